	.target	sm_103a

	.elftype	@"ET_EXEC"


//--------------------- .note.nv.tkinfo           --------------------------
	.section	.note.nv.tkinfo,"",@"SHT_NOTE"
	.sectionflags	@"SHF_NOTE_NV_TKINFO"
	.tkinfo
        /*0018*/ 	.word	0x00000002
        /*0030*/ 	.string	""
        /*0030*/ 	.string	"ptxas"
        /*0030*/ 	.string	"Cuda compilation tools, release 13.0, V13.0.88"
        /*0030*/ 	.string	"Build cuda_13.0.r13.0/compiler.36424714_0"
        /*0030*/ 	.string	"-arch sm_103a -m 64 "



//--------------------- .note.nv.cuinfo           --------------------------
	.section	.note.nv.cuinfo,"",@"SHT_NOTE"
	.sectionflags	@"SHF_NOTE_NV_CUINFO"
        /*0018*/ 	.short	0x0002
        /*001a*/ 	.short	0x0067
        /*001c*/ 	.short	0x0082
	.zero		2


//--------------------- .nv.info                  --------------------------
	.section	.nv.info,"",@"SHT_CUDA_INFO"
	.align	4


	//----- nvinfo : EIATTR_REGCOUNT
	.align		4
        /*0000*/ 	.byte	0x04, 0x2f
        /*0002*/ 	.short	(.L_29 - .L_28)
	.align		4
.L_28:
        /*0004*/ 	.word	index@(_ZN2at6native54_GLOBAL__N__757059ea_21_ReplicationPadding_cu_4a93dcdf31replication_pad_backward_kernelIdEEvNS_27GenericPackedTensorAccessorIT_Lm4ENS_16DefaultPtrTraitsElEENS3_IKS4_Lm4ES5_lEEiiii)
        /*0008*/ 	.word	0x00000010


	//----- nvinfo : EIATTR_FRAME_SIZE
	.align		4
.L_29:
        /*000c*/ 	.byte	0x04, 0x11
        /*000e*/ 	.short	(.L_31 - .L_30)
	.align		4
.L_30:
        /*0010*/ 	.word	index@($__internal_67_$__cuda_sm20_div_s64)
        /*0014*/ 	.word	0x00000000


	//----- nvinfo : EIATTR_FRAME_SIZE
	.align		4
.L_31:
        /*0018*/ 	.byte	0x04, 0x11
        /*001a*/ 	.short	(.L_33 - .L_32)
	.align		4
.L_32:
        /*001c*/ 	.word	index@(_ZN2at6native54_GLOBAL__N__757059ea_21_ReplicationPadding_cu_4a93dcdf31replication_pad_backward_kernelIdEEvNS_27GenericPackedTensorAccessorIT_Lm4ENS_16DefaultPtrTraitsElEENS3_IKS4_Lm4ES5_lEEiiii)
        /*0020*/ 	.word	0x00000000


	//----- nvinfo : EIATTR_REGCOUNT
	.align		4
.L_33:
        /*0024*/ 	.byte	0x04, 0x2f
        /*0026*/ 	.short	(.L_35 - .L_34)
	.align		4
.L_34:
        /*0028*/ 	.word	index@(_ZN2at6native54_GLOBAL__N__757059ea_21_ReplicationPadding_cu_4a93dcdf31replication_pad_backward_kernelIfEEvNS_27GenericPackedTensorAccessorIT_Lm4ENS_16DefaultPtrTraitsElEENS3_IKS4_Lm4ES5_lEEiiii)
        /*002c*/ 	.word	0x00000010


	//----- nvinfo : EIATTR_FRAME_SIZE
	.align		4
.L_35:
        /*0030*/ 	.byte	0x04, 0x11
        /*0032*/ 	.short	(.L_37 - .L_36)
	.align		4
.L_36:
        /*0034*/ 	.word	index@($__internal_66_$__cuda_sm20_div_s64)
        /*0038*/ 	.word	0x00000000


	//----- nvinfo : EIATTR_FRAME_SIZE
	.align		4
.L_37:
        /*003c*/ 	.byte	0x04, 0x11
        /*003e*/ 	.short	(.L_39 - .L_38)
	.align		4
.L_38:
        /*0040*/ 	.word	index@(_ZN2at6native54_GLOBAL__N__757059ea_21_ReplicationPadding_cu_4a93dcdf31replication_pad_backward_kernelIfEEvNS_27GenericPackedTensorAccessorIT_Lm4ENS_16DefaultPtrTraitsElEENS3_IKS4_Lm4ES5_lEEiiii)
        /*0044*/ 	.word	0x00000000


	//----- nvinfo : EIATTR_REGCOUNT
	.align		4
.L_39:
        /*0048*/ 	.byte	0x04, 0x2f
        /*004a*/ 	.short	(.L_41 - .L_40)
	.align		4
.L_40:
        /*004c*/ 	.word	index@(_ZN2at6native54_GLOBAL__N__757059ea_21_ReplicationPadding_cu_4a93dcdf31replication_pad_backward_kernelIN3c107complexIdEEEEvNS_27GenericPackedTensorAccessorIT_Lm4ENS_16DefaultPtrTraitsElEENS6_IKS7_Lm4ES8_lEEiiii)
        /*0050*/ 	.word	0x00000010


	//----- nvinfo : EIATTR_FRAME_SIZE
	.align		4
.L_41:
        /*0054*/ 	.byte	0x04, 0x11
        /*0056*/ 	.short	(.L_43 - .L_42)
	.align		4
.L_42:
        /*0058*/ 	.word	index@($__internal_65_$__cuda_sm20_div_s64)
        /*005c*/ 	.word	0x00000000


	//----- nvinfo : EIATTR_FRAME_SIZE
	.align		4
.L_43:
        /*0060*/ 	.byte	0x04, 0x11
        /*0062*/ 	.short	(.L_45 - .L_44)
	.align		4
.L_44:
        /*0064*/ 	.word	index@(_ZN2at6native54_GLOBAL__N__757059ea_21_ReplicationPadding_cu_4a93dcdf31replication_pad_backward_kernelIN3c107complexIdEEEEvNS_27GenericPackedTensorAccessorIT_Lm4ENS_16DefaultPtrTraitsElEENS6_IKS7_Lm4ES8_lEEiiii)
        /*0068*/ 	.word	0x00000000


	//----- nvinfo : EIATTR_REGCOUNT
	.align		4
.L_45:
        /*006c*/ 	.byte	0x04, 0x2f
        /*006e*/ 	.short	(.L_47 - .L_46)
	.align		4
.L_46:
        /*0070*/ 	.word	index@(_ZN2at6native54_GLOBAL__N__757059ea_21_ReplicationPadding_cu_4a93dcdf31replication_pad_backward_kernelIN3c107complexIfEEEEvNS_27GenericPackedTensorAccessorIT_Lm4ENS_16DefaultPtrTraitsElEENS6_IKS7_Lm4ES8_lEEiiii)
        /*0074*/ 	.word	0x00000010


	//----- nvinfo : EIATTR_FRAME_SIZE
	.align		4
.L_47:
        /*0078*/ 	.byte	0x04, 0x11
        /*007a*/ 	.short	(.L_49 - .L_48)
	.align		4
.L_48:
        /*007c*/ 	.word	index@($__internal_64_$__cuda_sm20_div_s64)
        /*0080*/ 	.word	0x00000000


	//----- nvinfo : EIATTR_FRAME_SIZE
	.align		4
.L_49:
        /*0084*/ 	.byte	0x04, 0x11
        /*0086*/ 	.short	(.L_51 - .L_50)
	.align		4
.L_50:
        /*0088*/ 	.word	index@(_ZN2at6native54_GLOBAL__N__757059ea_21_ReplicationPadding_cu_4a93dcdf31replication_pad_backward_kernelIN3c107complexIfEEEEvNS_27GenericPackedTensorAccessorIT_Lm4ENS_16DefaultPtrTraitsElEENS6_IKS7_Lm4ES8_lEEiiii)
        /*008c*/ 	.word	0x00000000


	//----- nvinfo : EIATTR_REGCOUNT
	.align		4
.L_51:
        /*0090*/ 	.byte	0x04, 0x2f
        /*0092*/ 	.short	(.L_53 - .L_52)
	.align		4
.L_52:
        /*0094*/ 	.word	index@(_ZN2at6native54_GLOBAL__N__757059ea_21_ReplicationPadding_cu_4a93dcdf31replication_pad_backward_kernelIN3c104HalfEEEvNS_27GenericPackedTensorAccessorIT_Lm4ENS_16DefaultPtrTraitsElEENS5_IKS6_Lm4ES7_lEEiiii)
        /*0098*/ 	.word	0x00000012


	//----- nvinfo : EIATTR_FRAME_SIZE
	.align		4
.L_53:
        /*009c*/ 	.byte	0x04, 0x11
        /*009e*/ 	.short	(.L_55 - .L_54)
	.align		4
.L_54:
        /*00a0*/ 	.word	index@($__internal_63_$__cuda_sm20_div_s64)
        /*00a4*/ 	.word	0x00000000


	//----- nvinfo : EIATTR_FRAME_SIZE
	.align		4
.L_55:
        /*00a8*/ 	.byte	0x04, 0x11
        /*00aa*/ 	.short	(.L_57 - .L_56)
	.align		4
.L_56:
        /*00ac*/ 	.word	index@(_ZN2at6native54_GLOBAL__N__757059ea_21_ReplicationPadding_cu_4a93dcdf31replication_pad_backward_kernelIN3c104HalfEEEvNS_27GenericPackedTensorAccessorIT_Lm4ENS_16DefaultPtrTraitsElEENS5_IKS6_Lm4ES7_lEEiiii)
        /*00b0*/ 	.word	0x00000000


	//----- nvinfo : EIATTR_REGCOUNT
	.align		4
.L_57:
        /*00b4*/ 	.byte	0x04, 0x2f
        /*00b6*/ 	.short	(.L_59 - .L_58)
	.align		4
.L_58:
        /*00b8*/ 	.word	index@(_ZN2at6native54_GLOBAL__N__757059ea_21_ReplicationPadding_cu_4a93dcdf31replication_pad_backward_kernelIN3c108BFloat16EEEvNS_27GenericPackedTensorAccessorIT_Lm4ENS_16DefaultPtrTraitsElEENS5_IKS6_Lm4ES7_lEEiiii)
        /*00bc*/ 	.word	0x00000012


	//----- nvinfo : EIATTR_FRAME_SIZE
	.align		4
.L_59:
        /*00c0*/ 	.byte	0x04, 0x11
        /*00c2*/ 	.short	(.L_61 - .L_60)
	.align		4
.L_60:
        /*00c4*/ 	.word	index@($__internal_62_$__cuda_sm20_div_s64)
        /*00c8*/ 	.word	0x00000000


	//----- nvinfo : EIATTR_FRAME_SIZE
	.align		4
.L_61:
        /*00cc*/ 	.byte	0x04, 0x11
        /*00ce*/ 	.short	(.L_63 - .L_62)
	.align		4
.L_62:
        /*00d0*/ 	.word	index@(_ZN2at6native54_GLOBAL__N__757059ea_21_ReplicationPadding_cu_4a93dcdf31replication_pad_backward_kernelIN3c108BFloat16EEEvNS_27GenericPackedTensorAccessorIT_Lm4ENS_16DefaultPtrTraitsElEENS5_IKS6_Lm4ES7_lEEiiii)
        /*00d4*/ 	.word	0x00000000


	//----- nvinfo : EIATTR_REGCOUNT
	.align		4
.L_63:
        /*00d8*/ 	.byte	0x04, 0x2f
        /*00da*/ 	.short	(.L_65 - .L_64)
	.align		4
.L_64:
        /*00dc*/ 	.word	index@(_ZN2at6native54_GLOBAL__N__757059ea_21_ReplicationPadding_cu_4a93dcdf31replication_pad_backward_kernelIdEEvNS_27GenericPackedTensorAccessorIT_Lm5ENS_16DefaultPtrTraitsElEENS3_IKS4_Lm5ES5_lEEiiiii)
        /*00e0*/ 	.word	0x0000001a


	//----- nvinfo : EIATTR_FRAME_SIZE
	.align		4
.L_65:
        /*00e4*/ 	.byte	0x04, 0x11
        /*00e6*/ 	.short	(.L_67 - .L_66)
	.align		4
.L_66:
        /*00e8*/ 	.word	index@($__internal_61_$__cuda_sm20_rem_s64)
        /*00ec*/ 	.word	0x00000000


	//----- nvinfo : EIATTR_FRAME_SIZE
	.align		4
.L_67:
        /*00f0*/ 	.byte	0x04, 0x11
        /*00f2*/ 	.short	(.L_69 - .L_68)
	.align		4
.L_68:
        /*00f4*/ 	.word	index@($__internal_60_$__cuda_sm20_div_s64)
        /*00f8*/ 	.word	0x00000000


	//----- nvinfo : EIATTR_FRAME_SIZE
	.align		4
.L_69:
        /*00fc*/ 	.byte	0x04, 0x11
        /*00fe*/ 	.short	(.L_71 - .L_70)
	.align		4
.L_70:
        /*0100*/ 	.word	index@(_ZN2at6native54_GLOBAL__N__757059ea_21_ReplicationPadding_cu_4a93dcdf31replication_pad_backward_kernelIdEEvNS_27GenericPackedTensorAccessorIT_Lm5ENS_16DefaultPtrTraitsElEENS3_IKS4_Lm5ES5_lEEiiiii)
        /*0104*/ 	.word	0x00000000


	//----- nvinfo : EIATTR_REGCOUNT
	.align		4
.L_71:
        /*0108*/ 	.byte	0x04, 0x2f
        /*010a*/ 	.short	(.L_73 - .L_72)
	.align		4
.L_72:
        /*010c*/ 	.word	index@(_ZN2at6native54_GLOBAL__N__757059ea_21_ReplicationPadding_cu_4a93dcdf31replication_pad_backward_kernelIfEEvNS_27GenericPackedTensorAccessorIT_Lm5ENS_16DefaultPtrTraitsElEENS3_IKS4_Lm5ES5_lEEiiiii)
        /*0110*/ 	.word	0x0000001a


	//----- nvinfo : EIATTR_FRAME_SIZE
	.align		4
.L_73:
        /*0114*/ 	.byte	0x04, 0x11
        /*0116*/ 	.short	(.L_75 - .L_74)
	.align		4
.L_74:
        /*0118*/ 	.word	index@($__internal_59_$__cuda_sm20_rem_s64)
        /*011c*/ 	.word	0x00000000


	//----- nvinfo : EIATTR_FRAME_SIZE
	.align		4
.L_75:
        /*0120*/ 	.byte	0x04, 0x11
        /*0122*/ 	.short	(.L_77 - .L_76)
	.align		4
.L_76:
        /*0124*/ 	.word	index@($__internal_58_$__cuda_sm20_div_s64)
        /*0128*/ 	.word	0x00000000


	//----- nvinfo : EIATTR_FRAME_SIZE
	.align		4
.L_77:
        /*012c*/ 	.byte	0x04, 0x11
        /*012e*/ 	.short	(.L_79 - .L_78)
	.align		4
.L_78:
        /*0130*/ 	.word	index@(_ZN2at6native54_GLOBAL__N__757059ea_21_ReplicationPadding_cu_4a93dcdf31replication_pad_backward_kernelIfEEvNS_27GenericPackedTensorAccessorIT_Lm5ENS_16DefaultPtrTraitsElEENS3_IKS4_Lm5ES5_lEEiiiii)
        /*0134*/ 	.word	0x00000000


	//----- nvinfo : EIATTR_REGCOUNT
	.align		4
.L_79:
        /*0138*/ 	.byte	0x04, 0x2f
        /*013a*/ 	.short	(.L_81 - .L_80)
	.align		4
.L_80:
        /*013c*/ 	.word	index@(_ZN2at6native54_GLOBAL__N__757059ea_21_ReplicationPadding_cu_4a93dcdf31replication_pad_backward_kernelIN3c107complexIdEEEEvNS_27GenericPackedTensorAccessorIT_Lm5ENS_16DefaultPtrTraitsElEENS6_IKS7_Lm5ES8_lEEiiiii)
        /*0140*/ 	.word	0x0000001a


	//----- nvinfo : EIATTR_FRAME_SIZE
	.align		4
.L_81:
        /*0144*/ 	.byte	0x04, 0x11
        /*0146*/ 	.short	(.L_83 - .L_82)
	.align		4
.L_82:
        /*0148*/ 	.word	index@($__internal_57_$__cuda_sm20_rem_s64)
        /*014c*/ 	.word	0x00000000


	//----- nvinfo : EIATTR_FRAME_SIZE
	.align		4
.L_83:
        /*0150*/ 	.byte	0x04, 0x11
        /*0152*/ 	.short	(.L_85 - .L_84)
	.align		4
.L_84:
        /*0154*/ 	.word	index@($__internal_56_$__cuda_sm20_div_s64)
        /*0158*/ 	.word	0x00000000


	//----- nvinfo : EIATTR_FRAME_SIZE
	.align		4
.L_85:
        /*015c*/ 	.byte	0x04, 0x11
        /*015e*/ 	.short	(.L_87 - .L_86)
	.align		4
.L_86:
        /*0160*/ 	.word	index@(_ZN2at6native54_GLOBAL__N__757059ea_21_ReplicationPadding_cu_4a93dcdf31replication_pad_backward_kernelIN3c107complexIdEEEEvNS_27GenericPackedTensorAccessorIT_Lm5ENS_16DefaultPtrTraitsElEENS6_IKS7_Lm5ES8_lEEiiiii)
        /*0164*/ 	.word	0x00000000


	//----- nvinfo : EIATTR_REGCOUNT
	.align		4
.L_87:
        /*0168*/ 	.byte	0x04, 0x2f
        /*016a*/ 	.short	(.L_89 - .L_88)
	.align		4
.L_88:
        /*016c*/ 	.word	index@(_ZN2at6native54_GLOBAL__N__757059ea_21_ReplicationPadding_cu_4a93dcdf31replication_pad_backward_kernelIN3c107complexIfEEEEvNS_27GenericPackedTensorAccessorIT_Lm5ENS_16DefaultPtrTraitsElEENS6_IKS7_Lm5ES8_lEEiiiii)
        /*0170*/ 	.word	0x0000001a


	//----- nvinfo : EIATTR_FRAME_SIZE
	.align		4
.L_89:
        /*0174*/ 	.byte	0x04, 0x11
        /*0176*/ 	.short	(.L_91 - .L_90)
	.align		4
.L_90:
        /*0178*/ 	.word	index@($__internal_55_$__cuda_sm20_rem_s64)
        /*017c*/ 	.word	0x00000000


	//----- nvinfo : EIATTR_FRAME_SIZE
	.align		4
.L_91:
        /*0180*/ 	.byte	0x04, 0x11
        /*0182*/ 	.short	(.L_93 - .L_92)
	.align		4
.L_92:
        /*0184*/ 	.word	index@($__internal_54_$__cuda_sm20_div_s64)
        /*0188*/ 	.word	0x00000000


	//----- nvinfo : EIATTR_FRAME_SIZE
	.align		4
.L_93:
        /*018c*/ 	.byte	0x04, 0x11
        /*018e*/ 	.short	(.L_95 - .L_94)
	.align		4
.L_94:
        /*0190*/ 	.word	index@(_ZN2at6native54_GLOBAL__N__757059ea_21_ReplicationPadding_cu_4a93dcdf31replication_pad_backward_kernelIN3c107complexIfEEEEvNS_27GenericPackedTensorAccessorIT_Lm5ENS_16DefaultPtrTraitsElEENS6_IKS7_Lm5ES8_lEEiiiii)
        /*0194*/ 	.word	0x00000000


	//----- nvinfo : EIATTR_REGCOUNT
	.align		4
.L_95:
        /*0198*/ 	.byte	0x04, 0x2f
        /*019a*/ 	.short	(.L_97 - .L_96)
	.align		4
.L_96:
        /*019c*/ 	.word	index@(_ZN2at6native54_GLOBAL__N__757059ea_21_ReplicationPadding_cu_4a93dcdf31replication_pad_backward_kernelIN3c104HalfEEEvNS_27GenericPackedTensorAccessorIT_Lm5ENS_16DefaultPtrTraitsElEENS5_IKS6_Lm5ES7_lEEiiiii)
        /*01a0*/ 	.word	0x0000001a


	//----- nvinfo : EIATTR_FRAME_SIZE
	.align		4
.L_97:
        /*01a4*/ 	.byte	0x04, 0x11
        /*01a6*/ 	.short	(.L_99 - .L_98)
	.align		4
.L_98:
        /*01a8*/ 	.word	index@($__internal_53_$__cuda_sm20_rem_s64)
        /*01ac*/ 	.word	0x00000000


	//----- nvinfo : EIATTR_FRAME_SIZE
	.align		4
.L_99:
        /*01b0*/ 	.byte	0x04, 0x11
        /*01b2*/ 	.short	(.L_101 - .L_100)
	.align		4
.L_100:
        /*01b4*/ 	.word	index@($__internal_52_$__cuda_sm20_div_s64)
        /*01b8*/ 	.word	0x00000000


	//----- nvinfo : EIATTR_FRAME_SIZE
	.align		4
.L_101:
        /*01bc*/ 	.byte	0x04, 0x11
        /*01be*/ 	.short	(.L_103 - .L_102)
	.align		4
.L_102:
        /*01c0*/ 	.word	index@(_ZN2at6native54_GLOBAL__N__757059ea_21_ReplicationPadding_cu_4a93dcdf31replication_pad_backward_kernelIN3c104HalfEEEvNS_27GenericPackedTensorAccessorIT_Lm5ENS_16DefaultPtrTraitsElEENS5_IKS6_Lm5ES7_lEEiiiii)
        /*01c4*/ 	.word	0x00000000


	//----- nvinfo : EIATTR_REGCOUNT
	.align		4
.L_103:
        /*01c8*/ 	.byte	0x04, 0x2f
        /*01ca*/ 	.short	(.L_105 - .L_104)
	.align		4
.L_104:
        /*01cc*/ 	.word	index@(_ZN2at6native54_GLOBAL__N__757059ea_21_ReplicationPadding_cu_4a93dcdf31replication_pad_backward_kernelIN3c108BFloat16EEEvNS_27GenericPackedTensorAccessorIT_Lm5ENS_16DefaultPtrTraitsElEENS5_IKS6_Lm5ES7_lEEiiiii)
        /*01d0*/ 	.word	0x0000001a


	//----- nvinfo : EIATTR_FRAME_SIZE
	.align		4
.L_105:
        /*01d4*/ 	.byte	0x04, 0x11
        /*01d6*/ 	.short	(.L_107 - .L_106)
	.align		4
.L_106:
        /*01d8*/ 	.word	index@($__internal_51_$__cuda_sm20_rem_s64)
        /*01dc*/ 	.word	0x00000000


	//----- nvinfo : EIATTR_FRAME_SIZE
	.align		4
.L_107:
        /*01e0*/ 	.byte	0x04, 0x11
        /*01e2*/ 	.short	(.L_109 - .L_108)
	.align		4
.L_108:
        /*01e4*/ 	.word	index@($__internal_50_$__cuda_sm20_div_s64)
        /*01e8*/ 	.word	0x00000000


	//----- nvinfo : EIATTR_FRAME_SIZE
	.align		4
.L_109:
        /*01ec*/ 	.byte	0x04, 0x11
        /*01ee*/ 	.short	(.L_111 - .L_110)
	.align		4
.L_110:
        /*01f0*/ 	.word	index@(_ZN2at6native54_GLOBAL__N__757059ea_21_ReplicationPadding_cu_4a93dcdf31replication_pad_backward_kernelIN3c108BFloat16EEEvNS_27GenericPackedTensorAccessorIT_Lm5ENS_16DefaultPtrTraitsElEENS5_IKS6_Lm5ES7_lEEiiiii)
        /*01f4*/ 	.word	0x00000000


	//----- nvinfo : EIATTR_REGCOUNT
	.align		4
.L_111:
        /*01f8*/ 	.byte	0x04, 0x2f
        /*01fa*/ 	.short	(.L_113 - .L_112)
	.align		4
.L_112:
        /*01fc*/ 	.word	index@(_ZN2at6native54_GLOBAL__N__757059ea_21_ReplicationPadding_cu_4a93dcdf32replication_pad_forward_kernel1dIhEEvNS_27GenericPackedTensorAccessorIKT_Lm3ENS_16DefaultPtrTraitsElEENS3_IS4_Lm3ES6_lEEiii)
        /*0200*/ 	.word	0x00000012


	//----- nvinfo : EIATTR_FRAME_SIZE
	.align		4
.L_113:
        /*0204*/ 	.byte	0x04, 0x11
        /*0206*/ 	.short	(.L_115 - .L_114)
	.align		4
.L_114:
        /*0208*/ 	.word	index@($__internal_49_$__cuda_sm20_rem_u64)
        /*020c*/ 	.word	0x00000000


	//----- nvinfo : EIATTR_FRAME_SIZE
	.align		4
.L_115:
        /*0210*/ 	.byte	0x04, 0x11
        /*0212*/ 	.short	(.L_117 - .L_116)
	.align		4
.L_116:
        /*0214*/ 	.word	index@(_ZN2at6native54_GLOBAL__N__757059ea_21_ReplicationPadding_cu_4a93dcdf32replication_pad_forward_kernel1dIhEEvNS_27GenericPackedTensorAccessorIKT_Lm3ENS_16DefaultPtrTraitsElEENS3_IS4_Lm3ES6_lEEiii)
        /*0218*/ 	.word	0x00000000


	//----- nvinfo : EIATTR_REGCOUNT
	.align		4
.L_117:
        /*021c*/ 	.byte	0x04, 0x2f
        /*021e*/ 	.short	(.L_119 - .L_118)
	.align		4
.L_118:
        /*0220*/ 	.word	index@(_ZN2at6native54_GLOBAL__N__757059ea_21_ReplicationPadding_cu_4a93dcdf32replication_pad_forward_kernel1dIaEEvNS_27GenericPackedTensorAccessorIKT_Lm3ENS_16DefaultPtrTraitsElEENS3_IS4_Lm3ES6_lEEiii)
        /*0224*/ 	.word	0x00000012


	//----- nvinfo : EIATTR_FRAME_SIZE
	.align		4
.L_119:
        /*0228*/ 	.byte	0x04, 0x11
        /*022a*/ 	.short	(.L_121 - .L_120)
	.align		4
.L_120:
        /*022c*/ 	.word	index@($__internal_48_$__cuda_sm20_rem_u64)
        /*0230*/ 	.word	0x00000000


	//----- nvinfo : EIATTR_FRAME_SIZE
	.align		4
.L_121:
        /*0234*/ 	.byte	0x04, 0x11
        /*0236*/ 	.short	(.L_123 - .L_122)
	.align		4
.L_122:
        /*0238*/ 	.word	index@(_ZN2at6native54_GLOBAL__N__757059ea_21_ReplicationPadding_cu_4a93dcdf32replication_pad_forward_kernel1dIaEEvNS_27GenericPackedTensorAccessorIKT_Lm3ENS_16DefaultPtrTraitsElEENS3_IS4_Lm3ES6_lEEiii)
        /*023c*/ 	.word	0x00000000


	//----- nvinfo : EIATTR_REGCOUNT
	.align		4
.L_123:
        /*0240*/ 	.byte	0x04, 0x2f
        /*0242*/ 	.short	(.L_125 - .L_124)
	.align		4
.L_124:
        /*0244*/ 	.word	index@(_ZN2at6native54_GLOBAL__N__757059ea_21_ReplicationPadding_cu_4a93dcdf32replication_pad_forward_kernel1dIiEEvNS_27GenericPackedTensorAccessorIKT_Lm3ENS_16DefaultPtrTraitsElEENS3_IS4_Lm3ES6_lEEiii)
        /*0248*/ 	.word	0x00000012


	//----- nvinfo : EIATTR_FRAME_SIZE
	.align		4
.L_125:
        /*024c*/ 	.byte	0x04, 0x11
        /*024e*/ 	.short	(.L_127 - .L_126)
	.align		4
.L_126:
        /*0250*/ 	.word	index@($__internal_47_$__cuda_sm20_rem_u64)
        /*0254*/ 	.word	0x00000000


	//----- nvinfo : EIATTR_FRAME_SIZE
	.align		4
.L_127:
        /*0258*/ 	.byte	0x04, 0x11
        /*025a*/ 	.short	(.L_129 - .L_128)
	.align		4
.L_128:
        /*025c*/ 	.word	index@(_ZN2at6native54_GLOBAL__N__757059ea_21_ReplicationPadding_cu_4a93dcdf32replication_pad_forward_kernel1dIiEEvNS_27GenericPackedTensorAccessorIKT_Lm3ENS_16DefaultPtrTraitsElEENS3_IS4_Lm3ES6_lEEiii)
        /*0260*/ 	.word	0x00000000


	//----- nvinfo : EIATTR_REGCOUNT
	.align		4
.L_129:
        /*0264*/ 	.byte	0x04, 0x2f
        /*0266*/ 	.short	(.L_131 - .L_130)
	.align		4
.L_130:
        /*0268*/ 	.word	index@(_ZN2at6native54_GLOBAL__N__757059ea_21_ReplicationPadding_cu_4a93dcdf32replication_pad_forward_kernel1dIlEEvNS_27GenericPackedTensorAccessorIKT_Lm3ENS_16DefaultPtrTraitsElEENS3_IS4_Lm3ES6_lEEiii)
        /*026c*/ 	.word	0x00000012


	//----- nvinfo : EIATTR_FRAME_SIZE
	.align		4
.L_131:
        /*0270*/ 	.byte	0x04, 0x11
        /*0272*/ 	.short	(.L_133 - .L_132)
	.align		4
.L_132:
        /*0274*/ 	.word	index@($__internal_46_$__cuda_sm20_rem_u64)
        /*0278*/ 	.word	0x00000000


	//----- nvinfo : EIATTR_FRAME_SIZE
	.align		4
.L_133:
        /*027c*/ 	.byte	0x04, 0x11
        /*027e*/ 	.short	(.L_135 - .L_134)
	.align		4
.L_134:
        /*0280*/ 	.word	index@(_ZN2at6native54_GLOBAL__N__757059ea_21_ReplicationPadding_cu_4a93dcdf32replication_pad_forward_kernel1dIlEEvNS_27GenericPackedTensorAccessorIKT_Lm3ENS_16DefaultPtrTraitsElEENS3_IS4_Lm3ES6_lEEiii)
        /*0284*/ 	.word	0x00000000


	//----- nvinfo : EIATTR_REGCOUNT
	.align		4
.L_135:
        /*0288*/ 	.byte	0x04, 0x2f
        /*028a*/ 	.short	(.L_137 - .L_136)
	.align		4
.L_136:
        /*028c*/ 	.word	index@(_ZN2at6native54_GLOBAL__N__757059ea_21_ReplicationPadding_cu_4a93dcdf32replication_pad_forward_kernel1dIsEEvNS_27GenericPackedTensorAccessorIKT_Lm3ENS_16DefaultPtrTraitsElEENS3_IS4_Lm3ES6_lEEiii)
        /*0290*/ 	.word	0x00000012


	//----- nvinfo : EIATTR_FRAME_SIZE
	.align		4
.L_137:
        /*0294*/ 	.byte	0x04, 0x11
        /*0296*/ 	.short	(.L_139 - .L_138)
	.align		4
.L_138:
        /*0298*/ 	.word	index@($__internal_45_$__cuda_sm20_rem_u64)
        /*029c*/ 	.word	0x00000000


	//----- nvinfo : EIATTR_FRAME_SIZE
	.align		4
.L_139:
        /*02a0*/ 	.byte	0x04, 0x11
        /*02a2*/ 	.short	(.L_141 - .L_140)
	.align		4
.L_140:
        /*02a4*/ 	.word	index@(_ZN2at6native54_GLOBAL__N__757059ea_21_ReplicationPadding_cu_4a93dcdf32replication_pad_forward_kernel1dIsEEvNS_27GenericPackedTensorAccessorIKT_Lm3ENS_16DefaultPtrTraitsElEENS3_IS4_Lm3ES6_lEEiii)
        /*02a8*/ 	.word	0x00000000


	//----- nvinfo : EIATTR_REGCOUNT
	.align		4
.L_141:
        /*02ac*/ 	.byte	0x04, 0x2f
        /*02ae*/ 	.short	(.L_143 - .L_142)
	.align		4
.L_142:
        /*02b0*/ 	.word	index@(_ZN2at6native54_GLOBAL__N__757059ea_21_ReplicationPadding_cu_4a93dcdf32replication_pad_forward_kernel1dIdEEvNS_27GenericPackedTensorAccessorIKT_Lm3ENS_16DefaultPtrTraitsElEENS3_IS4_Lm3ES6_lEEiii)
        /*02b4*/ 	.word	0x00000012


	//----- nvinfo : EIATTR_FRAME_SIZE
	.align		4
.L_143:
        /*02b8*/ 	.byte	0x04, 0x11
        /*02ba*/ 	.short	(.L_145 - .L_144)
	.align		4
.L_144:
        /*02bc*/ 	.word	index@($__internal_44_$__cuda_sm20_rem_u64)
        /*02c0*/ 	.word	0x00000000


	//----- nvinfo : EIATTR_FRAME_SIZE
	.align		4
.L_145:
        /*02c4*/ 	.byte	0x04, 0x11
        /*02c6*/ 	.short	(.L_147 - .L_146)
	.align		4
.L_146:
        /*02c8*/ 	.word	index@(_ZN2at6native54_GLOBAL__N__757059ea_21_ReplicationPadding_cu_4a93dcdf32replication_pad_forward_kernel1dIdEEvNS_27GenericPackedTensorAccessorIKT_Lm3ENS_16DefaultPtrTraitsElEENS3_IS4_Lm3ES6_lEEiii)
        /*02cc*/ 	.word	0x00000000


	//----- nvinfo : EIATTR_REGCOUNT
	.align		4
.L_147:
        /*02d0*/ 	.byte	0x04, 0x2f
        /*02d2*/ 	.short	(.L_149 - .L_148)
	.align		4
.L_148:
        /*02d4*/ 	.word	index@(_ZN2at6native54_GLOBAL__N__757059ea_21_ReplicationPadding_cu_4a93dcdf32replication_pad_forward_kernel1dIfEEvNS_27GenericPackedTensorAccessorIKT_Lm3ENS_16DefaultPtrTraitsElEENS3_IS4_Lm3ES6_lEEiii)
        /*02d8*/ 	.word	0x00000012


	//----- nvinfo : EIATTR_FRAME_SIZE
	.align		4
.L_149:
        /*02dc*/ 	.byte	0x04, 0x11
        /*02de*/ 	.short	(.L_151 - .L_150)
	.align		4
.L_150:
        /*02e0*/ 	.word	index@($__internal_43_$__cuda_sm20_rem_u64)
        /*02e4*/ 	.word	0x00000000


	//----- nvinfo : EIATTR_FRAME_SIZE
	.align		4
.L_151:
        /*02e8*/ 	.byte	0x04, 0x11
        /*02ea*/ 	.short	(.L_153 - .L_152)
	.align		4
.L_152:
        /*02ec*/ 	.word	index@(_ZN2at6native54_GLOBAL__N__757059ea_21_ReplicationPadding_cu_4a93dcdf32replication_pad_forward_kernel1dIfEEvNS_27GenericPackedTensorAccessorIKT_Lm3ENS_16DefaultPtrTraitsElEENS3_IS4_Lm3ES6_lEEiii)
        /*02f0*/ 	.word	0x00000000


	//----- nvinfo : EIATTR_REGCOUNT
	.align		4
.L_153:
        /*02f4*/ 	.byte	0x04, 0x2f
        /*02f6*/ 	.short	(.L_155 - .L_154)
	.align		4
.L_154:
        /*02f8*/ 	.word	index@(_ZN2at6native54_GLOBAL__N__757059ea_21_ReplicationPadding_cu_4a93dcdf32replication_pad_forward_kernel1dIN3c107complexIdEEEEvNS_27GenericPackedTensorAccessorIKT_Lm3ENS_16DefaultPtrTraitsElEENS6_IS7_Lm3ES9_lEEiii)
        /*02fc*/ 	.word	0x00000012


	//----- nvinfo : EIATTR_FRAME_SIZE
	.align		4
.L_155:
        /*0300*/ 	.byte	0x04, 0x11
        /*0302*/ 	.short	(.L_157 - .L_156)
	.align		4
.L_156:
        /*0304*/ 	.word	index@($__internal_42_$__cuda_sm20_rem_u64)
        /*0308*/ 	.word	0x00000000


	//----- nvinfo : EIATTR_FRAME_SIZE
	.align		4
.L_157:
        /*030c*/ 	.byte	0x04, 0x11
        /*030e*/ 	.short	(.L_159 - .L_158)
	.align		4
.L_158:
        /*0310*/ 	.word	index@(_ZN2at6native54_GLOBAL__N__757059ea_21_ReplicationPadding_cu_4a93dcdf32replication_pad_forward_kernel1dIN3c107complexIdEEEEvNS_27GenericPackedTensorAccessorIKT_Lm3ENS_16DefaultPtrTraitsElEENS6_IS7_Lm3ES9_lEEiii)
        /*0314*/ 	.word	0x00000000


	//----- nvinfo : EIATTR_REGCOUNT
	.align		4
.L_159:
        /*0318*/ 	.byte	0x04, 0x2f
        /*031a*/ 	.short	(.L_161 - .L_160)
	.align		4
.L_160:
        /*031c*/ 	.word	index@(_ZN2at6native54_GLOBAL__N__757059ea_21_ReplicationPadding_cu_4a93dcdf32replication_pad_forward_kernel1dIN3c107complexIfEEEEvNS_27GenericPackedTensorAccessorIKT_Lm3ENS_16DefaultPtrTraitsElEENS6_IS7_Lm3ES9_lEEiii)
        /*0320*/ 	.word	0x00000012


	//----- nvinfo : EIATTR_FRAME_SIZE
	.align		4
.L_161:
        /*0324*/ 	.byte	0x04, 0x11
        /*0326*/ 	.short	(.L_163 - .L_162)
	.align		4
.L_162:
        /*0328*/ 	.word	index@($__internal_41_$__cuda_sm20_rem_u64)
        /*032c*/ 	.word	0x00000000


	//----- nvinfo : EIATTR_FRAME_SIZE
	.align		4
.L_163:
        /*0330*/ 	.byte	0x04, 0x11
        /*0332*/ 	.short	(.L_165 - .L_164)
	.align		4
.L_164:
        /*0334*/ 	.word	index@(_ZN2at6native54_GLOBAL__N__757059ea_21_ReplicationPadding_cu_4a93dcdf32replication_pad_forward_kernel1dIN3c107complexIfEEEEvNS_27GenericPackedTensorAccessorIKT_Lm3ENS_16DefaultPtrTraitsElEENS6_IS7_Lm3ES9_lEEiii)
        /*0338*/ 	.word	0x00000000


	//----- nvinfo : EIATTR_REGCOUNT
	.align		4
.L_165:
        /*033c*/ 	.byte	0x04, 0x2f
        /*033e*/ 	.short	(.L_167 - .L_166)
	.align		4
.L_166:
        /*0340*/ 	.word	index@(_ZN2at6native54_GLOBAL__N__757059ea_21_ReplicationPadding_cu_4a93dcdf32replication_pad_forward_kernel1dIN3c104HalfEEEvNS_27GenericPackedTensorAccessorIKT_Lm3ENS_16DefaultPtrTraitsElEENS5_IS6_Lm3ES8_lEEiii)
        /*0344*/ 	.word	0x00000012


	//----- nvinfo : EIATTR_FRAME_SIZE
	.align		4
.L_167:
        /*0348*/ 	.byte	0x04, 0x11
        /*034a*/ 	.short	(.L_169 - .L_168)
	.align		4
.L_168:
        /*034c*/ 	.word	index@($__internal_40_$__cuda_sm20_rem_u64)
        /*0350*/ 	.word	0x00000000


	//----- nvinfo : EIATTR_FRAME_SIZE
	.align		4
.L_169:
        /*0354*/ 	.byte	0x04, 0x11
        /*0356*/ 	.short	(.L_171 - .L_170)
	.align		4
.L_170:
        /*0358*/ 	.word	index@(_ZN2at6native54_GLOBAL__N__757059ea_21_ReplicationPadding_cu_4a93dcdf32replication_pad_forward_kernel1dIN3c104HalfEEEvNS_27GenericPackedTensorAccessorIKT_Lm3ENS_16DefaultPtrTraitsElEENS5_IS6_Lm3ES8_lEEiii)
        /*035c*/ 	.word	0x00000000


	//----- nvinfo : EIATTR_REGCOUNT
	.align		4
.L_171:
        /*0360*/ 	.byte	0x04, 0x2f
        /*0362*/ 	.short	(.L_173 - .L_172)
	.align		4
.L_172:
        /*0364*/ 	.word	index@(_ZN2at6native54_GLOBAL__N__757059ea_21_ReplicationPadding_cu_4a93dcdf32replication_pad_forward_kernel1dIN3c108BFloat16EEEvNS_27GenericPackedTensorAccessorIKT_Lm3ENS_16DefaultPtrTraitsElEENS5_IS6_Lm3ES8_lEEiii)
        /*0368*/ 	.word	0x00000012


	//----- nvinfo : EIATTR_FRAME_SIZE
	.align		4
.L_173:
        /*036c*/ 	.byte	0x04, 0x11
        /*036e*/ 	.short	(.L_175 - .L_174)
	.align		4
.L_174:
        /*0370*/ 	.word	index@($__internal_39_$__cuda_sm20_rem_u64)
        /*0374*/ 	.word	0x00000000


	//----- nvinfo : EIATTR_FRAME_SIZE
	.align		4
.L_175:
        /*0378*/ 	.byte	0x04, 0x11
        /*037a*/ 	.short	(.L_177 - .L_176)
	.align		4
.L_176:
        /*037c*/ 	.word	index@(_ZN2at6native54_GLOBAL__N__757059ea_21_ReplicationPadding_cu_4a93dcdf32replication_pad_forward_kernel1dIN3c108BFloat16EEEvNS_27GenericPackedTensorAccessorIKT_Lm3ENS_16DefaultPtrTraitsElEENS5_IS6_Lm3ES8_lEEiii)
        /*0380*/ 	.word	0x00000000


	//----- nvinfo : EIATTR_REGCOUNT
	.align		4
.L_177:
        /*0384*/ 	.byte	0x04, 0x2f
        /*0386*/ 	.short	(.L_179 - .L_178)
	.align		4
.L_178:
        /*0388*/ 	.word	index@(_ZN2at6native54_GLOBAL__N__757059ea_21_ReplicationPadding_cu_4a93dcdf31replication_pad_backward_kernelIdEEvNS_27GenericPackedTensorAccessorIT_Lm3ENS_16DefaultPtrTraitsElEENS3_IKS4_Lm3ES5_lEEiii)
        /*038c*/ 	.word	0x00000012


	//----- nvinfo : EIATTR_FRAME_SIZE
	.align		4
.L_179:
        /*0390*/ 	.byte	0x04, 0x11
        /*0392*/ 	.short	(.L_181 - .L_180)
	.align		4
.L_180:
        /*0394*/ 	.word	index@($__internal_38_$__cuda_sm20_rem_u64)
        /*0398*/ 	.word	0x00000000


	//----- nvinfo : EIATTR_FRAME_SIZE
	.align		4
.L_181:
        /*039c*/ 	.byte	0x04, 0x11
        /*039e*/ 	.short	(.L_183 - .L_182)
	.align		4
.L_182:
        /*03a0*/ 	.word	index@(_ZN2at6native54_GLOBAL__N__757059ea_21_ReplicationPadding_cu_4a93dcdf31replication_pad_backward_kernelIdEEvNS_27GenericPackedTensorAccessorIT_Lm3ENS_16DefaultPtrTraitsElEENS3_IKS4_Lm3ES5_lEEiii)
        /*03a4*/ 	.word	0x00000000


	//----- nvinfo : EIATTR_REGCOUNT
	.align		4
.L_183:
        /*03a8*/ 	.byte	0x04, 0x2f
        /*03aa*/ 	.short	(.L_185 - .L_184)
	.align		4
.L_184:
        /*03ac*/ 	.word	index@(_ZN2at6native54_GLOBAL__N__757059ea_21_ReplicationPadding_cu_4a93dcdf31replication_pad_backward_kernelIfEEvNS_27GenericPackedTensorAccessorIT_Lm3ENS_16DefaultPtrTraitsElEENS3_IKS4_Lm3ES5_lEEiii)
        /*03b0*/ 	.word	0x00000012


	//----- nvinfo : EIATTR_FRAME_SIZE
	.align		4
.L_185:
        /*03b4*/ 	.byte	0x04, 0x11
        /*03b6*/ 	.short	(.L_187 - .L_186)
	.align		4
.L_186:
        /*03b8*/ 	.word	index@($__internal_37_$__cuda_sm20_rem_u64)
        /*03bc*/ 	.word	0x00000000


	//----- nvinfo : EIATTR_FRAME_SIZE
	.align		4
.L_187:
        /*03c0*/ 	.byte	0x04, 0x11
        /*03c2*/ 	.short	(.L_189 - .L_188)
	.align		4
.L_188:
        /*03c4*/ 	.word	index@(_ZN2at6native54_GLOBAL__N__757059ea_21_ReplicationPadding_cu_4a93dcdf31replication_pad_backward_kernelIfEEvNS_27GenericPackedTensorAccessorIT_Lm3ENS_16DefaultPtrTraitsElEENS3_IKS4_Lm3ES5_lEEiii)
        /*03c8*/ 	.word	0x00000000


	//----- nvinfo : EIATTR_REGCOUNT
	.align		4
.L_189:
        /*03cc*/ 	.byte	0x04, 0x2f
        /*03ce*/ 	.short	(.L_191 - .L_190)
	.align		4
.L_190:
        /*03d0*/ 	.word	index@(_ZN2at6native54_GLOBAL__N__757059ea_21_ReplicationPadding_cu_4a93dcdf31replication_pad_backward_kernelIN3c107complexIdEEEEvNS_27GenericPackedTensorAccessorIT_Lm3ENS_16DefaultPtrTraitsElEENS6_IKS7_Lm3ES8_lEEiii)
        /*03d4*/ 	.word	0x00000012


	//----- nvinfo : EIATTR_FRAME_SIZE
	.align		4
.L_191:
        /*03d8*/ 	.byte	0x04, 0x11
        /*03da*/ 	.short	(.L_193 - .L_192)
	.align		4
.L_192:
        /*03dc*/ 	.word	index@($__internal_36_$__cuda_sm20_rem_u64)
        /*03e0*/ 	.word	0x00000000


	//----- nvinfo : EIATTR_FRAME_SIZE
	.align		4
.L_193:
        /*03e4*/ 	.byte	0x04, 0x11
        /*03e6*/ 	.short	(.L_195 - .L_194)
	.align		4
.L_194:
        /*03e8*/ 	.word	index@(_ZN2at6native54_GLOBAL__N__757059ea_21_ReplicationPadding_cu_4a93dcdf31replication_pad_backward_kernelIN3c107complexIdEEEEvNS_27GenericPackedTensorAccessorIT_Lm3ENS_16DefaultPtrTraitsElEENS6_IKS7_Lm3ES8_lEEiii)
        /*03ec*/ 	.word	0x00000000


	//----- nvinfo : EIATTR_REGCOUNT
	.align		4
.L_195:
        /*03f0*/ 	.byte	0x04, 0x2f
        /*03f2*/ 	.short	(.L_197 - .L_196)
	.align		4
.L_196:
        /*03f4*/ 	.word	index@(_ZN2at6native54_GLOBAL__N__757059ea_21_ReplicationPadding_cu_4a93dcdf31replication_pad_backward_kernelIN3c107complexIfEEEEvNS_27GenericPackedTensorAccessorIT_Lm3ENS_16DefaultPtrTraitsElEENS6_IKS7_Lm3ES8_lEEiii)
        /*03f8*/ 	.word	0x00000012


	//----- nvinfo : EIATTR_FRAME_SIZE
	.align		4
.L_197:
        /*03fc*/ 	.byte	0x04, 0x11
        /*03fe*/ 	.short	(.L_199 - .L_198)
	.align		4
.L_198:
        /*0400*/ 	.word	index@($__internal_35_$__cuda_sm20_rem_u64)
        /*0404*/ 	.word	0x00000000


	//----- nvinfo : EIATTR_FRAME_SIZE
	.align		4
.L_199:
        /*0408*/ 	.byte	0x04, 0x11
        /*040a*/ 	.short	(.L_201 - .L_200)
	.align		4
.L_200:
        /*040c*/ 	.word	index@(_ZN2at6native54_GLOBAL__N__757059ea_21_ReplicationPadding_cu_4a93dcdf31replication_pad_backward_kernelIN3c107complexIfEEEEvNS_27GenericPackedTensorAccessorIT_Lm3ENS_16DefaultPtrTraitsElEENS6_IKS7_Lm3ES8_lEEiii)
        /*0410*/ 	.word	0x00000000


	//----- nvinfo : EIATTR_REGCOUNT
	.align		4
.L_201:
        /*0414*/ 	.byte	0x04, 0x2f
        /*0416*/ 	.short	(.L_203 - .L_202)
	.align		4
.L_202:
        /*0418*/ 	.word	index@(_ZN2at6native54_GLOBAL__N__757059ea_21_ReplicationPadding_cu_4a93dcdf31replication_pad_backward_kernelIN3c104HalfEEEvNS_27GenericPackedTensorAccessorIT_Lm3ENS_16DefaultPtrTraitsElEENS5_IKS6_Lm3ES7_lEEiii)
        /*041c*/ 	.word	0x00000012


	//----- nvinfo : EIATTR_FRAME_SIZE
	.align		4
.L_203:
        /*0420*/ 	.byte	0x04, 0x11
        /*0422*/ 	.short	(.L_205 - .L_204)
	.align		4
.L_204:
        /*0424*/ 	.word	index@($__internal_34_$__cuda_sm20_rem_u64)
        /*0428*/ 	.word	0x00000000


	//----- nvinfo : EIATTR_FRAME_SIZE
	.align		4
.L_205:
        /*042c*/ 	.byte	0x04, 0x11
        /*042e*/ 	.short	(.L_207 - .L_206)
	.align		4
.L_206:
        /*0430*/ 	.word	index@(_ZN2at6native54_GLOBAL__N__757059ea_21_ReplicationPadding_cu_4a93dcdf31replication_pad_backward_kernelIN3c104HalfEEEvNS_27GenericPackedTensorAccessorIT_Lm3ENS_16DefaultPtrTraitsElEENS5_IKS6_Lm3ES7_lEEiii)
        /*0434*/ 	.word	0x00000000


	//----- nvinfo : EIATTR_REGCOUNT
	.align		4
.L_207:
        /*0438*/ 	.byte	0x04, 0x2f
        /*043a*/ 	.short	(.L_209 - .L_208)
	.align		4
.L_208:
        /*043c*/ 	.word	index@(_ZN2at6native54_GLOBAL__N__757059ea_21_ReplicationPadding_cu_4a93dcdf31replication_pad_backward_kernelIN3c108BFloat16EEEvNS_27GenericPackedTensorAccessorIT_Lm3ENS_16DefaultPtrTraitsElEENS5_IKS6_Lm3ES7_lEEiii)
        /*0440*/ 	.word	0x00000012


	//----- nvinfo : EIATTR_FRAME_SIZE
	.align		4
.L_209:
        /*0444*/ 	.byte	0x04, 0x11
        /*0446*/ 	.short	(.L_211 - .L_210)
	.align		4
.L_210:
        /*0448*/ 	.word	index@($__internal_33_$__cuda_sm20_rem_u64)
        /*044c*/ 	.word	0x00000000


	//----- nvinfo : EIATTR_FRAME_SIZE
	.align		4
.L_211:
        /*0450*/ 	.byte	0x04, 0x11
        /*0452*/ 	.short	(.L_213 - .L_212)
	.align		4
.L_212:
        /*0454*/ 	.word	index@(_ZN2at6native54_GLOBAL__N__757059ea_21_ReplicationPadding_cu_4a93dcdf31replication_pad_backward_kernelIN3c108BFloat16EEEvNS_27GenericPackedTensorAccessorIT_Lm3ENS_16DefaultPtrTraitsElEENS5_IKS6_Lm3ES7_lEEiii)
        /*0458*/ 	.word	0x00000000


	//----- nvinfo : EIATTR_REGCOUNT
	.align		4
.L_213:
        /*045c*/ 	.byte	0x04, 0x2f
        /*045e*/ 	.short	(.L_215 - .L_214)
	.align		4
.L_214:
        /*0460*/ 	.word	index@(_ZN2at6native54_GLOBAL__N__757059ea_21_ReplicationPadding_cu_4a93dcdf32replication_pad_forward_kernel2dIhEEvNS_27GenericPackedTensorAccessorIKT_Lm4ENS_16DefaultPtrTraitsElEENS3_IS4_Lm4ES6_lEEiiii)
        /*0464*/ 	.word	0x00000010


	//----- nvinfo : EIATTR_FRAME_SIZE
	.align		4
.L_215:
        /*0468*/ 	.byte	0x04, 0x11
        /*046a*/ 	.short	(.L_217 - .L_216)
	.align		4
.L_216:
        /*046c*/ 	.word	index@($__internal_32_$__cuda_sm20_div_s64)
        /*0470*/ 	.word	0x00000000


	//----- nvinfo : EIATTR_FRAME_SIZE
	.align		4
.L_217:
        /*0474*/ 	.byte	0x04, 0x11
        /*0476*/ 	.short	(.L_219 - .L_218)
	.align		4
.L_218:
        /*0478*/ 	.word	index@(_ZN2at6native54_GLOBAL__N__757059ea_21_ReplicationPadding_cu_4a93dcdf32replication_pad_forward_kernel2dIhEEvNS_27GenericPackedTensorAccessorIKT_Lm4ENS_16DefaultPtrTraitsElEENS3_IS4_Lm4ES6_lEEiiii)
        /*047c*/ 	.word	0x00000000


	//----- nvinfo : EIATTR_REGCOUNT
	.align		4
.L_219:
        /*0480*/ 	.byte	0x04, 0x2f
        /*0482*/ 	.short	(.L_221 - .L_220)
	.align		4
.L_220:
        /*0484*/ 	.word	index@(_ZN2at6native54_GLOBAL__N__757059ea_21_ReplicationPadding_cu_4a93dcdf32replication_pad_forward_kernel2dIaEEvNS_27GenericPackedTensorAccessorIKT_Lm4ENS_16DefaultPtrTraitsElEENS3_IS4_Lm4ES6_lEEiiii)
        /*0488*/ 	.word	0x00000010


	//----- nvinfo : EIATTR_FRAME_SIZE
	.align		4
.L_221:
        /*048c*/ 	.byte	0x04, 0x11
        /*048e*/ 	.short	(.L_223 - .L_222)
	.align		4
.L_222:
        /*0490*/ 	.word	index@($__internal_31_$__cuda_sm20_div_s64)
        /*0494*/ 	.word	0x00000000


	//----- nvinfo : EIATTR_FRAME_SIZE
	.align		4
.L_223:
        /*0498*/ 	.byte	0x04, 0x11
        /*049a*/ 	.short	(.L_225 - .L_224)
	.align		4
.L_224:
        /*049c*/ 	.word	index@(_ZN2at6native54_GLOBAL__N__757059ea_21_ReplicationPadding_cu_4a93dcdf32replication_pad_forward_kernel2dIaEEvNS_27GenericPackedTensorAccessorIKT_Lm4ENS_16DefaultPtrTraitsElEENS3_IS4_Lm4ES6_lEEiiii)
        /*04a0*/ 	.word	0x00000000


	//----- nvinfo : EIATTR_REGCOUNT
	.align		4
.L_225:
        /*04a4*/ 	.byte	0x04, 0x2f
        /*04a6*/ 	.short	(.L_227 - .L_226)
	.align		4
.L_226:
        /*04a8*/ 	.word	index@(_ZN2at6native54_GLOBAL__N__757059ea_21_ReplicationPadding_cu_4a93dcdf32replication_pad_forward_kernel2dIiEEvNS_27GenericPackedTensorAccessorIKT_Lm4ENS_16DefaultPtrTraitsElEENS3_IS4_Lm4ES6_lEEiiii)
        /*04ac*/ 	.word	0x00000010


	//----- nvinfo : EIATTR_FRAME_SIZE
	.align		4
.L_227:
        /*04b0*/ 	.byte	0x04, 0x11
        /*04b2*/ 	.short	(.L_229 - .L_228)
	.align		4
.L_228:
        /*04b4*/ 	.word	index@($__internal_30_$__cuda_sm20_div_s64)
        /*04b8*/ 	.word	0x00000000


	//----- nvinfo : EIATTR_FRAME_SIZE
	.align		4
.L_229:
        /*04bc*/ 	.byte	0x04, 0x11
        /*04be*/ 	.short	(.L_231 - .L_230)
	.align		4
.L_230:
        /*04c0*/ 	.word	index@(_ZN2at6native54_GLOBAL__N__757059ea_21_ReplicationPadding_cu_4a93dcdf32replication_pad_forward_kernel2dIiEEvNS_27GenericPackedTensorAccessorIKT_Lm4ENS_16DefaultPtrTraitsElEENS3_IS4_Lm4ES6_lEEiiii)
        /*04c4*/ 	.word	0x00000000


	//----- nvinfo : EIATTR_REGCOUNT
	.align		4
.L_231:
        /*04c8*/ 	.byte	0x04, 0x2f
        /*04ca*/ 	.short	(.L_233 - .L_232)
	.align		4
.L_232:
        /*04cc*/ 	.word	index@(_ZN2at6native54_GLOBAL__N__757059ea_21_ReplicationPadding_cu_4a93dcdf32replication_pad_forward_kernel2dIlEEvNS_27GenericPackedTensorAccessorIKT_Lm4ENS_16DefaultPtrTraitsElEENS3_IS4_Lm4ES6_lEEiiii)
        /*04d0*/ 	.word	0x00000010


	//----- nvinfo : EIATTR_FRAME_SIZE
	.align		4
.L_233:
        /*04d4*/ 	.byte	0x04, 0x11
        /*04d6*/ 	.short	(.L_235 - .L_234)
	.align		4
.L_234:
        /*04d8*/ 	.word	index@($__internal_29_$__cuda_sm20_div_s64)
        /*04dc*/ 	.word	0x00000000


	//----- nvinfo : EIATTR_FRAME_SIZE
	.align		4
.L_235:
        /*04e0*/ 	.byte	0x04, 0x11
        /*04e2*/ 	.short	(.L_237 - .L_236)
	.align		4
.L_236:
        /*04e4*/ 	.word	index@(_ZN2at6native54_GLOBAL__N__757059ea_21_ReplicationPadding_cu_4a93dcdf32replication_pad_forward_kernel2dIlEEvNS_27GenericPackedTensorAccessorIKT_Lm4ENS_16DefaultPtrTraitsElEENS3_IS4_Lm4ES6_lEEiiii)
        /*04e8*/ 	.word	0x00000000


	//----- nvinfo : EIATTR_REGCOUNT
	.align		4
.L_237:
        /*04ec*/ 	.byte	0x04, 0x2f
        /*04ee*/ 	.short	(.L_239 - .L_238)
	.align		4
.L_238:
        /*04f0*/ 	.word	index@(_ZN2at6native54_GLOBAL__N__757059ea_21_ReplicationPadding_cu_4a93dcdf32replication_pad_forward_kernel2dIsEEvNS_27GenericPackedTensorAccessorIKT_Lm4ENS_16DefaultPtrTraitsElEENS3_IS4_Lm4ES6_lEEiiii)
        /*04f4*/ 	.word	0x00000010


	//----- nvinfo : EIATTR_FRAME_SIZE
	.align		4
.L_239:
        /*04f8*/ 	.byte	0x04, 0x11
        /*04fa*/ 	.short	(.L_241 - .L_240)
	.align		4
.L_240:
        /*04fc*/ 	.word	index@($__internal_28_$__cuda_sm20_div_s64)
        /*0500*/ 	.word	0x00000000


	//----- nvinfo : EIATTR_FRAME_SIZE
	.align		4
.L_241:
        /*0504*/ 	.byte	0x04, 0x11
        /*0506*/ 	.short	(.L_243 - .L_242)
	.align		4
.L_242:
        /*0508*/ 	.word	index@(_ZN2at6native54_GLOBAL__N__757059ea_21_ReplicationPadding_cu_4a93dcdf32replication_pad_forward_kernel2dIsEEvNS_27GenericPackedTensorAccessorIKT_Lm4ENS_16DefaultPtrTraitsElEENS3_IS4_Lm4ES6_lEEiiii)
        /*050c*/ 	.word	0x00000000


	//----- nvinfo : EIATTR_REGCOUNT
	.align		4
.L_243:
        /*0510*/ 	.byte	0x04, 0x2f
        /*0512*/ 	.short	(.L_245 - .L_244)
	.align		4
.L_244:
        /*0514*/ 	.word	index@(_ZN2at6native54_GLOBAL__N__757059ea_21_ReplicationPadding_cu_4a93dcdf32replication_pad_forward_kernel2dIdEEvNS_27GenericPackedTensorAccessorIKT_Lm4ENS_16DefaultPtrTraitsElEENS3_IS4_Lm4ES6_lEEiiii)
        /*0518*/ 	.word	0x00000010


	//----- nvinfo : EIATTR_FRAME_SIZE
	.align		4
.L_245:
        /*051c*/ 	.byte	0x04, 0x11
        /*051e*/ 	.short	(.L_247 - .L_246)
	.align		4
.L_246:
        /*0520*/ 	.word	index@($__internal_27_$__cuda_sm20_div_s64)
        /*0524*/ 	.word	0x00000000


	//----- nvinfo : EIATTR_FRAME_SIZE
	.align		4
.L_247:
        /*0528*/ 	.byte	0x04, 0x11
        /*052a*/ 	.short	(.L_249 - .L_248)
	.align		4
.L_248:
        /*052c*/ 	.word	index@(_ZN2at6native54_GLOBAL__N__757059ea_21_ReplicationPadding_cu_4a93dcdf32replication_pad_forward_kernel2dIdEEvNS_27GenericPackedTensorAccessorIKT_Lm4ENS_16DefaultPtrTraitsElEENS3_IS4_Lm4ES6_lEEiiii)
        /*0530*/ 	.word	0x00000000


	//----- nvinfo : EIATTR_REGCOUNT
	.align		4
.L_249:
        /*0534*/ 	.byte	0x04, 0x2f
        /*0536*/ 	.short	(.L_251 - .L_250)
	.align		4
.L_250:
        /*0538*/ 	.word	index@(_ZN2at6native54_GLOBAL__N__757059ea_21_ReplicationPadding_cu_4a93dcdf32replication_pad_forward_kernel2dIfEEvNS_27GenericPackedTensorAccessorIKT_Lm4ENS_16DefaultPtrTraitsElEENS3_IS4_Lm4ES6_lEEiiii)
        /*053c*/ 	.word	0x00000010


	//----- nvinfo : EIATTR_FRAME_SIZE
	.align		4
.L_251:
        /*0540*/ 	.byte	0x04, 0x11
        /*0542*/ 	.short	(.L_253 - .L_252)
	.align		4
.L_252:
        /*0544*/ 	.word	index@($__internal_26_$__cuda_sm20_div_s64)
        /*0548*/ 	.word	0x00000000


	//----- nvinfo : EIATTR_FRAME_SIZE
	.align		4
.L_253:
        /*054c*/ 	.byte	0x04, 0x11
        /*054e*/ 	.short	(.L_255 - .L_254)
	.align		4
.L_254:
        /*0550*/ 	.word	index@(_ZN2at6native54_GLOBAL__N__757059ea_21_ReplicationPadding_cu_4a93dcdf32replication_pad_forward_kernel2dIfEEvNS_27GenericPackedTensorAccessorIKT_Lm4ENS_16DefaultPtrTraitsElEENS3_IS4_Lm4ES6_lEEiiii)
        /*0554*/ 	.word	0x00000000


	//----- nvinfo : EIATTR_REGCOUNT
	.align		4
.L_255:
        /*0558*/ 	.byte	0x04, 0x2f
        /*055a*/ 	.short	(.L_257 - .L_256)
	.align		4
.L_256:
        /*055c*/ 	.word	index@(_ZN2at6native54_GLOBAL__N__757059ea_21_ReplicationPadding_cu_4a93dcdf32replication_pad_forward_kernel2dIN3c107complexIdEEEEvNS_27GenericPackedTensorAccessorIKT_Lm4ENS_16DefaultPtrTraitsElEENS6_IS7_Lm4ES9_lEEiiii)
        /*0560*/ 	.word	0x00000012


	//----- nvinfo : EIATTR_FRAME_SIZE
	.align		4
.L_257:
        /*0564*/ 	.byte	0x04, 0x11
        /*0566*/ 	.short	(.L_259 - .L_258)
	.align		4
.L_258:
        /*0568*/ 	.word	index@($__internal_25_$__cuda_sm20_div_s64)
        /*056c*/ 	.word	0x00000000


	//----- nvinfo : EIATTR_FRAME_SIZE
	.align		4
.L_259:
        /*0570*/ 	.byte	0x04, 0x11
        /*0572*/ 	.short	(.L_261 - .L_260)
	.align		4
.L_260:
        /*0574*/ 	.word	index@(_ZN2at6native54_GLOBAL__N__757059ea_21_ReplicationPadding_cu_4a93dcdf32replication_pad_forward_kernel2dIN3c107complexIdEEEEvNS_27GenericPackedTensorAccessorIKT_Lm4ENS_16DefaultPtrTraitsElEENS6_IS7_Lm4ES9_lEEiiii)
        /*0578*/ 	.word	0x00000000


	//----- nvinfo : EIATTR_REGCOUNT
	.align		4
.L_261:
        /*057c*/ 	.byte	0x04, 0x2f
        /*057e*/ 	.short	(.L_263 - .L_262)
	.align		4
.L_262:
        /*0580*/ 	.word	index@(_ZN2at6native54_GLOBAL__N__757059ea_21_ReplicationPadding_cu_4a93dcdf32replication_pad_forward_kernel2dIN3c107complexIfEEEEvNS_27GenericPackedTensorAccessorIKT_Lm4ENS_16DefaultPtrTraitsElEENS6_IS7_Lm4ES9_lEEiiii)
        /*0584*/ 	.word	0x00000010


	//----- nvinfo : EIATTR_FRAME_SIZE
	.align		4
.L_263:
        /*0588*/ 	.byte	0x04, 0x11
        /*058a*/ 	.short	(.L_265 - .L_264)
	.align		4
.L_264:
        /*058c*/ 	.word	index@($__internal_24_$__cuda_sm20_div_s64)
        /*0590*/ 	.word	0x00000000


	//----- nvinfo : EIATTR_FRAME_SIZE
	.align		4
.L_265:
        /*0594*/ 	.byte	0x04, 0x11
        /*0596*/ 	.short	(.L_267 - .L_266)
	.align		4
.L_266:
        /*0598*/ 	.word	index@(_ZN2at6native54_GLOBAL__N__757059ea_21_ReplicationPadding_cu_4a93dcdf32replication_pad_forward_kernel2dIN3c107complexIfEEEEvNS_27GenericPackedTensorAccessorIKT_Lm4ENS_16DefaultPtrTraitsElEENS6_IS7_Lm4ES9_lEEiiii)
        /*059c*/ 	.word	0x00000000


	//----- nvinfo : EIATTR_REGCOUNT
	.align		4
.L_267:
        /*05a0*/ 	.byte	0x04, 0x2f
        /*05a2*/ 	.short	(.L_269 - .L_268)
	.align		4
.L_268:
        /*05a4*/ 	.word	index@(_ZN2at6native54_GLOBAL__N__757059ea_21_ReplicationPadding_cu_4a93dcdf32replication_pad_forward_kernel2dIN3c104HalfEEEvNS_27GenericPackedTensorAccessorIKT_Lm4ENS_16DefaultPtrTraitsElEENS5_IS6_Lm4ES8_lEEiiii)
        /*05a8*/ 	.word	0x00000010


	//----- nvinfo : EIATTR_FRAME_SIZE
	.align		4
.L_269:
        /*05ac*/ 	.byte	0x04, 0x11
        /*05ae*/ 	.short	(.L_271 - .L_270)
	.align		4
.L_270:
        /*05b0*/ 	.word	index@($__internal_23_$__cuda_sm20_div_s64)
        /*05b4*/ 	.word	0x00000000


	//----- nvinfo : EIATTR_FRAME_SIZE
	.align		4
.L_271:
        /*05b8*/ 	.byte	0x04, 0x11
        /*05ba*/ 	.short	(.L_273 - .L_272)
	.align		4
.L_272:
        /*05bc*/ 	.word	index@(_ZN2at6native54_GLOBAL__N__757059ea_21_ReplicationPadding_cu_4a93dcdf32replication_pad_forward_kernel2dIN3c104HalfEEEvNS_27GenericPackedTensorAccessorIKT_Lm4ENS_16DefaultPtrTraitsElEENS5_IS6_Lm4ES8_lEEiiii)
        /*05c0*/ 	.word	0x00000000


	//----- nvinfo : EIATTR_REGCOUNT
	.align		4
.L_273:
        /*05c4*/ 	.byte	0x04, 0x2f
        /*05c6*/ 	.short	(.L_275 - .L_274)
	.align		4
.L_274:
        /*05c8*/ 	.word	index@(_ZN2at6native54_GLOBAL__N__757059ea_21_ReplicationPadding_cu_4a93dcdf32replication_pad_forward_kernel2dIN3c108BFloat16EEEvNS_27GenericPackedTensorAccessorIKT_Lm4ENS_16DefaultPtrTraitsElEENS5_IS6_Lm4ES8_lEEiiii)
        /*05cc*/ 	.word	0x00000010


	//----- nvinfo : EIATTR_FRAME_SIZE
	.align		4
.L_275:
        /*05d0*/ 	.byte	0x04, 0x11
        /*05d2*/ 	.short	(.L_277 - .L_276)
	.align		4
.L_276:
        /*05d4*/ 	.word	index@($__internal_22_$__cuda_sm20_div_s64)
        /*05d8*/ 	.word	0x00000000


	//----- nvinfo : EIATTR_FRAME_SIZE
	.align		4
.L_277:
        /*05dc*/ 	.byte	0x04, 0x11
        /*05de*/ 	.short	(.L_279 - .L_278)
	.align		4
.L_278:
        /*05e0*/ 	.word	index@(_ZN2at6native54_GLOBAL__N__757059ea_21_ReplicationPadding_cu_4a93dcdf32replication_pad_forward_kernel2dIN3c108BFloat16EEEvNS_27GenericPackedTensorAccessorIKT_Lm4ENS_16DefaultPtrTraitsElEENS5_IS6_Lm4ES8_lEEiiii)
        /*05e4*/ 	.word	0x00000000


	//----- nvinfo : EIATTR_REGCOUNT
	.align		4
.L_279:
        /*05e8*/ 	.byte	0x04, 0x2f
        /*05ea*/ 	.short	(.L_281 - .L_280)
	.align		4
.L_280:
        /*05ec*/ 	.word	index@(_ZN2at6native54_GLOBAL__N__757059ea_21_ReplicationPadding_cu_4a93dcdf32replication_pad_forward_kernel3dIhEEvNS_27GenericPackedTensorAccessorIKT_Lm5ENS_16DefaultPtrTraitsElEENS3_IS4_Lm5ES6_lEEiiiii)
        /*05f0*/ 	.word	0x0000001a


	//----- nvinfo : EIATTR_FRAME_SIZE
	.align		4
.L_281:
        /*05f4*/ 	.byte	0x04, 0x11
        /*05f6*/ 	.short	(.L_283 - .L_282)
	.align		4
.L_282:
        /*05f8*/ 	.word	index@($__internal_21_$__cuda_sm20_rem_s64)
        /*05fc*/ 	.word	0x00000000


	//----- nvinfo : EIATTR_FRAME_SIZE
	.align		4
.L_283:
        /*0600*/ 	.byte	0x04, 0x11
        /*0602*/ 	.short	(.L_285 - .L_284)
	.align		4
.L_284:
        /*0604*/ 	.word	index@($__internal_20_$__cuda_sm20_div_s64)
        /*0608*/ 	.word	0x00000000


	//----- nvinfo : EIATTR_FRAME_SIZE
	.align		4
.L_285:
        /*060c*/ 	.byte	0x04, 0x11
        /*060e*/ 	.short	(.L_287 - .L_286)
	.align		4
.L_286:
        /*0610*/ 	.word	index@(_ZN2at6native54_GLOBAL__N__757059ea_21_ReplicationPadding_cu_4a93dcdf32replication_pad_forward_kernel3dIhEEvNS_27GenericPackedTensorAccessorIKT_Lm5ENS_16DefaultPtrTraitsElEENS3_IS4_Lm5ES6_lEEiiiii)
        /*0614*/ 	.word	0x00000000


	//----- nvinfo : EIATTR_REGCOUNT
	.align		4
.L_287:
        /*0618*/ 	.byte	0x04, 0x2f
        /*061a*/ 	.short	(.L_289 - .L_288)
	.align		4
.L_288:
        /*061c*/ 	.word	index@(_ZN2at6native54_GLOBAL__N__757059ea_21_ReplicationPadding_cu_4a93dcdf32replication_pad_forward_kernel3dIaEEvNS_27GenericPackedTensorAccessorIKT_Lm5ENS_16DefaultPtrTraitsElEENS3_IS4_Lm5ES6_lEEiiiii)
        /*0620*/ 	.word	0x0000001a


	//----- nvinfo : EIATTR_FRAME_SIZE
	.align		4
.L_289:
        /*0624*/ 	.byte	0x04, 0x11
        /*0626*/ 	.short	(.L_291 - .L_290)
	.align		4
.L_290:
        /*0628*/ 	.word	index@($__internal_19_$__cuda_sm20_rem_s64)
        /*062c*/ 	.word	0x00000000


	//----- nvinfo : EIATTR_FRAME_SIZE
	.align		4
.L_291:
        /*0630*/ 	.byte	0x04, 0x11
        /*0632*/ 	.short	(.L_293 - .L_292)
	.align		4
.L_292:
        /*0634*/ 	.word	index@($__internal_18_$__cuda_sm20_div_s64)
        /*0638*/ 	.word	0x00000000


	//----- nvinfo : EIATTR_FRAME_SIZE
	.align		4
.L_293:
        /*063c*/ 	.byte	0x04, 0x11
        /*063e*/ 	.short	(.L_295 - .L_294)
	.align		4
.L_294:
        /*0640*/ 	.word	index@(_ZN2at6native54_GLOBAL__N__757059ea_21_ReplicationPadding_cu_4a93dcdf32replication_pad_forward_kernel3dIaEEvNS_27GenericPackedTensorAccessorIKT_Lm5ENS_16DefaultPtrTraitsElEENS3_IS4_Lm5ES6_lEEiiiii)
        /*0644*/ 	.word	0x00000000


	//----- nvinfo : EIATTR_REGCOUNT
	.align		4
.L_295:
        /*0648*/ 	.byte	0x04, 0x2f
        /*064a*/ 	.short	(.L_297 - .L_296)
	.align		4
.L_296:
        /*064c*/ 	.word	index@(_ZN2at6native54_GLOBAL__N__757059ea_21_ReplicationPadding_cu_4a93dcdf32replication_pad_forward_kernel3dIiEEvNS_27GenericPackedTensorAccessorIKT_Lm5ENS_16DefaultPtrTraitsElEENS3_IS4_Lm5ES6_lEEiiiii)
        /*0650*/ 	.word	0x0000001a


	//----- nvinfo : EIATTR_FRAME_SIZE
	.align		4
.L_297:
        /*0654*/ 	.byte	0x04, 0x11
        /*0656*/ 	.short	(.L_299 - .L_298)
	.align		4
.L_298:
        /*0658*/ 	.word	index@($__internal_17_$__cuda_sm20_rem_s64)
        /*065c*/ 	.word	0x00000000


	//----- nvinfo : EIATTR_FRAME_SIZE
	.align		4
.L_299:
        /*0660*/ 	.byte	0x04, 0x11
        /*0662*/ 	.short	(.L_301 - .L_300)
	.align		4
.L_300:
        /*0664*/ 	.word	index@($__internal_16_$__cuda_sm20_div_s64)
        /*0668*/ 	.word	0x00000000


	//----- nvinfo : EIATTR_FRAME_SIZE
	.align		4
.L_301:
        /*066c*/ 	.byte	0x04, 0x11
        /*066e*/ 	.short	(.L_303 - .L_302)
	.align		4
.L_302:
        /*0670*/ 	.word	index@(_ZN2at6native54_GLOBAL__N__757059ea_21_ReplicationPadding_cu_4a93dcdf32replication_pad_forward_kernel3dIiEEvNS_27GenericPackedTensorAccessorIKT_Lm5ENS_16DefaultPtrTraitsElEENS3_IS4_Lm5ES6_lEEiiiii)
        /*0674*/ 	.word	0x00000000


	//----- nvinfo : EIATTR_REGCOUNT
	.align		4
.L_303:
        /*0678*/ 	.byte	0x04, 0x2f
        /*067a*/ 	.short	(.L_305 - .L_304)
	.align		4
.L_304:
        /*067c*/ 	.word	index@(_ZN2at6native54_GLOBAL__N__757059ea_21_ReplicationPadding_cu_4a93dcdf32replication_pad_forward_kernel3dIlEEvNS_27GenericPackedTensorAccessorIKT_Lm5ENS_16DefaultPtrTraitsElEENS3_IS4_Lm5ES6_lEEiiiii)
        /*0680*/ 	.word	0x0000001a


	//----- nvinfo : EIATTR_FRAME_SIZE
	.align		4
.L_305:
        /*0684*/ 	.byte	0x04, 0x11
        /*0686*/ 	.short	(.L_307 - .L_306)
	.align		4
.L_306:
        /*0688*/ 	.word	index@($__internal_15_$__cuda_sm20_rem_s64)
        /*068c*/ 	.word	0x00000000


	//----- nvinfo : EIATTR_FRAME_SIZE
	.align		4
.L_307:
        /*0690*/ 	.byte	0x04, 0x11
        /*0692*/ 	.short	(.L_309 - .L_308)
	.align		4
.L_308:
        /*0694*/ 	.word	index@($__internal_14_$__cuda_sm20_div_s64)
        /*0698*/ 	.word	0x00000000


	//----- nvinfo : EIATTR_FRAME_SIZE
	.align		4
.L_309:
        /*069c*/ 	.byte	0x04, 0x11
        /*069e*/ 	.short	(.L_311 - .L_310)
	.align		4
.L_310:
        /*06a0*/ 	.word	index@(_ZN2at6native54_GLOBAL__N__757059ea_21_ReplicationPadding_cu_4a93dcdf32replication_pad_forward_kernel3dIlEEvNS_27GenericPackedTensorAccessorIKT_Lm5ENS_16DefaultPtrTraitsElEENS3_IS4_Lm5ES6_lEEiiiii)
        /*06a4*/ 	.word	0x00000000


	//----- nvinfo : EIATTR_REGCOUNT
	.align		4
.L_311:
        /*06a8*/ 	.byte	0x04, 0x2f
        /*06aa*/ 	.short	(.L_313 - .L_312)
	.align		4
.L_312:
        /*06ac*/ 	.word	index@(_ZN2at6native54_GLOBAL__N__757059ea_21_ReplicationPadding_cu_4a93dcdf32replication_pad_forward_kernel3dIsEEvNS_27GenericPackedTensorAccessorIKT_Lm5ENS_16DefaultPtrTraitsElEENS3_IS4_Lm5ES6_lEEiiiii)
        /*06b0*/ 	.word	0x0000001a


	//----- nvinfo : EIATTR_FRAME_SIZE
	.align		4
.L_313:
        /*06b4*/ 	.byte	0x04, 0x11
        /*06b6*/ 	.short	(.L_315 - .L_314)
	.align		4
.L_314:
        /*06b8*/ 	.word	index@($__internal_13_$__cuda_sm20_rem_s64)
        /*06bc*/ 	.word	0x00000000


	//----- nvinfo : EIATTR_FRAME_SIZE
	.align		4
.L_315:
        /*06c0*/ 	.byte	0x04, 0x11
        /*06c2*/ 	.short	(.L_317 - .L_316)
	.align		4
.L_316:
        /*06c4*/ 	.word	index@($__internal_12_$__cuda_sm20_div_s64)
        /*06c8*/ 	.word	0x00000000


	//----- nvinfo : EIATTR_FRAME_SIZE
	.align		4
.L_317:
        /*06cc*/ 	.byte	0x04, 0x11
        /*06ce*/ 	.short	(.L_319 - .L_318)
	.align		4
.L_318:
        /*06d0*/ 	.word	index@(_ZN2at6native54_GLOBAL__N__757059ea_21_ReplicationPadding_cu_4a93dcdf32replication_pad_forward_kernel3dIsEEvNS_27GenericPackedTensorAccessorIKT_Lm5ENS_16DefaultPtrTraitsElEENS3_IS4_Lm5ES6_lEEiiiii)
        /*06d4*/ 	.word	0x00000000


	//----- nvinfo : EIATTR_REGCOUNT
	.align		4
.L_319:
        /*06d8*/ 	.byte	0x04, 0x2f
        /*06da*/ 	.short	(.L_321 - .L_320)
	.align		4
.L_320:
        /*06dc*/ 	.word	index@(_ZN2at6native54_GLOBAL__N__757059ea_21_ReplicationPadding_cu_4a93dcdf32replication_pad_forward_kernel3dIdEEvNS_27GenericPackedTensorAccessorIKT_Lm5ENS_16DefaultPtrTraitsElEENS3_IS4_Lm5ES6_lEEiiiii)
        /*06e0*/ 	.word	0x0000001a


	//----- nvinfo : EIATTR_FRAME_SIZE
	.align		4
.L_321:
        /*06e4*/ 	.byte	0x04, 0x11
        /*06e6*/ 	.short	(.L_323 - .L_322)
	.align		4
.L_322:
        /*06e8*/ 	.word	index@($__internal_11_$__cuda_sm20_rem_s64)
        /*06ec*/ 	.word	0x00000000


	//----- nvinfo : EIATTR_FRAME_SIZE
	.align		4
.L_323:
        /*06f0*/ 	.byte	0x04, 0x11
        /*06f2*/ 	.short	(.L_325 - .L_324)
	.align		4
.L_324:
        /*06f4*/ 	.word	index@($__internal_10_$__cuda_sm20_div_s64)
        /*06f8*/ 	.word	0x00000000


	//----- nvinfo : EIATTR_FRAME_SIZE
	.align		4
.L_325:
        /*06fc*/ 	.byte	0x04, 0x11
        /*06fe*/ 	.short	(.L_327 - .L_326)
	.align		4
.L_326:
        /*0700*/ 	.word	index@(_ZN2at6native54_GLOBAL__N__757059ea_21_ReplicationPadding_cu_4a93dcdf32replication_pad_forward_kernel3dIdEEvNS_27GenericPackedTensorAccessorIKT_Lm5ENS_16DefaultPtrTraitsElEENS3_IS4_Lm5ES6_lEEiiiii)
        /*0704*/ 	.word	0x00000000


	//----- nvinfo : EIATTR_REGCOUNT
	.align		4
.L_327:
        /*0708*/ 	.byte	0x04, 0x2f
        /*070a*/ 	.short	(.L_329 - .L_328)
	.align		4
.L_328:
        /*070c*/ 	.word	index@(_ZN2at6native54_GLOBAL__N__757059ea_21_ReplicationPadding_cu_4a93dcdf32replication_pad_forward_kernel3dIfEEvNS_27GenericPackedTensorAccessorIKT_Lm5ENS_16DefaultPtrTraitsElEENS3_IS4_Lm5ES6_lEEiiiii)
        /*0710*/ 	.word	0x0000001a


	//----- nvinfo : EIATTR_FRAME_SIZE
	.align		4
.L_329:
        /*0714*/ 	.byte	0x04, 0x11
        /*0716*/ 	.short	(.L_331 - .L_330)
	.align		4
.L_330:
        /*0718*/ 	.word	index@($__internal_9_$__cuda_sm20_rem_s64)
        /*071c*/ 	.word	0x00000000


	//----- nvinfo : EIATTR_FRAME_SIZE
	.align		4
.L_331:
        /*0720*/ 	.byte	0x04, 0x11
        /*0722*/ 	.short	(.L_333 - .L_332)
	.align		4
.L_332:
        /*0724*/ 	.word	index@($__internal_8_$__cuda_sm20_div_s64)
        /*0728*/ 	.word	0x00000000


	//----- nvinfo : EIATTR_FRAME_SIZE
	.align		4
.L_333:
        /*072c*/ 	.byte	0x04, 0x11
        /*072e*/ 	.short	(.L_335 - .L_334)
	.align		4
.L_334:
        /*0730*/ 	.word	index@(_ZN2at6native54_GLOBAL__N__757059ea_21_ReplicationPadding_cu_4a93dcdf32replication_pad_forward_kernel3dIfEEvNS_27GenericPackedTensorAccessorIKT_Lm5ENS_16DefaultPtrTraitsElEENS3_IS4_Lm5ES6_lEEiiiii)
        /*0734*/ 	.word	0x00000000


	//----- nvinfo : EIATTR_REGCOUNT
	.align		4
.L_335:
        /*0738*/ 	.byte	0x04, 0x2f
        /*073a*/ 	.short	(.L_337 - .L_336)
	.align		4
.L_336:
        /*073c*/ 	.word	index@(_ZN2at6native54_GLOBAL__N__757059ea_21_ReplicationPadding_cu_4a93dcdf32replication_pad_forward_kernel3dIN3c107complexIdEEEEvNS_27GenericPackedTensorAccessorIKT_Lm5ENS_16DefaultPtrTraitsElEENS6_IS7_Lm5ES9_lEEiiiii)
        /*0740*/ 	.word	0x0000001a


	//----- nvinfo : EIATTR_FRAME_SIZE
	.align		4
.L_337:
        /*0744*/ 	.byte	0x04, 0x11
        /*0746*/ 	.short	(.L_339 - .L_338)
	.align		4
.L_338:
        /*0748*/ 	.word	index@($__internal_7_$__cuda_sm20_rem_s64)
        /*074c*/ 	.word	0x00000000


	//----- nvinfo : EIATTR_FRAME_SIZE
	.align		4
.L_339:
        /*0750*/ 	.byte	0x04, 0x11
        /*0752*/ 	.short	(.L_341 - .L_340)
	.align		4
.L_340:
        /*0754*/ 	.word	index@($__internal_6_$__cuda_sm20_div_s64)
        /*0758*/ 	.word	0x00000000


	//----- nvinfo : EIATTR_FRAME_SIZE
	.align		4
.L_341:
        /*075c*/ 	.byte	0x04, 0x11
        /*075e*/ 	.short	(.L_343 - .L_342)
	.align		4
.L_342:
        /*0760*/ 	.word	index@(_ZN2at6native54_GLOBAL__N__757059ea_21_ReplicationPadding_cu_4a93dcdf32replication_pad_forward_kernel3dIN3c107complexIdEEEEvNS_27GenericPackedTensorAccessorIKT_Lm5ENS_16DefaultPtrTraitsElEENS6_IS7_Lm5ES9_lEEiiiii)
        /*0764*/ 	.word	0x00000000


	//----- nvinfo : EIATTR_REGCOUNT
	.align		4
.L_343:
        /*0768*/ 	.byte	0x04, 0x2f
        /*076a*/ 	.short	(.L_345 - .L_344)
	.align		4
.L_344:
        /*076c*/ 	.word	index@(_ZN2at6native54_GLOBAL__N__757059ea_21_ReplicationPadding_cu_4a93dcdf32replication_pad_forward_kernel3dIN3c107complexIfEEEEvNS_27GenericPackedTensorAccessorIKT_Lm5ENS_16DefaultPtrTraitsElEENS6_IS7_Lm5ES9_lEEiiiii)
        /*0770*/ 	.word	0x0000001a


	//----- nvinfo : EIATTR_FRAME_SIZE
	.align		4
.L_345:
        /*0774*/ 	.byte	0x04, 0x11
        /*0776*/ 	.short	(.L_347 - .L_346)
	.align		4
.L_346:
        /*0778*/ 	.word	index@($__internal_5_$__cuda_sm20_rem_s64)
        /*077c*/ 	.word	0x00000000


	//----- nvinfo : EIATTR_FRAME_SIZE
	.align		4
.L_347:
        /*0780*/ 	.byte	0x04, 0x11
        /*0782*/ 	.short	(.L_349 - .L_348)
	.align		4
.L_348:
        /*0784*/ 	.word	index@($__internal_4_$__cuda_sm20_div_s64)
        /*0788*/ 	.word	0x00000000


	//----- nvinfo : EIATTR_FRAME_SIZE
	.align		4
.L_349:
        /*078c*/ 	.byte	0x04, 0x11
        /*078e*/ 	.short	(.L_351 - .L_350)
	.align		4
.L_350:
        /*0790*/ 	.word	index@(_ZN2at6native54_GLOBAL__N__757059ea_21_ReplicationPadding_cu_4a93dcdf32replication_pad_forward_kernel3dIN3c107complexIfEEEEvNS_27GenericPackedTensorAccessorIKT_Lm5ENS_16DefaultPtrTraitsElEENS6_IS7_Lm5ES9_lEEiiiii)
        /*0794*/ 	.word	0x00000000


	//----- nvinfo : EIATTR_REGCOUNT
	.align		4
.L_351:
        /*0798*/ 	.byte	0x04, 0x2f
        /*079a*/ 	.short	(.L_353 - .L_352)
	.align		4
.L_352:
        /*079c*/ 	.word	index@(_ZN2at6native54_GLOBAL__N__757059ea_21_ReplicationPadding_cu_4a93dcdf32replication_pad_forward_kernel3dIN3c104HalfEEEvNS_27GenericPackedTensorAccessorIKT_Lm5ENS_16DefaultPtrTraitsElEENS5_IS6_Lm5ES8_lEEiiiii)
        /*07a0*/ 	.word	0x0000001a


	//----- nvinfo : EIATTR_FRAME_SIZE
	.align		4
.L_353:
        /*07a4*/ 	.byte	0x04, 0x11
        /*07a6*/ 	.short	(.L_355 - .L_354)
	.align		4
.L_354:
        /*07a8*/ 	.word	index@($__internal_3_$__cuda_sm20_rem_s64)
        /*07ac*/ 	.word	0x00000000


	//----- nvinfo : EIATTR_FRAME_SIZE
	.align		4
.L_355:
        /*07b0*/ 	.byte	0x04, 0x11
        /*07b2*/ 	.short	(.L_357 - .L_356)
	.align		4
.L_356:
        /*07b4*/ 	.word	index@($__internal_2_$__cuda_sm20_div_s64)
        /*07b8*/ 	.word	0x00000000


	//----- nvinfo : EIATTR_FRAME_SIZE
	.align		4
.L_357:
        /*07bc*/ 	.byte	0x04, 0x11
        /*07be*/ 	.short	(.L_359 - .L_358)
	.align		4
.L_358:
        /*07c0*/ 	.word	index@(_ZN2at6native54_GLOBAL__N__757059ea_21_ReplicationPadding_cu_4a93dcdf32replication_pad_forward_kernel3dIN3c104HalfEEEvNS_27GenericPackedTensorAccessorIKT_Lm5ENS_16DefaultPtrTraitsElEENS5_IS6_Lm5ES8_lEEiiiii)
        /*07c4*/ 	.word	0x00000000


	//----- nvinfo : EIATTR_REGCOUNT
	.align		4
.L_359:
        /*07c8*/ 	.byte	0x04, 0x2f
        /*07ca*/ 	.short	(.L_361 - .L_360)
	.align		4
.L_360:
        /*07cc*/ 	.word	index@(_ZN2at6native54_GLOBAL__N__757059ea_21_ReplicationPadding_cu_4a93dcdf32replication_pad_forward_kernel3dIN3c108BFloat16EEEvNS_27GenericPackedTensorAccessorIKT_Lm5ENS_16DefaultPtrTraitsElEENS5_IS6_Lm5ES8_lEEiiiii)
        /*07d0*/ 	.word	0x0000001a


	//----- nvinfo : EIATTR_FRAME_SIZE
	.align		4
.L_361:
        /*07d4*/ 	.byte	0x04, 0x11
        /*07d6*/ 	.short	(.L_363 - .L_362)
	.align		4
.L_362:
        /*07d8*/ 	.word	index@($__internal_1_$__cuda_sm20_rem_s64)
        /*07dc*/ 	.word	0x00000000


	//----- nvinfo : EIATTR_FRAME_SIZE
	.align		4
.L_363:
        /*07e0*/ 	.byte	0x04, 0x11
        /*07e2*/ 	.short	(.L_365 - .L_364)
	.align		4
.L_364:
        /*07e4*/ 	.word	index@($__internal_0_$__cuda_sm20_div_s64)
        /*07e8*/ 	.word	0x00000000


	//----- nvinfo : EIATTR_FRAME_SIZE
	.align		4
.L_365:
        /*07ec*/ 	.byte	0x04, 0x11
        /*07ee*/ 	.short	(.L_367 - .L_366)
	.align		4
.L_366:
        /*07f0*/ 	.word	index@(_ZN2at6native54_GLOBAL__N__757059ea_21_ReplicationPadding_cu_4a93dcdf32replication_pad_forward_kernel3dIN3c108BFloat16EEEvNS_27GenericPackedTensorAccessorIKT_Lm5ENS_16DefaultPtrTraitsElEENS5_IS6_Lm5ES8_lEEiiiii)
        /*07f4*/ 	.word	0x00000000


	//----- nvinfo : EIATTR_MIN_STACK_SIZE
	.align		4
.L_367:
        /*07f8*/ 	.byte	0x04, 0x12
        /*07fa*/ 	.short	(.L_369 - .L_368)
	.align		4
.L_368:
        /*07fc*/ 	.word	index@(_ZN2at6native54_GLOBAL__N__757059ea_21_ReplicationPadding_cu_4a93dcdf32replication_pad_forward_kernel3dIN3c108BFloat16EEEvNS_27GenericPackedTensorAccessorIKT_Lm5ENS_16DefaultPtrTraitsElEENS5_IS6_Lm5ES8_lEEiiiii)
        /*0800*/ 	.word	0x00000000


	//----- nvinfo : EIATTR_MIN_STACK_SIZE
	.align		4
.L_369:
        /*0804*/ 	.byte	0x04, 0x12
        /*0806*/ 	.short	(.L_371 - .L_370)
	.align		4
.L_370:
        /*0808*/ 	.word	index@(_ZN2at6native54_GLOBAL__N__757059ea_21_ReplicationPadding_cu_4a93dcdf32replication_pad_forward_kernel3dIN3c104HalfEEEvNS_27GenericPackedTensorAccessorIKT_Lm5ENS_16DefaultPtrTraitsElEENS5_IS6_Lm5ES8_lEEiiiii)
        /*080c*/ 	.word	0x00000000


	//----- nvinfo : EIATTR_MIN_STACK_SIZE
	.align		4
.L_371:
        /*0810*/ 	.byte	0x04, 0x12
        /*0812*/ 	.short	(.L_373 - .L_372)
	.align		4
.L_372:
        /*0814*/ 	.word	index@(_ZN2at6native54_GLOBAL__N__757059ea_21_ReplicationPadding_cu_4a93dcdf32replication_pad_forward_kernel3dIN3c107complexIfEEEEvNS_27GenericPackedTensorAccessorIKT_Lm5ENS_16DefaultPtrTraitsElEENS6_IS7_Lm5ES9_lEEiiiii)
        /*0818*/ 	.word	0x00000000


	//----- nvinfo : EIATTR_MIN_STACK_SIZE
	.align		4
.L_373:
        /*081c*/ 	.byte	0x04, 0x12
        /*081e*/ 	.short	(.L_375 - .L_374)
	.align		4
.L_374:
        /*0820*/ 	.word	index@(_ZN2at6native54_GLOBAL__N__757059ea_21_ReplicationPadding_cu_4a93dcdf32replication_pad_forward_kernel3dIN3c107complexIdEEEEvNS_27GenericPackedTensorAccessorIKT_Lm5ENS_16DefaultPtrTraitsElEENS6_IS7_Lm5ES9_lEEiiiii)
        /*0824*/ 	.word	0x00000000


	//----- nvinfo : EIATTR_MIN_STACK_SIZE
	.align		4
.L_375:
        /*0828*/ 	.byte	0x04, 0x12
        /*082a*/ 	.short	(.L_377 - .L_376)
	.align		4
.L_376:
        /*082c*/ 	.word	index@(_ZN2at6native54_GLOBAL__N__757059ea_21_ReplicationPadding_cu_4a93dcdf32replication_pad_forward_kernel3dIfEEvNS_27GenericPackedTensorAccessorIKT_Lm5ENS_16DefaultPtrTraitsElEENS3_IS4_Lm5ES6_lEEiiiii)
        /*0830*/ 	.word	0x00000000


	//----- nvinfo : EIATTR_MIN_STACK_SIZE
	.align		4
.L_377:
        /*0834*/ 	.byte	0x04, 0x12
        /*0836*/ 	.short	(.L_379 - .L_378)
	.align		4
.L_378:
        /*0838*/ 	.word	index@(_ZN2at6native54_GLOBAL__N__757059ea_21_ReplicationPadding_cu_4a93dcdf32replication_pad_forward_kernel3dIdEEvNS_27GenericPackedTensorAccessorIKT_Lm5ENS_16DefaultPtrTraitsElEENS3_IS4_Lm5ES6_lEEiiiii)
        /*083c*/ 	.word	0x00000000


	//----- nvinfo : EIATTR_MIN_STACK_SIZE
	.align		4
.L_379:
        /*0840*/ 	.byte	0x04, 0x12
        /*0842*/ 	.short	(.L_381 - .L_380)
	.align		4
.L_380:
        /*0844*/ 	.word	index@(_ZN2at6native54_GLOBAL__N__757059ea_21_ReplicationPadding_cu_4a93dcdf32replication_pad_forward_kernel3dIsEEvNS_27GenericPackedTensorAccessorIKT_Lm5ENS_16DefaultPtrTraitsElEENS3_IS4_Lm5ES6_lEEiiiii)
        /*0848*/ 	.word	0x00000000


	//----- nvinfo : EIATTR_MIN_STACK_SIZE
	.align		4
.L_381:
        /*084c*/ 	.byte	0x04, 0x12
        /*084e*/ 	.short	(.L_383 - .L_382)
	.align		4
.L_382:
        /*0850*/ 	.word	index@(_ZN2at6native54_GLOBAL__N__757059ea_21_ReplicationPadding_cu_4a93dcdf32replication_pad_forward_kernel3dIlEEvNS_27GenericPackedTensorAccessorIKT_Lm5ENS_16DefaultPtrTraitsElEENS3_IS4_Lm5ES6_lEEiiiii)
        /*0854*/ 	.word	0x00000000


	//----- nvinfo : EIATTR_MIN_STACK_SIZE
	.align		4
.L_383:
        /*0858*/ 	.byte	0x04, 0x12
        /*085a*/ 	.short	(.L_385 - .L_384)
	.align		4
.L_384:
        /*085c*/ 	.word	index@(_ZN2at6native54_GLOBAL__N__757059ea_21_ReplicationPadding_cu_4a93dcdf32replication_pad_forward_kernel3dIiEEvNS_27GenericPackedTensorAccessorIKT_Lm5ENS_16DefaultPtrTraitsElEENS3_IS4_Lm5ES6_lEEiiiii)
        /*0860*/ 	.word	0x00000000


	//----- nvinfo : EIATTR_MIN_STACK_SIZE
	.align		4
.L_385:
        /*0864*/ 	.byte	0x04, 0x12
        /*0866*/ 	.short	(.L_387 - .L_386)
	.align		4
.L_386:
        /*0868*/ 	.word	index@(_ZN2at6native54_GLOBAL__N__757059ea_21_ReplicationPadding_cu_4a93dcdf32replication_pad_forward_kernel3dIaEEvNS_27GenericPackedTensorAccessorIKT_Lm5ENS_16DefaultPtrTraitsElEENS3_IS4_Lm5ES6_lEEiiiii)
        /*086c*/ 	.word	0x00000000


	//----- nvinfo : EIATTR_MIN_STACK_SIZE
	.align		4
.L_387:
        /*0870*/ 	.byte	0x04, 0x12
        /*0872*/ 	.short	(.L_389 - .L_388)
	.align		4
.L_388:
        /*0874*/ 	.word	index@(_ZN2at6native54_GLOBAL__N__757059ea_21_ReplicationPadding_cu_4a93dcdf32replication_pad_forward_kernel3dIhEEvNS_27GenericPackedTensorAccessorIKT_Lm5ENS_16DefaultPtrTraitsElEENS3_IS4_Lm5ES6_lEEiiiii)
        /*0878*/ 	.word	0x00000000


	//----- nvinfo : EIATTR_MIN_STACK_SIZE
	.align		4
.L_389:
        /*087c*/ 	.byte	0x04, 0x12
        /*087e*/ 	.short	(.L_391 - .L_390)
	.align		4
.L_390:
        /*0880*/ 	.word	index@(_ZN2at6native54_GLOBAL__N__757059ea_21_ReplicationPadding_cu_4a93dcdf32replication_pad_forward_kernel2dIN3c108BFloat16EEEvNS_27GenericPackedTensorAccessorIKT_Lm4ENS_16DefaultPtrTraitsElEENS5_IS6_Lm4ES8_lEEiiii)
        /*0884*/ 	.word	0x00000000


	//----- nvinfo : EIATTR_MIN_STACK_SIZE
	.align		4
.L_391:
        /*0888*/ 	.byte	0x04, 0x12
        /*088a*/ 	.short	(.L_393 - .L_392)
	.align		4
.L_392:
        /*088c*/ 	.word	index@(_ZN2at6native54_GLOBAL__N__757059ea_21_ReplicationPadding_cu_4a93dcdf32replication_pad_forward_kernel2dIN3c104HalfEEEvNS_27GenericPackedTensorAccessorIKT_Lm4ENS_16DefaultPtrTraitsElEENS5_IS6_Lm4ES8_lEEiiii)
        /*0890*/ 	.word	0x00000000


	//----- nvinfo : EIATTR_MIN_STACK_SIZE
	.align		4
.L_393:
        /*0894*/ 	.byte	0x04, 0x12
        /*0896*/ 	.short	(.L_395 - .L_394)
	.align		4
.L_394:
        /*0898*/ 	.word	index@(_ZN2at6native54_GLOBAL__N__757059ea_21_ReplicationPadding_cu_4a93dcdf32replication_pad_forward_kernel2dIN3c107complexIfEEEEvNS_27GenericPackedTensorAccessorIKT_Lm4ENS_16DefaultPtrTraitsElEENS6_IS7_Lm4ES9_lEEiiii)
        /*089c*/ 	.word	0x00000000


	//----- nvinfo : EIATTR_MIN_STACK_SIZE
	.align		4
.L_395:
        /*08a0*/ 	.byte	0x04, 0x12
        /*08a2*/ 	.short	(.L_397 - .L_396)
	.align		4
.L_396:
        /*08a4*/ 	.word	index@(_ZN2at6native54_GLOBAL__N__757059ea_21_ReplicationPadding_cu_4a93dcdf32replication_pad_forward_kernel2dIN3c107complexIdEEEEvNS_27GenericPackedTensorAccessorIKT_Lm4ENS_16DefaultPtrTraitsElEENS6_IS7_Lm4ES9_lEEiiii)
        /*08a8*/ 	.word	0x00000000


	//----- nvinfo : EIATTR_MIN_STACK_SIZE
	.align		4
.L_397:
        /*08ac*/ 	.byte	0x04, 0x12
        /*08ae*/ 	.short	(.L_399 - .L_398)
	.align		4
.L_398:
        /*08b0*/ 	.word	index@(_ZN2at6native54_GLOBAL__N__757059ea_21_ReplicationPadding_cu_4a93dcdf32replication_pad_forward_kernel2dIfEEvNS_27GenericPackedTensorAccessorIKT_Lm4ENS_16DefaultPtrTraitsElEENS3_IS4_Lm4ES6_lEEiiii)
        /*08b4*/ 	.word	0x00000000


	//----- nvinfo : EIATTR_MIN_STACK_SIZE
	.align		4
.L_399:
        /*08b8*/ 	.byte	0x04, 0x12
        /*08ba*/ 	.short	(.L_401 - .L_400)
	.align		4
.L_400:
        /*08bc*/ 	.word	index@(_ZN2at6native54_GLOBAL__N__757059ea_21_ReplicationPadding_cu_4a93dcdf32replication_pad_forward_kernel2dIdEEvNS_27GenericPackedTensorAccessorIKT_Lm4ENS_16DefaultPtrTraitsElEENS3_IS4_Lm4ES6_lEEiiii)
        /*08c0*/ 	.word	0x00000000


	//----- nvinfo : EIATTR_MIN_STACK_SIZE
	.align		4
.L_401:
        /*08c4*/ 	.byte	0x04, 0x12
        /*08c6*/ 	.short	(.L_403 - .L_402)
	.align		4
.L_402:
        /*08c8*/ 	.word	index@(_ZN2at6native54_GLOBAL__N__757059ea_21_ReplicationPadding_cu_4a93dcdf32replication_pad_forward_kernel2dIsEEvNS_27GenericPackedTensorAccessorIKT_Lm4ENS_16DefaultPtrTraitsElEENS3_IS4_Lm4ES6_lEEiiii)
        /*08cc*/ 	.word	0x00000000


	//----- nvinfo : EIATTR_MIN_STACK_SIZE
	.align		4
.L_403:
        /*08d0*/ 	.byte	0x04, 0x12
        /*08d2*/ 	.short	(.L_405 - .L_404)
	.align		4
.L_404:
        /*08d4*/ 	.word	index@(_ZN2at6native54_GLOBAL__N__757059ea_21_ReplicationPadding_cu_4a93dcdf32replication_pad_forward_kernel2dIlEEvNS_27GenericPackedTensorAccessorIKT_Lm4ENS_16DefaultPtrTraitsElEENS3_IS4_Lm4ES6_lEEiiii)
        /*08d8*/ 	.word	0x00000000


	//----- nvinfo : EIATTR_MIN_STACK_SIZE
	.align		4
.L_405:
        /*08dc*/ 	.byte	0x04, 0x12
        /*08de*/ 	.short	(.L_407 - .L_406)
	.align		4
.L_406:
        /*08e0*/ 	.word	index@(_ZN2at6native54_GLOBAL__N__757059ea_21_ReplicationPadding_cu_4a93dcdf32replication_pad_forward_kernel2dIiEEvNS_27GenericPackedTensorAccessorIKT_Lm4ENS_16DefaultPtrTraitsElEENS3_IS4_Lm4ES6_lEEiiii)
        /*08e4*/ 	.word	0x00000000


	//----- nvinfo : EIATTR_MIN_STACK_SIZE
	.align		4
.L_407:
        /*08e8*/ 	.byte	0x04, 0x12
        /*08ea*/ 	.short	(.L_409 - .L_408)
	.align		4
.L_408:
        /*08ec*/ 	.word	index@(_ZN2at6native54_GLOBAL__N__757059ea_21_ReplicationPadding_cu_4a93dcdf32replication_pad_forward_kernel2dIaEEvNS_27GenericPackedTensorAccessorIKT_Lm4ENS_16DefaultPtrTraitsElEENS3_IS4_Lm4ES6_lEEiiii)
        /*08f0*/ 	.word	0x00000000


	//----- nvinfo : EIATTR_MIN_STACK_SIZE
	.align		4
.L_409:
        /*08f4*/ 	.byte	0x04, 0x12
        /*08f6*/ 	.short	(.L_411 - .L_410)
	.align		4
.L_410:
        /*08f8*/ 	.word	index@(_ZN2at6native54_GLOBAL__N__757059ea_21_ReplicationPadding_cu_4a93dcdf32replication_pad_forward_kernel2dIhEEvNS_27GenericPackedTensorAccessorIKT_Lm4ENS_16DefaultPtrTraitsElEENS3_IS4_Lm4ES6_lEEiiii)
        /*08fc*/ 	.word	0x00000000


	//----- nvinfo : EIATTR_MIN_STACK_SIZE
	.align		4
.L_411:
        /*0900*/ 	.byte	0x04, 0x12
        /*0902*/ 	.short	(.L_413 - .L_412)
	.align		4
.L_412:
        /*0904*/ 	.word	index@(_ZN2at6native54_GLOBAL__N__757059ea_21_ReplicationPadding_cu_4a93dcdf31replication_pad_backward_kernelIN3c108BFloat16EEEvNS_27GenericPackedTensorAccessorIT_Lm3ENS_16DefaultPtrTraitsElEENS5_IKS6_Lm3ES7_lEEiii)
        /*0908*/ 	.word	0x00000000


	//----- nvinfo : EIATTR_MIN_STACK_SIZE
	.align		4
.L_413:
        /*090c*/ 	.byte	0x04, 0x12
        /*090e*/ 	.short	(.L_415 - .L_414)
	.align		4
.L_414:
        /*0910*/ 	.word	index@(_ZN2at6native54_GLOBAL__N__757059ea_21_ReplicationPadding_cu_4a93dcdf31replication_pad_backward_kernelIN3c104HalfEEEvNS_27GenericPackedTensorAccessorIT_Lm3ENS_16DefaultPtrTraitsElEENS5_IKS6_Lm3ES7_lEEiii)
        /*0914*/ 	.word	0x00000000


	//----- nvinfo : EIATTR_MIN_STACK_SIZE
	.align		4
.L_415:
        /*0918*/ 	.byte	0x04, 0x12
        /*091a*/ 	.short	(.L_417 - .L_416)
	.align		4
.L_416:
        /*091c*/ 	.word	index@(_ZN2at6native54_GLOBAL__N__757059ea_21_ReplicationPadding_cu_4a93dcdf31replication_pad_backward_kernelIN3c107complexIfEEEEvNS_27GenericPackedTensorAccessorIT_Lm3ENS_16DefaultPtrTraitsElEENS6_IKS7_Lm3ES8_lEEiii)
        /*0920*/ 	.word	0x00000000


	//----- nvinfo : EIATTR_MIN_STACK_SIZE
	.align		4
.L_417:
        /*0924*/ 	.byte	0x04, 0x12
        /*0926*/ 	.short	(.L_419 - .L_418)
	.align		4
.L_418:
        /*0928*/ 	.word	index@(_ZN2at6native54_GLOBAL__N__757059ea_21_ReplicationPadding_cu_4a93dcdf31replication_pad_backward_kernelIN3c107complexIdEEEEvNS_27GenericPackedTensorAccessorIT_Lm3ENS_16DefaultPtrTraitsElEENS6_IKS7_Lm3ES8_lEEiii)
        /*092c*/ 	.word	0x00000000


	//----- nvinfo : EIATTR_MIN_STACK_SIZE
	.align		4
.L_419:
        /*0930*/ 	.byte	0x04, 0x12
        /*0932*/ 	.short	(.L_421 - .L_420)
	.align		4
.L_420:
        /*0934*/ 	.word	index@(_ZN2at6native54_GLOBAL__N__757059ea_21_ReplicationPadding_cu_4a93dcdf31replication_pad_backward_kernelIfEEvNS_27GenericPackedTensorAccessorIT_Lm3ENS_16DefaultPtrTraitsElEENS3_IKS4_Lm3ES5_lEEiii)
        /*0938*/ 	.word	0x00000000


	//----- nvinfo : EIATTR_MIN_STACK_SIZE
	.align		4
.L_421:
        /*093c*/ 	.byte	0x04, 0x12
        /*093e*/ 	.short	(.L_423 - .L_422)
	.align		4
.L_422:
        /*0940*/ 	.word	index@(_ZN2at6native54_GLOBAL__N__757059ea_21_ReplicationPadding_cu_4a93dcdf31replication_pad_backward_kernelIdEEvNS_27GenericPackedTensorAccessorIT_Lm3ENS_16DefaultPtrTraitsElEENS3_IKS4_Lm3ES5_lEEiii)
        /*0944*/ 	.word	0x00000000


	//----- nvinfo : EIATTR_MIN_STACK_SIZE
	.align		4
.L_423:
        /*0948*/ 	.byte	0x04, 0x12
        /*094a*/ 	.short	(.L_425 - .L_424)
	.align		4
.L_424:
        /*094c*/ 	.word	index@(_ZN2at6native54_GLOBAL__N__757059ea_21_ReplicationPadding_cu_4a93dcdf32replication_pad_forward_kernel1dIN3c108BFloat16EEEvNS_27GenericPackedTensorAccessorIKT_Lm3ENS_16DefaultPtrTraitsElEENS5_IS6_Lm3ES8_lEEiii)
        /*0950*/ 	.word	0x00000000


	//----- nvinfo : EIATTR_MIN_STACK_SIZE
	.align		4
.L_425:
        /*0954*/ 	.byte	0x04, 0x12
        /*0956*/ 	.short	(.L_427 - .L_426)
	.align		4
.L_426:
        /*0958*/ 	.word	index@(_ZN2at6native54_GLOBAL__N__757059ea_21_ReplicationPadding_cu_4a93dcdf32replication_pad_forward_kernel1dIN3c104HalfEEEvNS_27GenericPackedTensorAccessorIKT_Lm3ENS_16DefaultPtrTraitsElEENS5_IS6_Lm3ES8_lEEiii)
        /*095c*/ 	.word	0x00000000


	//----- nvinfo : EIATTR_MIN_STACK_SIZE
	.align		4
.L_427:
        /*0960*/ 	.byte	0x04, 0x12
        /*0962*/ 	.short	(.L_429 - .L_428)
	.align		4
.L_428:
        /*0964*/ 	.word	index@(_ZN2at6native54_GLOBAL__N__757059ea_21_ReplicationPadding_cu_4a93dcdf32replication_pad_forward_kernel1dIN3c107complexIfEEEEvNS_27GenericPackedTensorAccessorIKT_Lm3ENS_16DefaultPtrTraitsElEENS6_IS7_Lm3ES9_lEEiii)
        /*0968*/ 	.word	0x00000000


	//----- nvinfo : EIATTR_MIN_STACK_SIZE
	.align		4
.L_429:
        /*096c*/ 	.byte	0x04, 0x12
        /*096e*/ 	.short	(.L_431 - .L_430)
	.align		4
.L_430:
        /*0970*/ 	.word	index@(_ZN2at6native54_GLOBAL__N__757059ea_21_ReplicationPadding_cu_4a93dcdf32replication_pad_forward_kernel1dIN3c107complexIdEEEEvNS_27GenericPackedTensorAccessorIKT_Lm3ENS_16DefaultPtrTraitsElEENS6_IS7_Lm3ES9_lEEiii)
        /*0974*/ 	.word	0x00000000


	//----- nvinfo : EIATTR_MIN_STACK_SIZE
	.align		4
.L_431:
        /*0978*/ 	.byte	0x04, 0x12
        /*097a*/ 	.short	(.L_433 - .L_432)
	.align		4
.L_432:
        /*097c*/ 	.word	index@(_ZN2at6native54_GLOBAL__N__757059ea_21_ReplicationPadding_cu_4a93dcdf32replication_pad_forward_kernel1dIfEEvNS_27GenericPackedTensorAccessorIKT_Lm3ENS_16DefaultPtrTraitsElEENS3_IS4_Lm3ES6_lEEiii)
        /*0980*/ 	.word	0x00000000


	//----- nvinfo : EIATTR_MIN_STACK_SIZE
	.align		4
.L_433:
        /*0984*/ 	.byte	0x04, 0x12
        /*0986*/ 	.short	(.L_435 - .L_434)
	.align		4
.L_434:
        /*0988*/ 	.word	index@(_ZN2at6native54_GLOBAL__N__757059ea_21_ReplicationPadding_cu_4a93dcdf32replication_pad_forward_kernel1dIdEEvNS_27GenericPackedTensorAccessorIKT_Lm3ENS_16DefaultPtrTraitsElEENS3_IS4_Lm3ES6_lEEiii)
        /*098c*/ 	.word	0x00000000


	//----- nvinfo : EIATTR_MIN_STACK_SIZE
	.align		4
.L_435:
        /*0990*/ 	.byte	0x04, 0x12
        /*0992*/ 	.short	(.L_437 - .L_436)
	.align		4
.L_436:
        /*0994*/ 	.word	index@(_ZN2at6native54_GLOBAL__N__757059ea_21_ReplicationPadding_cu_4a93dcdf32replication_pad_forward_kernel1dIsEEvNS_27GenericPackedTensorAccessorIKT_Lm3ENS_16DefaultPtrTraitsElEENS3_IS4_Lm3ES6_lEEiii)
        /*0998*/ 	.word	0x00000000


	//----- nvinfo : EIATTR_MIN_STACK_SIZE
	.align		4
.L_437:
        /*099c*/ 	.byte	0x04, 0x12
        /*099e*/ 	.short	(.L_439 - .L_438)
	.align		4
.L_438:
        /*09a0*/ 	.word	index@(_ZN2at6native54_GLOBAL__N__757059ea_21_ReplicationPadding_cu_4a93dcdf32replication_pad_forward_kernel1dIlEEvNS_27GenericPackedTensorAccessorIKT_Lm3ENS_16DefaultPtrTraitsElEENS3_IS4_Lm3ES6_lEEiii)
        /*09a4*/ 	.word	0x00000000


	//----- nvinfo : EIATTR_MIN_STACK_SIZE
	.align		4
.L_439:
        /*09a8*/ 	.byte	0x04, 0x12
        /*09aa*/ 	.short	(.L_441 - .L_440)
	.align		4
.L_440:
        /*09ac*/ 	.word	index@(_ZN2at6native54_GLOBAL__N__757059ea_21_ReplicationPadding_cu_4a93dcdf32replication_pad_forward_kernel1dIiEEvNS_27GenericPackedTensorAccessorIKT_Lm3ENS_16DefaultPtrTraitsElEENS3_IS4_Lm3ES6_lEEiii)
        /*09b0*/ 	.word	0x00000000


	//----- nvinfo : EIATTR_MIN_STACK_SIZE
	.align		4
.L_441:
        /*09b4*/ 	.byte	0x04, 0x12
        /*09b6*/ 	.short	(.L_443 - .L_442)
	.align		4
.L_442:
        /*09b8*/ 	.word	index@(_ZN2at6native54_GLOBAL__N__757059ea_21_ReplicationPadding_cu_4a93dcdf32replication_pad_forward_kernel1dIaEEvNS_27GenericPackedTensorAccessorIKT_Lm3ENS_16DefaultPtrTraitsElEENS3_IS4_Lm3ES6_lEEiii)
        /*09bc*/ 	.word	0x00000000


	//----- nvinfo : EIATTR_MIN_STACK_SIZE
	.align		4
.L_443:
        /*09c0*/ 	.byte	0x04, 0x12
        /*09c2*/ 	.short	(.L_445 - .L_444)
	.align		4
.L_444:
        /*09c4*/ 	.word	index@(_ZN2at6native54_GLOBAL__N__757059ea_21_ReplicationPadding_cu_4a93dcdf32replication_pad_forward_kernel1dIhEEvNS_27GenericPackedTensorAccessorIKT_Lm3ENS_16DefaultPtrTraitsElEENS3_IS4_Lm3ES6_lEEiii)
        /*09c8*/ 	.word	0x00000000


	//----- nvinfo : EIATTR_MIN_STACK_SIZE
	.align		4
.L_445:
        /*09cc*/ 	.byte	0x04, 0x12
        /*09ce*/ 	.short	(.L_447 - .L_446)
	.align		4
.L_446:
        /*09d0*/ 	.word	index@(_ZN2at6native54_GLOBAL__N__757059ea_21_ReplicationPadding_cu_4a93dcdf31replication_pad_backward_kernelIN3c108BFloat16EEEvNS_27GenericPackedTensorAccessorIT_Lm5ENS_16DefaultPtrTraitsElEENS5_IKS6_Lm5ES7_lEEiiiii)
        /*09d4*/ 	.word	0x00000000


	//----- nvinfo : EIATTR_MIN_STACK_SIZE
	.align		4
.L_447:
        /*09d8*/ 	.byte	0x04, 0x12
        /*09da*/ 	.short	(.L_449 - .L_448)
	.align		4
.L_448:
        /*09dc*/ 	.word	index@(_ZN2at6native54_GLOBAL__N__757059ea_21_ReplicationPadding_cu_4a93dcdf31replication_pad_backward_kernelIN3c104HalfEEEvNS_27GenericPackedTensorAccessorIT_Lm5ENS_16DefaultPtrTraitsElEENS5_IKS6_Lm5ES7_lEEiiiii)
        /*09e0*/ 	.word	0x00000000


	//----- nvinfo : EIATTR_MIN_STACK_SIZE
	.align		4
.L_449:
        /*09e4*/ 	.byte	0x04, 0x12
        /*09e6*/ 	.short	(.L_451 - .L_450)
	.align		4
.L_450:
        /*09e8*/ 	.word	index@(_ZN2at6native54_GLOBAL__N__757059ea_21_ReplicationPadding_cu_4a93dcdf31replication_pad_backward_kernelIN3c107complexIfEEEEvNS_27GenericPackedTensorAccessorIT_Lm5ENS_16DefaultPtrTraitsElEENS6_IKS7_Lm5ES8_lEEiiiii)
        /*09ec*/ 	.word	0x00000000


	//----- nvinfo : EIATTR_MIN_STACK_SIZE
	.align		4
.L_451:
        /*09f0*/ 	.byte	0x04, 0x12
        /*09f2*/ 	.short	(.L_453 - .L_452)
	.align		4
.L_452:
        /*09f4*/ 	.word	index@(_ZN2at6native54_GLOBAL__N__757059ea_21_ReplicationPadding_cu_4a93dcdf31replication_pad_backward_kernelIN3c107complexIdEEEEvNS_27GenericPackedTensorAccessorIT_Lm5ENS_16DefaultPtrTraitsElEENS6_IKS7_Lm5ES8_lEEiiiii)
        /*09f8*/ 	.word	0x00000000


	//----- nvinfo : EIATTR_MIN_STACK_SIZE
	.align		4
.L_453:
        /*09fc*/ 	.byte	0x04, 0x12
        /*09fe*/ 	.short	(.L_455 - .L_454)
	.align		4
.L_454:
        /*0a00*/ 	.word	index@(_ZN2at6native54_GLOBAL__N__757059ea_21_ReplicationPadding_cu_4a93dcdf31replication_pad_backward_kernelIfEEvNS_27GenericPackedTensorAccessorIT_Lm5ENS_16DefaultPtrTraitsElEENS3_IKS4_Lm5ES5_lEEiiiii)
        /*0a04*/ 	.word	0x00000000


	//----- nvinfo : EIATTR_MIN_STACK_SIZE
	.align		4
.L_455:
        /*0a08*/ 	.byte	0x04, 0x12
        /*0a0a*/ 	.short	(.L_457 - .L_456)
	.align		4
.L_456:
        /*0a0c*/ 	.word	index@(_ZN2at6native54_GLOBAL__N__757059ea_21_ReplicationPadding_cu_4a93dcdf31replication_pad_backward_kernelIdEEvNS_27GenericPackedTensorAccessorIT_Lm5ENS_16DefaultPtrTraitsElEENS3_IKS4_Lm5ES5_lEEiiiii)
        /*0a10*/ 	.word	0x00000000


	//----- nvinfo : EIATTR_MIN_STACK_SIZE
	.align		4
.L_457:
        /*0a14*/ 	.byte	0x04, 0x12
        /*0a16*/ 	.short	(.L_459 - .L_458)
	.align		4
.L_458:
        /*0a18*/ 	.word	index@(_ZN2at6native54_GLOBAL__N__757059ea_21_ReplicationPadding_cu_4a93dcdf31replication_pad_backward_kernelIN3c108BFloat16EEEvNS_27GenericPackedTensorAccessorIT_Lm4ENS_16DefaultPtrTraitsElEENS5_IKS6_Lm4ES7_lEEiiii)
        /*0a1c*/ 	.word	0x00000000


	//----- nvinfo : EIATTR_MIN_STACK_SIZE
	.align		4
.L_459:
        /*0a20*/ 	.byte	0x04, 0x12
        /*0a22*/ 	.short	(.L_461 - .L_460)
	.align		4
.L_460:
        /*0a24*/ 	.word	index@(_ZN2at6native54_GLOBAL__N__757059ea_21_ReplicationPadding_cu_4a93dcdf31replication_pad_backward_kernelIN3c104HalfEEEvNS_27GenericPackedTensorAccessorIT_Lm4ENS_16DefaultPtrTraitsElEENS5_IKS6_Lm4ES7_lEEiiii)
        /*0a28*/ 	.word	0x00000000


	//----- nvinfo : EIATTR_MIN_STACK_SIZE
	.align		4
.L_461:
        /*0a2c*/ 	.byte	0x04, 0x12
        /*0a2e*/ 	.short	(.L_463 - .L_462)
	.align		4
.L_462:
        /*0a30*/ 	.word	index@(_ZN2at6native54_GLOBAL__N__757059ea_21_ReplicationPadding_cu_4a93dcdf31replication_pad_backward_kernelIN3c107complexIfEEEEvNS_27GenericPackedTensorAccessorIT_Lm4ENS_16DefaultPtrTraitsElEENS6_IKS7_Lm4ES8_lEEiiii)
        /*0a34*/ 	.word	0x00000000


	//----- nvinfo : EIATTR_MIN_STACK_SIZE
	.align		4
.L_463:
        /*0a38*/ 	.byte	0x04, 0x12
        /*0a3a*/ 	.short	(.L_465 - .L_464)
	.align		4
.L_464:
        /*0a3c*/ 	.word	index@(_ZN2at6native54_GLOBAL__N__757059ea_21_ReplicationPadding_cu_4a93dcdf31replication_pad_backward_kernelIN3c107complexIdEEEEvNS_27GenericPackedTensorAccessorIT_Lm4ENS_16DefaultPtrTraitsElEENS6_IKS7_Lm4ES8_lEEiiii)
        /*0a40*/ 	.word	0x00000000


	//----- nvinfo : EIATTR_MIN_STACK_SIZE
	.align		4
.L_465:
        /*0a44*/ 	.byte	0x04, 0x12
        /*0a46*/ 	.short	(.L_467 - .L_466)
	.align		4
.L_466:
        /*0a48*/ 	.word	index@(_ZN2at6native54_GLOBAL__N__757059ea_21_ReplicationPadding_cu_4a93dcdf31replication_pad_backward_kernelIfEEvNS_27GenericPackedTensorAccessorIT_Lm4ENS_16DefaultPtrTraitsElEENS3_IKS4_Lm4ES5_lEEiiii)
        /*0a4c*/ 	.word	0x00000000


	//----- nvinfo : EIATTR_MIN_STACK_SIZE
	.align		4
.L_467:
        /*0a50*/ 	.byte	0x04, 0x12
        /*0a52*/ 	.short	(.L_469 - .L_468)
	.align		4
.L_468:
        /*0a54*/ 	.word	index@(_ZN2at6native54_GLOBAL__N__757059ea_21_ReplicationPadding_cu_4a93dcdf31replication_pad_backward_kernelIdEEvNS_27GenericPackedTensorAccessorIT_Lm4ENS_16DefaultPtrTraitsElEENS3_IKS4_Lm4ES5_lEEiiii)
        /*0a58*/ 	.word	0x00000000
.L_469:


//--------------------- .nv.compat                --------------------------
	.section	.nv.compat,"",@"SHT_CUDA_COMPAT_INFO"
	.align	4
        /*0000*/ 	.byte	0x02, 0x09, 0x01, 0x00, 0x02, 0x02, 0x01, 0x00, 0x02, 0x05, 0x05, 0x00, 0x03, 0x07, 0x01, 0x01
        /*0010*/ 	.byte	0x02, 0x03, 0x00, 0x00, 0x02, 0x06, 0x01, 0x00, 0x04, 0x0b, 0x08, 0x00, 0x00, 0x00, 0x00, 0x00
        /*0020*/ 	.byte	0x00, 0x00, 0x00, 0x00


//--------------------- .nv.info._ZN2at6native54_GLOBAL__N__757059ea_21_ReplicationPadding_cu_4a93dcdf32replication_pad_forward_kernel3dIN3c108BFloat16EEEvNS_27GenericPackedTensorAccessorIKT_Lm5ENS_16DefaultPtrTraitsElEENS5_IS6_Lm5ES8_lEEiiiii --------------------------
	.section	.nv.info._ZN2at6native54_GLOBAL__N__757059ea_21_ReplicationPadding_cu_4a93dcdf32replication_pad_forward_kernel3dIN3c108BFloat16EEEvNS_27GenericPackedTensorAccessorIKT_Lm5ENS_16DefaultPtrTraitsElEENS5_IS6_Lm5ES8_lEEiiiii,"",@"SHT_CUDA_INFO"
	.sectionflags	@""
	.align	4


	//----- nvinfo : EIATTR_CUDA_API_VERSION
	.align		4
        /*0000*/ 	.byte	0x04, 0x37
        /*0002*/ 	.short	(.L_471 - .L_470)
.L_470:
        /*0004*/ 	.word	0x00000082


	//----- nvinfo : EIATTR_KPARAM_INFO
	.align		4
.L_471:
        /*0008*/ 	.byte	0x04, 0x17
        /*000a*/ 	.short	(.L_473 - .L_472)
.L_472:
        /*000c*/ 	.word	0x00000000
        /*0010*/ 	.short	0x0006
        /*0012*/ 	.short	0x00c0
        /*0014*/ 	.byte	0x00, 0xf0, 0x11, 0x00


	//----- nvinfo : EIATTR_KPARAM_INFO
	.align		4
.L_473:
        /*0018*/ 	.byte	0x04, 0x17
        /*001a*/ 	.short	(.L_475 - .L_474)
.L_474:
        /*001c*/ 	.word	0x00000000
        /*0020*/ 	.short	0x0005
        /*0022*/ 	.short	0x00bc
        /*0024*/ 	.byte	0x00, 0xf0, 0x11, 0x00


	//----- nvinfo : EIATTR_KPARAM_INFO
	.align		4
.L_475:
        /*0028*/ 	.byte	0x04, 0x17
        /*002a*/ 	.short	(.L_477 - .L_476)
.L_476:
        /*002c*/ 	.word	0x00000000
        /*0030*/ 	.short	0x0004
        /*0032*/ 	.short	0x00b8
        /*0034*/ 	.byte	0x00, 0xf0, 0x11, 0x00


	//----- nvinfo : EIATTR_KPARAM_INFO
	.align		4
.L_477:
        /*0038*/ 	.byte	0x04, 0x17
        /*003a*/ 	.short	(.L_479 - .L_478)
.L_478:
        /*003c*/ 	.word	0x00000000
        /*0040*/ 	.short	0x0003
        /*0042*/ 	.short	0x00b4
        /*0044*/ 	.byte	0x00, 0xf0, 0x11, 0x00


	//----- nvinfo : EIATTR_KPARAM_INFO
	.align		4
.L_479:
        /*0048*/ 	.byte	0x04, 0x17
        /*004a*/ 	.short	(.L_481 - .L_480)
.L_480:
        /*004c*/ 	.word	0x00000000
        /*0050*/ 	.short	0x0002
        /*0052*/ 	.short	0x00b0
        /*0054*/ 	.byte	0x00, 0xf0, 0x11, 0x00


	//----- nvinfo : EIATTR_KPARAM_INFO
	.align		4
.L_481:
        /*0058*/ 	.byte	0x04, 0x17
        /*005a*/ 	.short	(.L_483 - .L_482)
.L_482:
        /*005c*/ 	.word	0x00000000
        /*0060*/ 	.short	0x0001
        /*0062*/ 	.short	0x0058
        /*0064*/ 	.byte	0x00, 0xf0, 0x61, 0x01


	//----- nvinfo : EIATTR_KPARAM_INFO
	.align		4
.L_483:
        /*0068*/ 	.byte	0x04, 0x17
        /*006a*/ 	.short	(.L_485 - .L_484)
.L_484:
        /*006c*/ 	.word	0x00000000
        /*0070*/ 	.short	0x0000
        /*0072*/ 	.short	0x0000
        /*0074*/ 	.byte	0x00, 0xf0, 0x61, 0x01


	//----- nvinfo : EIATTR_SPARSE_MMA_MASK
	.align		4
.L_485:
        /*0078*/ 	.byte	0x03, 0x50
        /*007a*/ 	.short	0x0000


	//----- nvinfo : EIATTR_MAXREG_COUNT
	.align		4
        /*007c*/ 	.byte	0x03, 0x1b
        /*007e*/ 	.short	0x00ff


	//----- nvinfo : EIATTR_MERCURY_ISA_VERSION
	.align		4
        /*0080*/ 	.byte	0x03, 0x5f
        /*0082*/ 	.short	0x0101


	//----- nvinfo : EIATTR_VRC_CTA_INIT_COUNT
	.align		4
        /*0084*/ 	.byte	0x02, 0x4a
	.zero		1
	.zero		1


	//----- nvinfo : EIATTR_EXIT_INSTR_OFFSETS
	.align		4
        /*0088*/ 	.byte	0x04, 0x1c
        /*008a*/ 	.short	(.L_487 - .L_486)


	//   ....[0]....
.L_486:
        /*008c*/ 	.word	0x00000130


	//   ....[1]....
        /*0090*/ 	.word	0x00000e40


	//----- nvinfo : EIATTR_CRS_STACK_SIZE
	.align		4
.L_487:
        /*0094*/ 	.byte	0x04, 0x1e
        /*0096*/ 	.short	(.L_489 - .L_488)
.L_488:
        /*0098*/ 	.word	0x00000000


	//----- nvinfo : EIATTR_CBANK_PARAM_SIZE
	.align		4
.L_489:
        /*009c*/ 	.byte	0x03, 0x19
        /*009e*/ 	.short	0x00c4


	//----- nvinfo : EIATTR_PARAM_CBANK
	.align		4
        /*00a0*/ 	.byte	0x04, 0x0a
        /*00a2*/ 	.short	(.L_491 - .L_490)
	.align		4
.L_490:
        /*00a4*/ 	.word	index@(.nv.constant0._ZN2at6native54_GLOBAL__N__757059ea_21_ReplicationPadding_cu_4a93dcdf32replication_pad_forward_kernel3dIN3c108BFloat16EEEvNS_27GenericPackedTensorAccessorIKT_Lm5ENS_16DefaultPtrTraitsElEENS5_IS6_Lm5ES8_lEEiiiii)
        /*00a8*/ 	.short	0x0380
        /*00aa*/ 	.short	0x00c4


	//----- nvinfo : EIATTR_SW_WAR
	.align		4
.L_491:
        /*00ac*/ 	.byte	0x04, 0x36
        /*00ae*/ 	.short	(.L_493 - .L_492)
.L_492:
        /*00b0*/ 	.word	0x00000008
.L_493:


//--------------------- .nv.info._ZN2at6native54_GLOBAL__N__757059ea_21_ReplicationPadding_cu_4a93dcdf32replication_pad_forward_kernel3dIN3c104HalfEEEvNS_27GenericPackedTensorAccessorIKT_Lm5ENS_16DefaultPtrTraitsElEENS5_IS6_Lm5ES8_lEEiiiii --------------------------
	.section	.nv.info._ZN2at6native54_GLOBAL__N__757059ea_21_ReplicationPadding_cu_4a93dcdf32replication_pad_forward_kernel3dIN3c104HalfEEEvNS_27GenericPackedTensorAccessorIKT_Lm5ENS_16DefaultPtrTraitsElEENS5_IS6_Lm5ES8_lEEiiiii,"",@"SHT_CUDA_INFO"
	.sectionflags	@""
	.align	4


	//----- nvinfo : EIATTR_CUDA_API_VERSION
	.align		4
        /*0000*/ 	.byte	0x04, 0x37
        /*0002*/ 	.short	(.L_495 - .L_494)
.L_494:
        /*0004*/ 	.word	0x00000082


	//----- nvinfo : EIATTR_KPARAM_INFO
	.align		4
.L_495:
        /*0008*/ 	.byte	0x04, 0x17
        /*000a*/ 	.short	(.L_497 - .L_496)
.L_496:
        /*000c*/ 	.word	0x00000000
        /*0010*/ 	.short	0x0006
        /*0012*/ 	.short	0x00c0
        /*0014*/ 	.byte	0x00, 0xf0, 0x11, 0x00


	//----- nvinfo : EIATTR_KPARAM_INFO
	.align		4
.L_497:
        /*0018*/ 	.byte	0x04, 0x17
        /*001a*/ 	.short	(.L_499 - .L_498)
.L_498:
        /*001c*/ 	.word	0x00000000
        /*0020*/ 	.short	0x0005
        /*0022*/ 	.short	0x00bc
        /*0024*/ 	.byte	0x00, 0xf0, 0x11, 0x00


	//----- nvinfo : EIATTR_KPARAM_INFO
	.align		4
.L_499:
        /*0028*/ 	.byte	0x04, 0x17
        /*002a*/ 	.short	(.L_501 - .L_500)
.L_500:
        /*002c*/ 	.word	0x00000000
        /*0030*/ 	.short	0x0004
        /*0032*/ 	.short	0x00b8
        /*0034*/ 	.byte	0x00, 0xf0, 0x11, 0x00


	//----- nvinfo : EIATTR_KPARAM_INFO
	.align		4
.L_501:
        /*0038*/ 	.byte	0x04, 0x17
        /*003a*/ 	.short	(.L_503 - .L_502)
.L_502:
        /*003c*/ 	.word	0x00000000
        /*0040*/ 	.short	0x0003
        /*0042*/ 	.short	0x00b4
        /*0044*/ 	.byte	0x00, 0xf0, 0x11, 0x00


	//----- nvinfo : EIATTR_KPARAM_INFO
	.align		4
.L_503:
        /*0048*/ 	.byte	0x04, 0x17
        /*004a*/ 	.short	(.L_505 - .L_504)
.L_504:
        /*004c*/ 	.word	0x00000000
        /*0050*/ 	.short	0x0002
        /*0052*/ 	.short	0x00b0
        /*0054*/ 	.byte	0x00, 0xf0, 0x11, 0x00


	//----- nvinfo : EIATTR_KPARAM_INFO
	.align		4
.L_505:
        /*0058*/ 	.byte	0x04, 0x17
        /*005a*/ 	.short	(.L_507 - .L_506)
.L_506:
        /*005c*/ 	.word	0x00000000
        /*0060*/ 	.short	0x0001
        /*0062*/ 	.short	0x0058
        /*0064*/ 	.byte	0x00, 0xf0, 0x61, 0x01


	//----- nvinfo : EIATTR_KPARAM_INFO
	.align		4
.L_507:
        /*0068*/ 	.byte	0x04, 0x17
        /*006a*/ 	.short	(.L_509 - .L_508)
.L_508:
        /*006c*/ 	.word	0x00000000
        /*0070*/ 	.short	0x0000
        /*0072*/ 	.short	0x0000
        /*0074*/ 	.byte	0x00, 0xf0, 0x61, 0x01


	//----- nvinfo : EIATTR_SPARSE_MMA_MASK
	.align		4
.L_509:
        /*0078*/ 	.byte	0x03, 0x50
        /*007a*/ 	.short	0x0000


	//----- nvinfo : EIATTR_MAXREG_COUNT
	.align		4
        /*007c*/ 	.byte	0x03, 0x1b
        /*007e*/ 	.short	0x00ff


	//----- nvinfo : EIATTR_MERCURY_ISA_VERSION
	.align		4
        /*0080*/ 	.byte	0x03, 0x5f
        /*0082*/ 	.short	0x0101


	//----- nvinfo : EIATTR_VRC_CTA_INIT_COUNT
	.align		4
        /*0084*/ 	.byte	0x02, 0x4a
	.zero		1
	.zero		1


	//----- nvinfo : EIATTR_EXIT_INSTR_OFFSETS
	.align		4
        /*0088*/ 	.byte	0x04, 0x1c
        /*008a*/ 	.short	(.L_511 - .L_510)


	//   ....[0]....
.L_510:
        /*008c*/ 	.word	0x00000130


	//   ....[1]....
        /*0090*/ 	.word	0x00000e40


	//----- nvinfo : EIATTR_CRS_STACK_SIZE
	.align		4
.L_511:
        /*0094*/ 	.byte	0x04, 0x1e
        /*0096*/ 	.short	(.L_513 - .L_512)
.L_512:
        /*0098*/ 	.word	0x00000000


	//----- nvinfo : EIATTR_CBANK_PARAM_SIZE
	.align		4
.L_513:
        /*009c*/ 	.byte	0x03, 0x19
        /*009e*/ 	.short	0x00c4


	//----- nvinfo : EIATTR_PARAM_CBANK
	.align		4
        /*00a0*/ 	.byte	0x04, 0x0a
        /*00a2*/ 	.short	(.L_515 - .L_514)
	.align		4
.L_514:
        /*00a4*/ 	.word	index@(.nv.constant0._ZN2at6native54_GLOBAL__N__757059ea_21_ReplicationPadding_cu_4a93dcdf32replication_pad_forward_kernel3dIN3c104HalfEEEvNS_27GenericPackedTensorAccessorIKT_Lm5ENS_16DefaultPtrTraitsElEENS5_IS6_Lm5ES8_lEEiiiii)
        /*00a8*/ 	.short	0x0380
        /*00aa*/ 	.short	0x00c4


	//----- nvinfo : EIATTR_SW_WAR
	.align		4
.L_515:
        /*00ac*/ 	.byte	0x04, 0x36
        /*00ae*/ 	.short	(.L_517 - .L_516)
.L_516:
        /*00b0*/ 	.word	0x00000008
.L_517:


//--------------------- .nv.info._ZN2at6native54_GLOBAL__N__757059ea_21_ReplicationPadding_cu_4a93dcdf32replication_pad_forward_kernel3dIN3c107complexIfEEEEvNS_27GenericPackedTensorAccessorIKT_Lm5ENS_16DefaultPtrTraitsElEENS6_IS7_Lm5ES9_lEEiiiii --------------------------
	.section	.nv.info._ZN2at6native54_GLOBAL__N__757059ea_21_ReplicationPadding_cu_4a93dcdf32replication_pad_forward_kernel3dIN3c107complexIfEEEEvNS_27GenericPackedTensorAccessorIKT_Lm5ENS_16DefaultPtrTraitsElEENS6_IS7_Lm5ES9_lEEiiiii,"",@"SHT_CUDA_INFO"
	.sectionflags	@""
	.align	4


	//----- nvinfo : EIATTR_CUDA_API_VERSION
	.align		4
        /*0000*/ 	.byte	0x04, 0x37
        /*0002*/ 	.short	(.L_519 - .L_518)
.L_518:
        /*0004*/ 	.word	0x00000082


	//----- nvinfo : EIATTR_KPARAM_INFO
	.align		4
.L_519:
        /*0008*/ 	.byte	0x04, 0x17
        /*000a*/ 	.short	(.L_521 - .L_520)
.L_520:
        /*000c*/ 	.word	0x00000000
        /*0010*/ 	.short	0x0006
        /*0012*/ 	.short	0x00c0
        /*0014*/ 	.byte	0x00, 0xf0, 0x11, 0x00


	//----- nvinfo : EIATTR_KPARAM_INFO
	.align		4
.L_521:
        /*0018*/ 	.byte	0x04, 0x17
        /*001a*/ 	.short	(.L_523 - .L_522)
.L_522:
        /*001c*/ 	.word	0x00000000
        /*0020*/ 	.short	0x0005
        /*0022*/ 	.short	0x00bc
        /*0024*/ 	.byte	0x00, 0xf0, 0x11, 0x00


	//----- nvinfo : EIATTR_KPARAM_INFO
	.align		4
.L_523:
        /*0028*/ 	.byte	0x04, 0x17
        /*002a*/ 	.short	(.L_525 - .L_524)
.L_524:
        /*002c*/ 	.word	0x00000000
        /*0030*/ 	.short	0x0004
        /*0032*/ 	.short	0x00b8
        /*0034*/ 	.byte	0x00, 0xf0, 0x11, 0x00


	//----- nvinfo : EIATTR_KPARAM_INFO
	.align		4
.L_525:
        /*0038*/ 	.byte	0x04, 0x17
        /*003a*/ 	.short	(.L_527 - .L_526)
.L_526:
        /*003c*/ 	.word	0x00000000
        /*0040*/ 	.short	0x0003
        /*0042*/ 	.short	0x00b4
        /*0044*/ 	.byte	0x00, 0xf0, 0x11, 0x00


	//----- nvinfo : EIATTR_KPARAM_INFO
	.align		4
.L_527:
        /*0048*/ 	.byte	0x04, 0x17
        /*004a*/ 	.short	(.L_529 - .L_528)
.L_528:
        /*004c*/ 	.word	0x00000000
        /*0050*/ 	.short	0x0002
        /*0052*/ 	.short	0x00b0
        /*0054*/ 	.byte	0x00, 0xf0, 0x11, 0x00


	//----- nvinfo : EIATTR_KPARAM_INFO
	.align		4
.L_529:
        /*0058*/ 	.byte	0x04, 0x17
        /*005a*/ 	.short	(.L_531 - .L_530)
.L_530:
        /*005c*/ 	.word	0x00000000
        /*0060*/ 	.short	0x0001
        /*0062*/ 	.short	0x0058
        /*0064*/ 	.byte	0x00, 0xf0, 0x61, 0x01


	//----- nvinfo : EIATTR_KPARAM_INFO
	.align		4
.L_531:
        /*0068*/ 	.byte	0x04, 0x17
        /*006a*/ 	.short	(.L_533 - .L_532)
.L_532:
        /*006c*/ 	.word	0x00000000
        /*0070*/ 	.short	0x0000
        /*0072*/ 	.short	0x0000
        /*0074*/ 	.byte	0x00, 0xf0, 0x61, 0x01


	//----- nvinfo : EIATTR_SPARSE_MMA_MASK
	.align		4
.L_533:
        /*0078*/ 	.byte	0x03, 0x50
        /*007a*/ 	.short	0x0000


	//----- nvinfo : EIATTR_MAXREG_COUNT
	.align		4
        /*007c*/ 	.byte	0x03, 0x1b
        /*007e*/ 	.short	0x00ff


	//----- nvinfo : EIATTR_MERCURY_ISA_VERSION
	.align		4
        /*0080*/ 	.byte	0x03, 0x5f
        /*0082*/ 	.short	0x0101


	//----- nvinfo : EIATTR_VRC_CTA_INIT_COUNT
	.align		4
        /*0084*/ 	.byte	0x02, 0x4a
	.zero		1
	.zero		1


	//----- nvinfo : EIATTR_EXIT_INSTR_OFFSETS
	.align		4
        /*0088*/ 	.byte	0x04, 0x1c
        /*008a*/ 	.short	(.L_535 - .L_534)


	//   ....[0]....
.L_534:
        /*008c*/ 	.word	0x00000130


	//   ....[1]....
        /*0090*/ 	.word	0x00000e40


	//----- nvinfo : EIATTR_CRS_STACK_SIZE
	.align		4
.L_535:
        /*0094*/ 	.byte	0x04, 0x1e
        /*0096*/ 	.short	(.L_537 - .L_536)
.L_536:
        /*0098*/ 	.word	0x00000000


	//----- nvinfo : EIATTR_CBANK_PARAM_SIZE
	.align		4
.L_537:
        /*009c*/ 	.byte	0x03, 0x19
        /*009e*/ 	.short	0x00c4


	//----- nvinfo : EIATTR_PARAM_CBANK
	.align		4
        /*00a0*/ 	.byte	0x04, 0x0a
        /*00a2*/ 	.short	(.L_539 - .L_538)
	.align		4
.L_538:
        /*00a4*/ 	.word	index@(.nv.constant0._ZN2at6native54_GLOBAL__N__757059ea_21_ReplicationPadding_cu_4a93dcdf32replication_pad_forward_kernel3dIN3c107complexIfEEEEvNS_27GenericPackedTensorAccessorIKT_Lm5ENS_16DefaultPtrTraitsElEENS6_IS7_Lm5ES9_lEEiiiii)
        /*00a8*/ 	.short	0x0380
        /*00aa*/ 	.short	0x00c4


	//----- nvinfo : EIATTR_SW_WAR
	.align		4
.L_539:
        /*00ac*/ 	.byte	0x04, 0x36
        /*00ae*/ 	.short	(.L_541 - .L_540)
.L_540:
        /*00b0*/ 	.word	0x00000008
.L_541:


//--------------------- .nv.info._ZN2at6native54_GLOBAL__N__757059ea_21_ReplicationPadding_cu_4a93dcdf32replication_pad_forward_kernel3dIN3c107complexIdEEEEvNS_27GenericPackedTensorAccessorIKT_Lm5ENS_16DefaultPtrTraitsElEENS6_IS7_Lm5ES9_lEEiiiii --------------------------
	.section	.nv.info._ZN2at6native54_GLOBAL__N__757059ea_21_ReplicationPadding_cu_4a93dcdf32replication_pad_forward_kernel3dIN3c107complexIdEEEEvNS_27GenericPackedTensorAccessorIKT_Lm5ENS_16DefaultPtrTraitsElEENS6_IS7_Lm5ES9_lEEiiiii,"",@"SHT_CUDA_INFO"
	.sectionflags	@""
	.align	4


	//----- nvinfo : EIATTR_CUDA_API_VERSION
	.align		4
        /*0000*/ 	.byte	0x04, 0x37
        /*0002*/ 	.short	(.L_543 - .L_542)
.L_542:
        /*0004*/ 	.word	0x00000082


	//----- nvinfo : EIATTR_KPARAM_INFO
	.align		4
.L_543:
        /*0008*/ 	.byte	0x04, 0x17
        /*000a*/ 	.short	(.L_545 - .L_544)
.L_544:
        /*000c*/ 	.word	0x00000000
        /*0010*/ 	.short	0x0006
        /*0012*/ 	.short	0x00c0
        /*0014*/ 	.byte	0x00, 0xf0, 0x11, 0x00


	//----- nvinfo : EIATTR_KPARAM_INFO
	.align		4
.L_545:
        /*0018*/ 	.byte	0x04, 0x17
        /*001a*/ 	.short	(.L_547 - .L_546)
.L_546:
        /*001c*/ 	.word	0x00000000
        /*0020*/ 	.short	0x0005
        /*0022*/ 	.short	0x00bc
        /*0024*/ 	.byte	0x00, 0xf0, 0x11, 0x00


	//----- nvinfo : EIATTR_KPARAM_INFO
	.align		4
.L_547:
        /*0028*/ 	.byte	0x04, 0x17
        /*002a*/ 	.short	(.L_549 - .L_548)
.L_548:
        /*002c*/ 	.word	0x00000000
        /*0030*/ 	.short	0x0004
        /*0032*/ 	.short	0x00b8
        /*0034*/ 	.byte	0x00, 0xf0, 0x11, 0x00


	//----- nvinfo : EIATTR_KPARAM_INFO
	.align		4
.L_549:
        /*0038*/ 	.byte	0x04, 0x17
        /*003a*/ 	.short	(.L_551 - .L_550)
.L_550:
        /*003c*/ 	.word	0x00000000
        /*0040*/ 	.short	0x0003
        /*0042*/ 	.short	0x00b4
        /*0044*/ 	.byte	0x00, 0xf0, 0x11, 0x00


	//----- nvinfo : EIATTR_KPARAM_INFO
	.align		4
.L_551:
        /*0048*/ 	.byte	0x04, 0x17
        /*004a*/ 	.short	(.L_553 - .L_552)
.L_552:
        /*004c*/ 	.word	0x00000000
        /*0050*/ 	.short	0x0002
        /*0052*/ 	.short	0x00b0
        /*0054*/ 	.byte	0x00, 0xf0, 0x11, 0x00


	//----- nvinfo : EIATTR_KPARAM_INFO
	.align		4
.L_553:
        /*0058*/ 	.byte	0x04, 0x17
        /*005a*/ 	.short	(.L_555 - .L_554)
.L_554:
        /*005c*/ 	.word	0x00000000
        /*0060*/ 	.short	0x0001
        /*0062*/ 	.short	0x0058
        /*0064*/ 	.byte	0x00, 0xf0, 0x61, 0x01


	//----- nvinfo : EIATTR_KPARAM_INFO
	.align		4
.L_555:
        /*0068*/ 	.byte	0x04, 0x17
        /*006a*/ 	.short	(.L_557 - .L_556)
.L_556:
        /*006c*/ 	.word	0x00000000
        /*0070*/ 	.short	0x0000
        /*0072*/ 	.short	0x0000
        /*0074*/ 	.byte	0x00, 0xf0, 0x61, 0x01


	//----- nvinfo : EIATTR_SPARSE_MMA_MASK
	.align		4
.L_557:
        /*0078*/ 	.byte	0x03, 0x50
        /*007a*/ 	.short	0x0000


	//----- nvinfo : EIATTR_MAXREG_COUNT
	.align		4
        /*007c*/ 	.byte	0x03, 0x1b
        /*007e*/ 	.short	0x00ff


	//----- nvinfo : EIATTR_MERCURY_ISA_VERSION
	.align		4
        /*0080*/ 	.byte	0x03, 0x5f
        /*0082*/ 	.short	0x0101


	//----- nvinfo : EIATTR_VRC_CTA_INIT_COUNT
	.align		4
        /*0084*/ 	.byte	0x02, 0x4a
	.zero		1
	.zero		1


	//----- nvinfo : EIATTR_EXIT_INSTR_OFFSETS
	.align		4
        /*0088*/ 	.byte	0x04, 0x1c
        /*008a*/ 	.short	(.L_559 - .L_558)


	//   ....[0]....
.L_558:
        /*008c*/ 	.word	0x00000130


	//   ....[1]....
        /*0090*/ 	.word	0x00000e40


	//----- nvinfo : EIATTR_CRS_STACK_SIZE
	.align		4
.L_559:
        /*0094*/ 	.byte	0x04, 0x1e
        /*0096*/ 	.short	(.L_561 - .L_560)
.L_560:
        /*0098*/ 	.word	0x00000000


	//----- nvinfo : EIATTR_CBANK_PARAM_SIZE
	.align		4
.L_561:
        /*009c*/ 	.byte	0x03, 0x19
        /*009e*/ 	.short	0x00c4


	//----- nvinfo : EIATTR_PARAM_CBANK
	.align		4
        /*00a0*/ 	.byte	0x04, 0x0a
        /*00a2*/ 	.short	(.L_563 - .L_562)
	.align		4
.L_562:
        /*00a4*/ 	.word	index@(.nv.constant0._ZN2at6native54_GLOBAL__N__757059ea_21_ReplicationPadding_cu_4a93dcdf32replication_pad_forward_kernel3dIN3c107complexIdEEEEvNS_27GenericPackedTensorAccessorIKT_Lm5ENS_16DefaultPtrTraitsElEENS6_IS7_Lm5ES9_lEEiiiii)
        /*00a8*/ 	.short	0x0380
        /*00aa*/ 	.short	0x00c4


	//----- nvinfo : EIATTR_SW_WAR
	.align		4
.L_563:
        /*00ac*/ 	.byte	0x04, 0x36
        /*00ae*/ 	.short	(.L_565 - .L_564)
.L_564:
        /*00b0*/ 	.word	0x00000008
.L_565:


//--------------------- .nv.info._ZN2at6native54_GLOBAL__N__757059ea_21_ReplicationPadding_cu_4a93dcdf32replication_pad_forward_kernel3dIfEEvNS_27GenericPackedTensorAccessorIKT_Lm5ENS_16DefaultPtrTraitsElEENS3_IS4_Lm5ES6_lEEiiiii --------------------------
	.section	.nv.info._ZN2at6native54_GLOBAL__N__757059ea_21_ReplicationPadding_cu_4a93dcdf32replication_pad_forward_kernel3dIfEEvNS_27GenericPackedTensorAccessorIKT_Lm5ENS_16DefaultPtrTraitsElEENS3_IS4_Lm5ES6_lEEiiiii,"",@"SHT_CUDA_INFO"
	.sectionflags	@""
	.align	4


	//----- nvinfo : EIATTR_CUDA_API_VERSION
	.align		4
        /*0000*/ 	.byte	0x04, 0x37
        /*0002*/ 	.short	(.L_567 - .L_566)
.L_566:
        /*0004*/ 	.word	0x00000082


	//----- nvinfo : EIATTR_KPARAM_INFO
	.align		4
.L_567:
        /*0008*/ 	.byte	0x04, 0x17
        /*000a*/ 	.short	(.L_569 - .L_568)
.L_568:
        /*000c*/ 	.word	0x00000000
        /*0010*/ 	.short	0x0006
        /*0012*/ 	.short	0x00c0
        /*0014*/ 	.byte	0x00, 0xf0, 0x11, 0x00


	//----- nvinfo : EIATTR_KPARAM_INFO
	.align		4
.L_569:
        /*0018*/ 	.byte	0x04, 0x17
        /*001a*/ 	.short	(.L_571 - .L_570)
.L_570:
        /*001c*/ 	.word	0x00000000
        /*0020*/ 	.short	0x0005
        /*0022*/ 	.short	0x00bc
        /*0024*/ 	.byte	0x00, 0xf0, 0x11, 0x00


	//----- nvinfo : EIATTR_KPARAM_INFO
	.align		4
.L_571:
        /*0028*/ 	.byte	0x04, 0x17
        /*002a*/ 	.short	(.L_573 - .L_572)
.L_572:
        /*002c*/ 	.word	0x00000000
        /*0030*/ 	.short	0x0004
        /*0032*/ 	.short	0x00b8
        /*0034*/ 	.byte	0x00, 0xf0, 0x11, 0x00


	//----- nvinfo : EIATTR_KPARAM_INFO
	.align		4
.L_573:
        /*0038*/ 	.byte	0x04, 0x17
        /*003a*/ 	.short	(.L_575 - .L_574)
.L_574:
        /*003c*/ 	.word	0x00000000
        /*0040*/ 	.short	0x0003
        /*0042*/ 	.short	0x00b4
        /*0044*/ 	.byte	0x00, 0xf0, 0x11, 0x00


	//----- nvinfo : EIATTR_KPARAM_INFO
	.align		4
.L_575:
        /*0048*/ 	.byte	0x04, 0x17
        /*004a*/ 	.short	(.L_577 - .L_576)
.L_576:
        /*004c*/ 	.word	0x00000000
        /*0050*/ 	.short	0x0002
        /*0052*/ 	.short	0x00b0
        /*0054*/ 	.byte	0x00, 0xf0, 0x11, 0x00


	//----- nvinfo : EIATTR_KPARAM_INFO
	.align		4
.L_577:
        /*0058*/ 	.byte	0x04, 0x17
        /*005a*/ 	.short	(.L_579 - .L_578)
.L_578:
        /*005c*/ 	.word	0x00000000
        /*0060*/ 	.short	0x0001
        /*0062*/ 	.short	0x0058
        /*0064*/ 	.byte	0x00, 0xf0, 0x61, 0x01


	//----- nvinfo : EIATTR_KPARAM_INFO
	.align		4
.L_579:
        /*0068*/ 	.byte	0x04, 0x17
        /*006a*/ 	.short	(.L_581 - .L_580)
.L_580:
        /*006c*/ 	.word	0x00000000
        /*0070*/ 	.short	0x0000
        /*0072*/ 	.short	0x0000
        /*0074*/ 	.byte	0x00, 0xf0, 0x61, 0x01


	//----- nvinfo : EIATTR_SPARSE_MMA_MASK
	.align		4
.L_581:
        /*0078*/ 	.byte	0x03, 0x50
        /*007a*/ 	.short	0x0000


	//----- nvinfo : EIATTR_MAXREG_COUNT
	.align		4
        /*007c*/ 	.byte	0x03, 0x1b
        /*007e*/ 	.short	0x00ff


	//----- nvinfo : EIATTR_MERCURY_ISA_VERSION
	.align		4
        /*0080*/ 	.byte	0x03, 0x5f
        /*0082*/ 	.short	0x0101


	//----- nvinfo : EIATTR_VRC_CTA_INIT_COUNT
	.align		4
        /*0084*/ 	.byte	0x02, 0x4a
	.zero		1
	.zero		1


	//----- nvinfo : EIATTR_EXIT_INSTR_OFFSETS
	.align		4
        /*0088*/ 	.byte	0x04, 0x1c
        /*008a*/ 	.short	(.L_583 - .L_582)


	//   ....[0]....
.L_582:
        /*008c*/ 	.word	0x00000130


	//   ....[1]....
        /*0090*/ 	.word	0x00000e40


	//----- nvinfo : EIATTR_CRS_STACK_SIZE
	.align		4
.L_583:
        /*0094*/ 	.byte	0x04, 0x1e
        /*0096*/ 	.short	(.L_585 - .L_584)
.L_584:
        /*0098*/ 	.word	0x00000000


	//----- nvinfo : EIATTR_CBANK_PARAM_SIZE
	.align		4
.L_585:
        /*009c*/ 	.byte	0x03, 0x19
        /*009e*/ 	.short	0x00c4


	//----- nvinfo : EIATTR_PARAM_CBANK
	.align		4
        /*00a0*/ 	.byte	0x04, 0x0a
        /*00a2*/ 	.short	(.L_587 - .L_586)
	.align		4
.L_586:
        /*00a4*/ 	.word	index@(.nv.constant0._ZN2at6native54_GLOBAL__N__757059ea_21_ReplicationPadding_cu_4a93dcdf32replication_pad_forward_kernel3dIfEEvNS_27GenericPackedTensorAccessorIKT_Lm5ENS_16DefaultPtrTraitsElEENS3_IS4_Lm5ES6_lEEiiiii)
        /*00a8*/ 	.short	0x0380
        /*00aa*/ 	.short	0x00c4


	//----- nvinfo : EIATTR_SW_WAR
	.align		4
.L_587:
        /*00ac*/ 	.byte	0x04, 0x36
        /*00ae*/ 	.short	(.L_589 - .L_588)
.L_588:
        /*00b0*/ 	.word	0x00000008
.L_589:


//--------------------- .nv.info._ZN2at6native54_GLOBAL__N__757059ea_21_ReplicationPadding_cu_4a93dcdf32replication_pad_forward_kernel3dIdEEvNS_27GenericPackedTensorAccessorIKT_Lm5ENS_16DefaultPtrTraitsElEENS3_IS4_Lm5ES6_lEEiiiii --------------------------
	.section	.nv.info._ZN2at6native54_GLOBAL__N__757059ea_21_ReplicationPadding_cu_4a93dcdf32replication_pad_forward_kernel3dIdEEvNS_27GenericPackedTensorAccessorIKT_Lm5ENS_16DefaultPtrTraitsElEENS3_IS4_Lm5ES6_lEEiiiii,"",@"SHT_CUDA_INFO"
	.sectionflags	@""
	.align	4


	//----- nvinfo : EIATTR_CUDA_API_VERSION
	.align		4
        /*0000*/ 	.byte	0x04, 0x37
        /*0002*/ 	.short	(.L_591 - .L_590)
.L_590:
        /*0004*/ 	.word	0x00000082


	//----- nvinfo : EIATTR_KPARAM_INFO
	.align		4
.L_591:
        /*0008*/ 	.byte	0x04, 0x17
        /*000a*/ 	.short	(.L_593 - .L_592)
.L_592:
        /*000c*/ 	.word	0x00000000
        /*0010*/ 	.short	0x0006
        /*0012*/ 	.short	0x00c0
        /*0014*/ 	.byte	0x00, 0xf0, 0x11, 0x00


	//----- nvinfo : EIATTR_KPARAM_INFO
	.align		4
.L_593:
        /*0018*/ 	.byte	0x04, 0x17
        /*001a*/ 	.short	(.L_595 - .L_594)
.L_594:
        /*001c*/ 	.word	0x00000000
        /*0020*/ 	.short	0x0005
        /*0022*/ 	.short	0x00bc
        /*0024*/ 	.byte	0x00, 0xf0, 0x11, 0x00


	//----- nvinfo : EIATTR_KPARAM_INFO
	.align		4
.L_595:
        /*0028*/ 	.byte	0x04, 0x17
        /*002a*/ 	.short	(.L_597 - .L_596)
.L_596:
        /*002c*/ 	.word	0x00000000
        /*0030*/ 	.short	0x0004
        /*0032*/ 	.short	0x00b8
        /*0034*/ 	.byte	0x00, 0xf0, 0x11, 0x00


	//----- nvinfo : EIATTR_KPARAM_INFO
	.align		4
.L_597:
        /*0038*/ 	.byte	0x04, 0x17
        /*003a*/ 	.short	(.L_599 - .L_598)
.L_598:
        /*003c*/ 	.word	0x00000000
        /*0040*/ 	.short	0x0003
        /*0042*/ 	.short	0x00b4
        /*0044*/ 	.byte	0x00, 0xf0, 0x11, 0x00


	//----- nvinfo : EIATTR_KPARAM_INFO
	.align		4
.L_599:
        /*0048*/ 	.byte	0x04, 0x17
        /*004a*/ 	.short	(.L_601 - .L_600)
.L_600:
        /*004c*/ 	.word	0x00000000
        /*0050*/ 	.short	0x0002
        /*0052*/ 	.short	0x00b0
        /*0054*/ 	.byte	0x00, 0xf0, 0x11, 0x00


	//----- nvinfo : EIATTR_KPARAM_INFO
	.align		4
.L_601:
        /*0058*/ 	.byte	0x04, 0x17
        /*005a*/ 	.short	(.L_603 - .L_602)
.L_602:
        /*005c*/ 	.word	0x00000000
        /*0060*/ 	.short	0x0001
        /*0062*/ 	.short	0x0058
        /*0064*/ 	.byte	0x00, 0xf0, 0x61, 0x01


	//----- nvinfo : EIATTR_KPARAM_INFO
	.align		4
.L_603:
        /*0068*/ 	.byte	0x04, 0x17
        /*006a*/ 	.short	(.L_605 - .L_604)
.L_604:
        /*006c*/ 	.word	0x00000000
        /*0070*/ 	.short	0x0000
        /*0072*/ 	.short	0x0000
        /*0074*/ 	.byte	0x00, 0xf0, 0x61, 0x01


	//----- nvinfo : EIATTR_SPARSE_MMA_MASK
	.align		4
.L_605:
        /*0078*/ 	.byte	0x03, 0x50
        /*007a*/ 	.short	0x0000


	//----- nvinfo : EIATTR_MAXREG_COUNT
	.align		4
        /*007c*/ 	.byte	0x03, 0x1b
        /*007e*/ 	.short	0x00ff


	//----- nvinfo : EIATTR_MERCURY_ISA_VERSION
	.align		4
        /*0080*/ 	.byte	0x03, 0x5f
        /*0082*/ 	.short	0x0101


	//----- nvinfo : EIATTR_VRC_CTA_INIT_COUNT
	.align		4
        /*0084*/ 	.byte	0x02, 0x4a
	.zero		1
	.zero		1


	//----- nvinfo : EIATTR_EXIT_INSTR_OFFSETS
	.align		4
        /*0088*/ 	.byte	0x04, 0x1c
        /*008a*/ 	.short	(.L_607 - .L_606)


	//   ....[0]....
.L_606:
        /*008c*/ 	.word	0x00000130


	//   ....[1]....
        /*0090*/ 	.word	0x00000e40


	//----- nvinfo : EIATTR_CRS_STACK_SIZE
	.align		4
.L_607:
        /*0094*/ 	.byte	0x04, 0x1e
        /*0096*/ 	.short	(.L_609 - .L_608)
.L_608:
        /*0098*/ 	.word	0x00000000


	//----- nvinfo : EIATTR_CBANK_PARAM_SIZE
	.align		4
.L_609:
        /*009c*/ 	.byte	0x03, 0x19
        /*009e*/ 	.short	0x00c4


	//----- nvinfo : EIATTR_PARAM_CBANK
	.align		4
        /*00a0*/ 	.byte	0x04, 0x0a
        /*00a2*/ 	.short	(.L_611 - .L_610)
	.align		4
.L_610:
        /*00a4*/ 	.word	index@(.nv.constant0._ZN2at6native54_GLOBAL__N__757059ea_21_ReplicationPadding_cu_4a93dcdf32replication_pad_forward_kernel3dIdEEvNS_27GenericPackedTensorAccessorIKT_Lm5ENS_16DefaultPtrTraitsElEENS3_IS4_Lm5ES6_lEEiiiii)
        /*00a8*/ 	.short	0x0380
        /*00aa*/ 	.short	0x00c4


	//----- nvinfo : EIATTR_SW_WAR
	.align		4
.L_611:
        /*00ac*/ 	.byte	0x04, 0x36
        /*00ae*/ 	.short	(.L_613 - .L_612)
.L_612:
        /*00b0*/ 	.word	0x00000008
.L_613:


//--------------------- .nv.info._ZN2at6native54_GLOBAL__N__757059ea_21_ReplicationPadding_cu_4a93dcdf32replication_pad_forward_kernel3dIsEEvNS_27GenericPackedTensorAccessorIKT_Lm5ENS_16DefaultPtrTraitsElEENS3_IS4_Lm5ES6_lEEiiiii --------------------------
	.section	.nv.info._ZN2at6native54_GLOBAL__N__757059ea_21_ReplicationPadding_cu_4a93dcdf32replication_pad_forward_kernel3dIsEEvNS_27GenericPackedTensorAccessorIKT_Lm5ENS_16DefaultPtrTraitsElEENS3_IS4_Lm5ES6_lEEiiiii,"",@"SHT_CUDA_INFO"
	.sectionflags	@""
	.align	4


	//----- nvinfo : EIATTR_CUDA_API_VERSION
	.align		4
        /*0000*/ 	.byte	0x04, 0x37
        /*0002*/ 	.short	(.L_615 - .L_614)
.L_614:
        /*0004*/ 	.word	0x00000082


	//----- nvinfo : EIATTR_KPARAM_INFO
	.align		4
.L_615:
        /*0008*/ 	.byte	0x04, 0x17
        /*000a*/ 	.short	(.L_617 - .L_616)
.L_616:
        /*000c*/ 	.word	0x00000000
        /*0010*/ 	.short	0x0006
        /*0012*/ 	.short	0x00c0
        /*0014*/ 	.byte	0x00, 0xf0, 0x11, 0x00


	//----- nvinfo : EIATTR_KPARAM_INFO
	.align		4
.L_617:
        /*0018*/ 	.byte	0x04, 0x17
        /*001a*/ 	.short	(.L_619 - .L_618)
.L_618:
        /*001c*/ 	.word	0x00000000
        /*0020*/ 	.short	0x0005
        /*0022*/ 	.short	0x00bc
        /*0024*/ 	.byte	0x00, 0xf0, 0x11, 0x00


	//----- nvinfo : EIATTR_KPARAM_INFO
	.align		4
.L_619:
        /*0028*/ 	.byte	0x04, 0x17
        /*002a*/ 	.short	(.L_621 - .L_620)
.L_620:
        /*002c*/ 	.word	0x00000000
        /*0030*/ 	.short	0x0004
        /*0032*/ 	.short	0x00b8
        /*0034*/ 	.byte	0x00, 0xf0, 0x11, 0x00


	//----- nvinfo : EIATTR_KPARAM_INFO
	.align		4
.L_621:
        /*0038*/ 	.byte	0x04, 0x17
        /*003a*/ 	.short	(.L_623 - .L_622)
.L_622:
        /*003c*/ 	.word	0x00000000
        /*0040*/ 	.short	0x0003
        /*0042*/ 	.short	0x00b4
        /*0044*/ 	.byte	0x00, 0xf0, 0x11, 0x00


	//----- nvinfo : EIATTR_KPARAM_INFO
	.align		4
.L_623:
        /*0048*/ 	.byte	0x04, 0x17
        /*004a*/ 	.short	(.L_625 - .L_624)
.L_624:
        /*004c*/ 	.word	0x00000000
        /*0050*/ 	.short	0x0002
        /*0052*/ 	.short	0x00b0
        /*0054*/ 	.byte	0x00, 0xf0, 0x11, 0x00


	//----- nvinfo : EIATTR_KPARAM_INFO
	.align		4
.L_625:
        /*0058*/ 	.byte	0x04, 0x17
        /*005a*/ 	.short	(.L_627 - .L_626)
.L_626:
        /*005c*/ 	.word	0x00000000
        /*0060*/ 	.short	0x0001
        /*0062*/ 	.short	0x0058
        /*0064*/ 	.byte	0x00, 0xf0, 0x61, 0x01


	//----- nvinfo : EIATTR_KPARAM_INFO
	.align		4
.L_627:
        /*0068*/ 	.byte	0x04, 0x17
        /*006a*/ 	.short	(.L_629 - .L_628)
.L_628:
        /*006c*/ 	.word	0x00000000
        /*0070*/ 	.short	0x0000
        /*0072*/ 	.short	0x0000
        /*0074*/ 	.byte	0x00, 0xf0, 0x61, 0x01


	//----- nvinfo : EIATTR_SPARSE_MMA_MASK
	.align		4
.L_629:
        /*0078*/ 	.byte	0x03, 0x50
        /*007a*/ 	.short	0x0000


	//----- nvinfo : EIATTR_MAXREG_COUNT
	.align		4
        /*007c*/ 	.byte	0x03, 0x1b
        /*007e*/ 	.short	0x00ff


	//----- nvinfo : EIATTR_MERCURY_ISA_VERSION
	.align		4
        /*0080*/ 	.byte	0x03, 0x5f
        /*0082*/ 	.short	0x0101


	//----- nvinfo : EIATTR_VRC_CTA_INIT_COUNT
	.align		4
        /*0084*/ 	.byte	0x02, 0x4a
	.zero		1
	.zero		1


	//----- nvinfo : EIATTR_EXIT_INSTR_OFFSETS
	.align		4
        /*0088*/ 	.byte	0x04, 0x1c
        /*008a*/ 	.short	(.L_631 - .L_630)


	//   ....[0]....
.L_630:
        /*008c*/ 	.word	0x00000130


	//   ....[1]....
        /*0090*/ 	.word	0x00000e40


	//----- nvinfo : EIATTR_CRS_STACK_SIZE
	.align		4
.L_631:
        /*0094*/ 	.byte	0x04, 0x1e
        /*0096*/ 	.short	(.L_633 - .L_632)
.L_632:
        /*0098*/ 	.word	0x00000000


	//----- nvinfo : EIATTR_CBANK_PARAM_SIZE
	.align		4
.L_633:
        /*009c*/ 	.byte	0x03, 0x19
        /*009e*/ 	.short	0x00c4


	//----- nvinfo : EIATTR_PARAM_CBANK
	.align		4
        /*00a0*/ 	.byte	0x04, 0x0a
        /*00a2*/ 	.short	(.L_635 - .L_634)
	.align		4
.L_634:
        /*00a4*/ 	.word	index@(.nv.constant0._ZN2at6native54_GLOBAL__N__757059ea_21_ReplicationPadding_cu_4a93dcdf32replication_pad_forward_kernel3dIsEEvNS_27GenericPackedTensorAccessorIKT_Lm5ENS_16DefaultPtrTraitsElEENS3_IS4_Lm5ES6_lEEiiiii)
        /*00a8*/ 	.short	0x0380
        /*00aa*/ 	.short	0x00c4


	//----- nvinfo : EIATTR_SW_WAR
	.align		4
.L_635:
        /*00ac*/ 	.byte	0x04, 0x36
        /*00ae*/ 	.short	(.L_637 - .L_636)
.L_636:
        /*00b0*/ 	.word	0x00000008
.L_637:


//--------------------- .nv.info._ZN2at6native54_GLOBAL__N__757059ea_21_ReplicationPadding_cu_4a93dcdf32replication_pad_forward_kernel3dIlEEvNS_27GenericPackedTensorAccessorIKT_Lm5ENS_16DefaultPtrTraitsElEENS3_IS4_Lm5ES6_lEEiiiii --------------------------
	.section	.nv.info._ZN2at6native54_GLOBAL__N__757059ea_21_ReplicationPadding_cu_4a93dcdf32replication_pad_forward_kernel3dIlEEvNS_27GenericPackedTensorAccessorIKT_Lm5ENS_16DefaultPtrTraitsElEENS3_IS4_Lm5ES6_lEEiiiii,"",@"SHT_CUDA_INFO"
	.sectionflags	@""
	.align	4


	//----- nvinfo : EIATTR_CUDA_API_VERSION
	.align		4
        /*0000*/ 	.byte	0x04, 0x37
        /*0002*/ 	.short	(.L_639 - .L_638)
.L_638:
        /*0004*/ 	.word	0x00000082


	//----- nvinfo : EIATTR_KPARAM_INFO
	.align		4
.L_639:
        /*0008*/ 	.byte	0x04, 0x17
        /*000a*/ 	.short	(.L_641 - .L_640)
.L_640:
        /*000c*/ 	.word	0x00000000
        /*0010*/ 	.short	0x0006
        /*0012*/ 	.short	0x00c0
        /*0014*/ 	.byte	0x00, 0xf0, 0x11, 0x00


	//----- nvinfo : EIATTR_KPARAM_INFO
	.align		4
.L_641:
        /*0018*/ 	.byte	0x04, 0x17
        /*001a*/ 	.short	(.L_643 - .L_642)
.L_642:
        /*001c*/ 	.word	0x00000000
        /*0020*/ 	.short	0x0005
        /*0022*/ 	.short	0x00bc
        /*0024*/ 	.byte	0x00, 0xf0, 0x11, 0x00


	//----- nvinfo : EIATTR_KPARAM_INFO
	.align		4
.L_643:
        /*0028*/ 	.byte	0x04, 0x17
        /*002a*/ 	.short	(.L_645 - .L_644)
.L_644:
        /*002c*/ 	.word	0x00000000
        /*0030*/ 	.short	0x0004
        /*0032*/ 	.short	0x00b8
        /*0034*/ 	.byte	0x00, 0xf0, 0x11, 0x00


	//----- nvinfo : EIATTR_KPARAM_INFO
	.align		4
.L_645:
        /*0038*/ 	.byte	0x04, 0x17
        /*003a*/ 	.short	(.L_647 - .L_646)
.L_646:
        /*003c*/ 	.word	0x00000000
        /*0040*/ 	.short	0x0003
        /*0042*/ 	.short	0x00b4
        /*0044*/ 	.byte	0x00, 0xf0, 0x11, 0x00


	//----- nvinfo : EIATTR_KPARAM_INFO
	.align		4
.L_647:
        /*0048*/ 	.byte	0x04, 0x17
        /*004a*/ 	.short	(.L_649 - .L_648)
.L_648:
        /*004c*/ 	.word	0x00000000
        /*0050*/ 	.short	0x0002
        /*0052*/ 	.short	0x00b0
        /*0054*/ 	.byte	0x00, 0xf0, 0x11, 0x00


	//----- nvinfo : EIATTR_KPARAM_INFO
	.align		4
.L_649:
        /*0058*/ 	.byte	0x04, 0x17
        /*005a*/ 	.short	(.L_651 - .L_650)
.L_650:
        /*005c*/ 	.word	0x00000000
        /*0060*/ 	.short	0x0001
        /*0062*/ 	.short	0x0058
        /*0064*/ 	.byte	0x00, 0xf0, 0x61, 0x01


	//----- nvinfo : EIATTR_KPARAM_INFO
	.align		4
.L_651:
        /*0068*/ 	.byte	0x04, 0x17
        /*006a*/ 	.short	(.L_653 - .L_652)
.L_652:
        /*006c*/ 	.word	0x00000000
        /*0070*/ 	.short	0x0000
        /*0072*/ 	.short	0x0000
        /*0074*/ 	.byte	0x00, 0xf0, 0x61, 0x01


	//----- nvinfo : EIATTR_SPARSE_MMA_MASK
	.align		4
.L_653:
        /*0078*/ 	.byte	0x03, 0x50
        /*007a*/ 	.short	0x0000


	//----- nvinfo : EIATTR_MAXREG_COUNT
	.align		4
        /*007c*/ 	.byte	0x03, 0x1b
        /*007e*/ 	.short	0x00ff


	//----- nvinfo : EIATTR_MERCURY_ISA_VERSION
	.align		4
        /*0080*/ 	.byte	0x03, 0x5f
        /*0082*/ 	.short	0x0101


	//----- nvinfo : EIATTR_VRC_CTA_INIT_COUNT
	.align		4
        /*0084*/ 	.byte	0x02, 0x4a
	.zero		1
	.zero		1


	//----- nvinfo : EIATTR_EXIT_INSTR_OFFSETS
	.align		4
        /*0088*/ 	.byte	0x04, 0x1c
        /*008a*/ 	.short	(.L_655 - .L_654)


	//   ....[0]....
.L_654:
        /*008c*/ 	.word	0x00000130


	//   ....[1]....
        /*0090*/ 	.word	0x00000e40


	//----- nvinfo : EIATTR_CRS_STACK_SIZE
	.align		4
.L_655:
        /*0094*/ 	.byte	0x04, 0x1e
        /*0096*/ 	.short	(.L_657 - .L_656)
.L_656:
        /*0098*/ 	.word	0x00000000


	//----- nvinfo : EIATTR_CBANK_PARAM_SIZE
	.align		4
.L_657:
        /*009c*/ 	.byte	0x03, 0x19
        /*009e*/ 	.short	0x00c4


	//----- nvinfo : EIATTR_PARAM_CBANK
	.align		4
        /*00a0*/ 	.byte	0x04, 0x0a
        /*00a2*/ 	.short	(.L_659 - .L_658)
	.align		4
.L_658:
        /*00a4*/ 	.word	index@(.nv.constant0._ZN2at6native54_GLOBAL__N__757059ea_21_ReplicationPadding_cu_4a93dcdf32replication_pad_forward_kernel3dIlEEvNS_27GenericPackedTensorAccessorIKT_Lm5ENS_16DefaultPtrTraitsElEENS3_IS4_Lm5ES6_lEEiiiii)
        /*00a8*/ 	.short	0x0380
        /*00aa*/ 	.short	0x00c4


	//----- nvinfo : EIATTR_SW_WAR
	.align		4
.L_659:
        /*00ac*/ 	.byte	0x04, 0x36
        /*00ae*/ 	.short	(.L_661 - .L_660)
.L_660:
        /*00b0*/ 	.word	0x00000008
.L_661:


//--------------------- .nv.info._ZN2at6native54_GLOBAL__N__757059ea_21_ReplicationPadding_cu_4a93dcdf32replication_pad_forward_kernel3dIiEEvNS_27GenericPackedTensorAccessorIKT_Lm5ENS_16DefaultPtrTraitsElEENS3_IS4_Lm5ES6_lEEiiiii --------------------------
	.section	.nv.info._ZN2at6native54_GLOBAL__N__757059ea_21_ReplicationPadding_cu_4a93dcdf32replication_pad_forward_kernel3dIiEEvNS_27GenericPackedTensorAccessorIKT_Lm5ENS_16DefaultPtrTraitsElEENS3_IS4_Lm5ES6_lEEiiiii,"",@"SHT_CUDA_INFO"
	.sectionflags	@""
	.align	4


	//----- nvinfo : EIATTR_CUDA_API_VERSION
	.align		4
        /*0000*/ 	.byte	0x04, 0x37
        /*0002*/ 	.short	(.L_663 - .L_662)
.L_662:
        /*0004*/ 	.word	0x00000082


	//----- nvinfo : EIATTR_KPARAM_INFO
	.align		4
.L_663:
        /*0008*/ 	.byte	0x04, 0x17
        /*000a*/ 	.short	(.L_665 - .L_664)
.L_664:
        /*000c*/ 	.word	0x00000000
        /*0010*/ 	.short	0x0006
        /*0012*/ 	.short	0x00c0
        /*0014*/ 	.byte	0x00, 0xf0, 0x11, 0x00


	//----- nvinfo : EIATTR_KPARAM_INFO
	.align		4
.L_665:
        /*0018*/ 	.byte	0x04, 0x17
        /*001a*/ 	.short	(.L_667 - .L_666)
.L_666:
        /*001c*/ 	.word	0x00000000
        /*0020*/ 	.short	0x0005
        /*0022*/ 	.short	0x00bc
        /*0024*/ 	.byte	0x00, 0xf0, 0x11, 0x00


	//----- nvinfo : EIATTR_KPARAM_INFO
	.align		4
.L_667:
        /*0028*/ 	.byte	0x04, 0x17
        /*002a*/ 	.short	(.L_669 - .L_668)
.L_668:
        /*002c*/ 	.word	0x00000000
        /*0030*/ 	.short	0x0004
        /*0032*/ 	.short	0x00b8
        /*0034*/ 	.byte	0x00, 0xf0, 0x11, 0x00


	//----- nvinfo : EIATTR_KPARAM_INFO
	.align		4
.L_669:
        /*0038*/ 	.byte	0x04, 0x17
        /*003a*/ 	.short	(.L_671 - .L_670)
.L_670:
        /*003c*/ 	.word	0x00000000
        /*0040*/ 	.short	0x0003
        /*0042*/ 	.short	0x00b4
        /*0044*/ 	.byte	0x00, 0xf0, 0x11, 0x00


	//----- nvinfo : EIATTR_KPARAM_INFO
	.align		4
.L_671:
        /*0048*/ 	.byte	0x04, 0x17
        /*004a*/ 	.short	(.L_673 - .L_672)
.L_672:
        /*004c*/ 	.word	0x00000000
        /*0050*/ 	.short	0x0002
        /*0052*/ 	.short	0x00b0
        /*0054*/ 	.byte	0x00, 0xf0, 0x11, 0x00


	//----- nvinfo : EIATTR_KPARAM_INFO
	.align		4
.L_673:
        /*0058*/ 	.byte	0x04, 0x17
        /*005a*/ 	.short	(.L_675 - .L_674)
.L_674:
        /*005c*/ 	.word	0x00000000
        /*0060*/ 	.short	0x0001
        /*0062*/ 	.short	0x0058
        /*0064*/ 	.byte	0x00, 0xf0, 0x61, 0x01


	//----- nvinfo : EIATTR_KPARAM_INFO
	.align		4
.L_675:
        /*0068*/ 	.byte	0x04, 0x17
        /*006a*/ 	.short	(.L_677 - .L_676)
.L_676:
        /*006c*/ 	.word	0x00000000
        /*0070*/ 	.short	0x0000
        /*0072*/ 	.short	0x0000
        /*0074*/ 	.byte	0x00, 0xf0, 0x61, 0x01


	//----- nvinfo : EIATTR_SPARSE_MMA_MASK
	.align		4
.L_677:
        /*0078*/ 	.byte	0x03, 0x50
        /*007a*/ 	.short	0x0000


	//----- nvinfo : EIATTR_MAXREG_COUNT
	.align		4
        /*007c*/ 	.byte	0x03, 0x1b
        /*007e*/ 	.short	0x00ff


	//----- nvinfo : EIATTR_MERCURY_ISA_VERSION
	.align		4
        /*0080*/ 	.byte	0x03, 0x5f
        /*0082*/ 	.short	0x0101


	//----- nvinfo : EIATTR_VRC_CTA_INIT_COUNT
	.align		4
        /*0084*/ 	.byte	0x02, 0x4a
	.zero		1
	.zero		1


	//----- nvinfo : EIATTR_EXIT_INSTR_OFFSETS
	.align		4
        /*0088*/ 	.byte	0x04, 0x1c
        /*008a*/ 	.short	(.L_679 - .L_678)


	//   ....[0]....
.L_678:
        /*008c*/ 	.word	0x00000130


	//   ....[1]....
        /*0090*/ 	.word	0x00000e40


	//----- nvinfo : EIATTR_CRS_STACK_SIZE
	.align		4
.L_679:
        /*0094*/ 	.byte	0x04, 0x1e
        /*0096*/ 	.short	(.L_681 - .L_680)
.L_680:
        /*0098*/ 	.word	0x00000000


	//----- nvinfo : EIATTR_CBANK_PARAM_SIZE
	.align		4
.L_681:
        /*009c*/ 	.byte	0x03, 0x19
        /*009e*/ 	.short	0x00c4


	//----- nvinfo : EIATTR_PARAM_CBANK
	.align		4
        /*00a0*/ 	.byte	0x04, 0x0a
        /*00a2*/ 	.short	(.L_683 - .L_682)
	.align		4
.L_682:
        /*00a4*/ 	.word	index@(.nv.constant0._ZN2at6native54_GLOBAL__N__757059ea_21_ReplicationPadding_cu_4a93dcdf32replication_pad_forward_kernel3dIiEEvNS_27GenericPackedTensorAccessorIKT_Lm5ENS_16DefaultPtrTraitsElEENS3_IS4_Lm5ES6_lEEiiiii)
        /*00a8*/ 	.short	0x0380
        /*00aa*/ 	.short	0x00c4


	//----- nvinfo : EIATTR_SW_WAR
	.align		4
.L_683:
        /*00ac*/ 	.byte	0x04, 0x36
        /*00ae*/ 	.short	(.L_685 - .L_684)
.L_684:
        /*00b0*/ 	.word	0x00000008
.L_685:


//--------------------- .nv.info._ZN2at6native54_GLOBAL__N__757059ea_21_ReplicationPadding_cu_4a93dcdf32replication_pad_forward_kernel3dIaEEvNS_27GenericPackedTensorAccessorIKT_Lm5ENS_16DefaultPtrTraitsElEENS3_IS4_Lm5ES6_lEEiiiii --------------------------
	.section	.nv.info._ZN2at6native54_GLOBAL__N__757059ea_21_ReplicationPadding_cu_4a93dcdf32replication_pad_forward_kernel3dIaEEvNS_27GenericPackedTensorAccessorIKT_Lm5ENS_16DefaultPtrTraitsElEENS3_IS4_Lm5ES6_lEEiiiii,"",@"SHT_CUDA_INFO"
	.sectionflags	@""
	.align	4


	//----- nvinfo : EIATTR_CUDA_API_VERSION
	.align		4
        /*0000*/ 	.byte	0x04, 0x37
        /*0002*/ 	.short	(.L_687 - .L_686)
.L_686:
        /*0004*/ 	.word	0x00000082


	//----- nvinfo : EIATTR_KPARAM_INFO
	.align		4
.L_687:
        /*0008*/ 	.byte	0x04, 0x17
        /*000a*/ 	.short	(.L_689 - .L_688)
.L_688:
        /*000c*/ 	.word	0x00000000
        /*0010*/ 	.short	0x0006
        /*0012*/ 	.short	0x00c0
        /*0014*/ 	.byte	0x00, 0xf0, 0x11, 0x00


	//----- nvinfo : EIATTR_KPARAM_INFO
	.align		4
.L_689:
        /*0018*/ 	.byte	0x04, 0x17
        /*001a*/ 	.short	(.L_691 - .L_690)
.L_690:
        /*001c*/ 	.word	0x00000000
        /*0020*/ 	.short	0x0005
        /*0022*/ 	.short	0x00bc
        /*0024*/ 	.byte	0x00, 0xf0, 0x11, 0x00


	//----- nvinfo : EIATTR_KPARAM_INFO
	.align		4
.L_691:
        /*0028*/ 	.byte	0x04, 0x17
        /*002a*/ 	.short	(.L_693 - .L_692)
.L_692:
        /*002c*/ 	.word	0x00000000
        /*0030*/ 	.short	0x0004
        /*0032*/ 	.short	0x00b8
        /*0034*/ 	.byte	0x00, 0xf0, 0x11, 0x00


	//----- nvinfo : EIATTR_KPARAM_INFO
	.align		4
.L_693:
        /*0038*/ 	.byte	0x04, 0x17
        /*003a*/ 	.short	(.L_695 - .L_694)
.L_694:
        /*003c*/ 	.word	0x00000000
        /*0040*/ 	.short	0x0003
        /*0042*/ 	.short	0x00b4
        /*0044*/ 	.byte	0x00, 0xf0, 0x11, 0x00


	//----- nvinfo : EIATTR_KPARAM_INFO
	.align		4
.L_695:
        /*0048*/ 	.byte	0x04, 0x17
        /*004a*/ 	.short	(.L_697 - .L_696)
.L_696:
        /*004c*/ 	.word	0x00000000
        /*0050*/ 	.short	0x0002
        /*0052*/ 	.short	0x00b0
        /*0054*/ 	.byte	0x00, 0xf0, 0x11, 0x00


	//----- nvinfo : EIATTR_KPARAM_INFO
	.align		4
.L_697:
        /*0058*/ 	.byte	0x04, 0x17
        /*005a*/ 	.short	(.L_699 - .L_698)
.L_698:
        /*005c*/ 	.word	0x00000000
        /*0060*/ 	.short	0x0001
        /*0062*/ 	.short	0x0058
        /*0064*/ 	.byte	0x00, 0xf0, 0x61, 0x01


	//----- nvinfo : EIATTR_KPARAM_INFO
	.align		4
.L_699:
        /*0068*/ 	.byte	0x04, 0x17
        /*006a*/ 	.short	(.L_701 - .L_700)
.L_700:
        /*006c*/ 	.word	0x00000000
        /*0070*/ 	.short	0x0000
        /*0072*/ 	.short	0x0000
        /*0074*/ 	.byte	0x00, 0xf0, 0x61, 0x01


	//----- nvinfo : EIATTR_SPARSE_MMA_MASK
	.align		4
.L_701:
        /*0078*/ 	.byte	0x03, 0x50
        /*007a*/ 	.short	0x0000


	//----- nvinfo : EIATTR_MAXREG_COUNT
	.align		4
        /*007c*/ 	.byte	0x03, 0x1b
        /*007e*/ 	.short	0x00ff


	//----- nvinfo : EIATTR_MERCURY_ISA_VERSION
	.align		4
        /*0080*/ 	.byte	0x03, 0x5f
        /*0082*/ 	.short	0x0101


	//----- nvinfo : EIATTR_VRC_CTA_INIT_COUNT
	.align		4
        /*0084*/ 	.byte	0x02, 0x4a
	.zero		1
	.zero		1


	//----- nvinfo : EIATTR_EXIT_INSTR_OFFSETS
	.align		4
        /*0088*/ 	.byte	0x04, 0x1c
        /*008a*/ 	.short	(.L_703 - .L_702)


	//   ....[0]....
.L_702:
        /*008c*/ 	.word	0x00000130


	//   ....[1]....
        /*0090*/ 	.word	0x00000e20


	//----- nvinfo : EIATTR_CRS_STACK_SIZE
	.align		4
.L_703:
        /*0094*/ 	.byte	0x04, 0x1e
        /*0096*/ 	.short	(.L_705 - .L_704)
.L_704:
        /*0098*/ 	.word	0x00000000


	//----- nvinfo : EIATTR_CBANK_PARAM_SIZE
	.align		4
.L_705:
        /*009c*/ 	.byte	0x03, 0x19
        /*009e*/ 	.short	0x00c4


	//----- nvinfo : EIATTR_PARAM_CBANK
	.align		4
        /*00a0*/ 	.byte	0x04, 0x0a
        /*00a2*/ 	.short	(.L_707 - .L_706)
	.align		4
.L_706:
        /*00a4*/ 	.word	index@(.nv.constant0._ZN2at6native54_GLOBAL__N__757059ea_21_ReplicationPadding_cu_4a93dcdf32replication_pad_forward_kernel3dIaEEvNS_27GenericPackedTensorAccessorIKT_Lm5ENS_16DefaultPtrTraitsElEENS3_IS4_Lm5ES6_lEEiiiii)
        /*00a8*/ 	.short	0x0380
        /*00aa*/ 	.short	0x00c4


	//----- nvinfo : EIATTR_SW_WAR
	.align		4
.L_707:
        /*00ac*/ 	.byte	0x04, 0x36
        /*00ae*/ 	.short	(.L_709 - .L_708)
.L_708:
        /*00b0*/ 	.word	0x00000008
.L_709:


//--------------------- .nv.info._ZN2at6native54_GLOBAL__N__757059ea_21_ReplicationPadding_cu_4a93dcdf32replication_pad_forward_kernel3dIhEEvNS_27GenericPackedTensorAccessorIKT_Lm5ENS_16DefaultPtrTraitsElEENS3_IS4_Lm5ES6_lEEiiiii --------------------------
	.section	.nv.info._ZN2at6native54_GLOBAL__N__757059ea_21_ReplicationPadding_cu_4a93dcdf32replication_pad_forward_kernel3dIhEEvNS_27GenericPackedTensorAccessorIKT_Lm5ENS_16DefaultPtrTraitsElEENS3_IS4_Lm5ES6_lEEiiiii,"",@"SHT_CUDA_INFO"
	.sectionflags	@""
	.align	4


	//----- nvinfo : EIATTR_CUDA_API_VERSION
	.align		4
        /*0000*/ 	.byte	0x04, 0x37
        /*0002*/ 	.short	(.L_711 - .L_710)
.L_710:
        /*0004*/ 	.word	0x00000082


	//----- nvinfo : EIATTR_KPARAM_INFO
	.align		4
.L_711:
        /*0008*/ 	.byte	0x04, 0x17
        /*000a*/ 	.short	(.L_713 - .L_712)
.L_712:
        /*000c*/ 	.word	0x00000000
        /*0010*/ 	.short	0x0006
        /*0012*/ 	.short	0x00c0
        /*0014*/ 	.byte	0x00, 0xf0, 0x11, 0x00


	//----- nvinfo : EIATTR_KPARAM_INFO
	.align		4
.L_713:
        /*0018*/ 	.byte	0x04, 0x17
        /*001a*/ 	.short	(.L_715 - .L_714)
.L_714:
        /*001c*/ 	.word	0x00000000
        /*0020*/ 	.short	0x0005
        /*0022*/ 	.short	0x00bc
        /*0024*/ 	.byte	0x00, 0xf0, 0x11, 0x00


	//----- nvinfo : EIATTR_KPARAM_INFO
	.align		4
.L_715:
        /*0028*/ 	.byte	0x04, 0x17
        /*002a*/ 	.short	(.L_717 - .L_716)
.L_716:
        /*002c*/ 	.word	0x00000000
        /*0030*/ 	.short	0x0004
        /*0032*/ 	.short	0x00b8
        /*0034*/ 	.byte	0x00, 0xf0, 0x11, 0x00


	//----- nvinfo : EIATTR_KPARAM_INFO
	.align		4
.L_717:
        /*0038*/ 	.byte	0x04, 0x17
        /*003a*/ 	.short	(.L_719 - .L_718)
.L_718:
        /*003c*/ 	.word	0x00000000
        /*0040*/ 	.short	0x0003
        /*0042*/ 	.short	0x00b4
        /*0044*/ 	.byte	0x00, 0xf0, 0x11, 0x00


	//----- nvinfo : EIATTR_KPARAM_INFO
	.align		4
.L_719:
        /*0048*/ 	.byte	0x04, 0x17
        /*004a*/ 	.short	(.L_721 - .L_720)
.L_720:
        /*004c*/ 	.word	0x00000000
        /*0050*/ 	.short	0x0002
        /*0052*/ 	.short	0x00b0
        /*0054*/ 	.byte	0x00, 0xf0, 0x11, 0x00


	//----- nvinfo : EIATTR_KPARAM_INFO
	.align		4
.L_721:
        /*0058*/ 	.byte	0x04, 0x17
        /*005a*/ 	.short	(.L_723 - .L_722)
.L_722:
        /*005c*/ 	.word	0x00000000
        /*0060*/ 	.short	0x0001
        /*0062*/ 	.short	0x0058
        /*0064*/ 	.byte	0x00, 0xf0, 0x61, 0x01


	//----- nvinfo : EIATTR_KPARAM_INFO
	.align		4
.L_723:
        /*0068*/ 	.byte	0x04, 0x17
        /*006a*/ 	.short	(.L_725 - .L_724)
.L_724:
        /*006c*/ 	.word	0x00000000
        /*0070*/ 	.short	0x0000
        /*0072*/ 	.short	0x0000
        /*0074*/ 	.byte	0x00, 0xf0, 0x61, 0x01


	//----- nvinfo : EIATTR_SPARSE_MMA_MASK
	.align		4
.L_725:
        /*0078*/ 	.byte	0x03, 0x50
        /*007a*/ 	.short	0x0000


	//----- nvinfo : EIATTR_MAXREG_COUNT
	.align		4
        /*007c*/ 	.byte	0x03, 0x1b
        /*007e*/ 	.short	0x00ff


	//----- nvinfo : EIATTR_MERCURY_ISA_VERSION
	.align		4
        /*0080*/ 	.byte	0x03, 0x5f
        /*0082*/ 	.short	0x0101


	//----- nvinfo : EIATTR_VRC_CTA_INIT_COUNT
	.align		4
        /*0084*/ 	.byte	0x02, 0x4a
	.zero		1
	.zero		1


	//----- nvinfo : EIATTR_EXIT_INSTR_OFFSETS
	.align		4
        /*0088*/ 	.byte	0x04, 0x1c
        /*008a*/ 	.short	(.L_727 - .L_726)


	//   ....[0]....
.L_726:
        /*008c*/ 	.word	0x00000130


	//   ....[1]....
        /*0090*/ 	.word	0x00000e20


	//----- nvinfo : EIATTR_CRS_STACK_SIZE
	.align		4
.L_727:
        /*0094*/ 	.byte	0x04, 0x1e
        /*0096*/ 	.short	(.L_729 - .L_728)
.L_728:
        /*0098*/ 	.word	0x00000000


	//----- nvinfo : EIATTR_CBANK_PARAM_SIZE
	.align		4
.L_729:
        /*009c*/ 	.byte	0x03, 0x19
        /*009e*/ 	.short	0x00c4


	//----- nvinfo : EIATTR_PARAM_CBANK
	.align		4
        /*00a0*/ 	.byte	0x04, 0x0a
        /*00a2*/ 	.short	(.L_731 - .L_730)
	.align		4
.L_730:
        /*00a4*/ 	.word	index@(.nv.constant0._ZN2at6native54_GLOBAL__N__757059ea_21_ReplicationPadding_cu_4a93dcdf32replication_pad_forward_kernel3dIhEEvNS_27GenericPackedTensorAccessorIKT_Lm5ENS_16DefaultPtrTraitsElEENS3_IS4_Lm5ES6_lEEiiiii)
        /*00a8*/ 	.short	0x0380
        /*00aa*/ 	.short	0x00c4


	//----- nvinfo : EIATTR_SW_WAR
	.align		4
.L_731:
        /*00ac*/ 	.byte	0x04, 0x36
        /*00ae*/ 	.short	(.L_733 - .L_732)
.L_732:
        /*00b0*/ 	.word	0x00000008
.L_733:


//--------------------- .nv.info._ZN2at6native54_GLOBAL__N__757059ea_21_ReplicationPadding_cu_4a93dcdf32replication_pad_forward_kernel2dIN3c108BFloat16EEEvNS_27GenericPackedTensorAccessorIKT_Lm4ENS_16DefaultPtrTraitsElEENS5_IS6_Lm4ES8_lEEiiii --------------------------
	.section	.nv.info._ZN2at6native54_GLOBAL__N__757059ea_21_ReplicationPadding_cu_4a93dcdf32replication_pad_forward_kernel2dIN3c108BFloat16EEEvNS_27GenericPackedTensorAccessorIKT_Lm4ENS_16DefaultPtrTraitsElEENS5_IS6_Lm4ES8_lEEiiii,"",@"SHT_CUDA_INFO"
	.sectionflags	@""
	.align	4


	//----- nvinfo : EIATTR_CUDA_API_VERSION
	.align		4
        /*0000*/ 	.byte	0x04, 0x37
        /*0002*/ 	.short	(.L_735 - .L_734)
.L_734:
        /*0004*/ 	.word	0x00000082


	//----- nvinfo : EIATTR_KPARAM_INFO
	.align		4
.L_735:
        /*0008*/ 	.byte	0x04, 0x17
        /*000a*/ 	.short	(.L_737 - .L_736)
.L_736:
        /*000c*/ 	.word	0x00000000
        /*0010*/ 	.short	0x0005
        /*0012*/ 	.short	0x009c
        /*0014*/ 	.byte	0x00, 0xf0, 0x11, 0x00


	//----- nvinfo : EIATTR_KPARAM_INFO
	.align		4
.L_737:
        /*0018*/ 	.byte	0x04, 0x17
        /*001a*/ 	.short	(.L_739 - .L_738)
.L_738:
        /*001c*/ 	.word	0x00000000
        /*0020*/ 	.short	0x0004
        /*0022*/ 	.short	0x0098
        /*0024*/ 	.byte	0x00, 0xf0, 0x11, 0x00


	//----- nvinfo : EIATTR_KPARAM_INFO
	.align		4
.L_739:
        /*0028*/ 	.byte	0x04, 0x17
        /*002a*/ 	.short	(.L_741 - .L_740)
.L_740:
        /*002c*/ 	.word	0x00000000
        /*0030*/ 	.short	0x0003
        /*0032*/ 	.short	0x0094
        /*0034*/ 	.byte	0x00, 0xf0, 0x11, 0x00


	//----- nvinfo : EIATTR_KPARAM_INFO
	.align		4
.L_741:
        /*0038*/ 	.byte	0x04, 0x17
        /*003a*/ 	.short	(.L_743 - .L_742)
.L_742:
        /*003c*/ 	.word	0x00000000
        /*0040*/ 	.short	0x0002
        /*0042*/ 	.short	0x0090
        /*0044*/ 	.byte	0x00, 0xf0, 0x11, 0x00


	//----- nvinfo : EIATTR_KPARAM_INFO
	.align		4
.L_743:
        /*0048*/ 	.byte	0x04, 0x17
        /*004a*/ 	.short	(.L_745 - .L_744)
.L_744:
        /*004c*/ 	.word	0x00000000
        /*0050*/ 	.short	0x0001
        /*0052*/ 	.short	0x0048
        /*0054*/ 	.byte	0x00, 0xf0, 0x21, 0x01


	//----- nvinfo : EIATTR_KPARAM_INFO
	.align		4
.L_745:
        /*0058*/ 	.byte	0x04, 0x17
        /*005a*/ 	.short	(.L_747 - .L_746)
.L_746:
        /*005c*/ 	.word	0x00000000
        /*0060*/ 	.short	0x0000
        /*0062*/ 	.short	0x0000
        /*0064*/ 	.byte	0x00, 0xf0, 0x21, 0x01


	//----- nvinfo : EIATTR_SPARSE_MMA_MASK
	.align		4
.L_747:
        /*0068*/ 	.byte	0x03, 0x50
        /*006a*/ 	.short	0x0000


	//----- nvinfo : EIATTR_MAXREG_COUNT
	.align		4
        /*006c*/ 	.byte	0x03, 0x1b
        /*006e*/ 	.short	0x00ff


	//----- nvinfo : EIATTR_MERCURY_ISA_VERSION
	.align		4
        /*0070*/ 	.byte	0x03, 0x5f
        /*0072*/ 	.short	0x0101


	//----- nvinfo : EIATTR_VRC_CTA_INIT_COUNT
	.align		4
        /*0074*/ 	.byte	0x02, 0x4a
	.zero		1
	.zero		1


	//----- nvinfo : EIATTR_EXIT_INSTR_OFFSETS
	.align		4
        /*0078*/ 	.byte	0x04, 0x1c
        /*007a*/ 	.short	(.L_749 - .L_748)


	//   ....[0]....
.L_748:
        /*007c*/ 	.word	0x000000e0


	//   ....[1]....
        /*0080*/ 	.word	0x000007f0


	//----- nvinfo : EIATTR_CRS_STACK_SIZE
	.align		4
.L_749:
        /*0084*/ 	.byte	0x04, 0x1e
        /*0086*/ 	.short	(.L_751 - .L_750)
.L_750:
        /*0088*/ 	.word	0x00000000


	//----- nvinfo : EIATTR_CBANK_PARAM_SIZE
	.align		4
.L_751:
        /*008c*/ 	.byte	0x03, 0x19
        /*008e*/ 	.short	0x00a0


	//----- nvinfo : EIATTR_PARAM_CBANK
	.align		4
        /*0090*/ 	.byte	0x04, 0x0a
        /*0092*/ 	.short	(.L_753 - .L_752)
	.align		4
.L_752:
        /*0094*/ 	.word	index@(.nv.constant0._ZN2at6native54_GLOBAL__N__757059ea_21_ReplicationPadding_cu_4a93dcdf32replication_pad_forward_kernel2dIN3c108BFloat16EEEvNS_27GenericPackedTensorAccessorIKT_Lm4ENS_16DefaultPtrTraitsElEENS5_IS6_Lm4ES8_lEEiiii)
        /*0098*/ 	.short	0x0380
        /*009a*/ 	.short	0x00a0


	//----- nvinfo : EIATTR_SW_WAR
	.align		4
.L_753:
        /*009c*/ 	.byte	0x04, 0x36
        /*009e*/ 	.short	(.L_755 - .L_754)
.L_754:
        /*00a0*/ 	.word	0x00000008
.L_755:


//--------------------- .nv.info._ZN2at6native54_GLOBAL__N__757059ea_21_ReplicationPadding_cu_4a93dcdf32replication_pad_forward_kernel2dIN3c104HalfEEEvNS_27GenericPackedTensorAccessorIKT_Lm4ENS_16DefaultPtrTraitsElEENS5_IS6_Lm4ES8_lEEiiii --------------------------
	.section	.nv.info._ZN2at6native54_GLOBAL__N__757059ea_21_ReplicationPadding_cu_4a93dcdf32replication_pad_forward_kernel2dIN3c104HalfEEEvNS_27GenericPackedTensorAccessorIKT_Lm4ENS_16DefaultPtrTraitsElEENS5_IS6_Lm4ES8_lEEiiii,"",@"SHT_CUDA_INFO"
	.sectionflags	@""
	.align	4


	//----- nvinfo : EIATTR_CUDA_API_VERSION
	.align		4
        /*0000*/ 	.byte	0x04, 0x37
        /*0002*/ 	.short	(.L_757 - .L_756)
.L_756:
        /*0004*/ 	.word	0x00000082


	//----- nvinfo : EIATTR_KPARAM_INFO
	.align		4
.L_757:
        /*0008*/ 	.byte	0x04, 0x17
        /*000a*/ 	.short	(.L_759 - .L_758)
.L_758:
        /*000c*/ 	.word	0x00000000
        /*0010*/ 	.short	0x0005
        /*0012*/ 	.short	0x009c
        /*0014*/ 	.byte	0x00, 0xf0, 0x11, 0x00


	//----- nvinfo : EIATTR_KPARAM_INFO
	.align		4
.L_759:
        /*0018*/ 	.byte	0x04, 0x17
        /*001a*/ 	.short	(.L_761 - .L_760)
.L_760:
        /*001c*/ 	.word	0x00000000
        /*0020*/ 	.short	0x0004
        /*0022*/ 	.short	0x0098
        /*0024*/ 	.byte	0x00, 0xf0, 0x11, 0x00


	//----- nvinfo : EIATTR_KPARAM_INFO
	.align		4
.L_761:
        /*0028*/ 	.byte	0x04, 0x17
        /*002a*/ 	.short	(.L_763 - .L_762)
.L_762:
        /*002c*/ 	.word	0x00000000
        /*0030*/ 	.short	0x0003
        /*0032*/ 	.short	0x0094
        /*0034*/ 	.byte	0x00, 0xf0, 0x11, 0x00


	//----- nvinfo : EIATTR_KPARAM_INFO
	.align		4
.L_763:
        /*0038*/ 	.byte	0x04, 0x17
        /*003a*/ 	.short	(.L_765 - .L_764)
.L_764:
        /*003c*/ 	.word	0x00000000
        /*0040*/ 	.short	0x0002
        /*0042*/ 	.short	0x0090
        /*0044*/ 	.byte	0x00, 0xf0, 0x11, 0x00


	//----- nvinfo : EIATTR_KPARAM_INFO
	.align		4
.L_765:
        /*0048*/ 	.byte	0x04, 0x17
        /*004a*/ 	.short	(.L_767 - .L_766)
.L_766:
        /*004c*/ 	.word	0x00000000
        /*0050*/ 	.short	0x0001
        /*0052*/ 	.short	0x0048
        /*0054*/ 	.byte	0x00, 0xf0, 0x21, 0x01


	//----- nvinfo : EIATTR_KPARAM_INFO
	.align		4
.L_767:
        /*0058*/ 	.byte	0x04, 0x17
        /*005a*/ 	.short	(.L_769 - .L_768)
.L_768:
        /*005c*/ 	.word	0x00000000
        /*0060*/ 	.short	0x0000
        /*0062*/ 	.short	0x0000
        /*0064*/ 	.byte	0x00, 0xf0, 0x21, 0x01


	//----- nvinfo : EIATTR_SPARSE_MMA_MASK
	.align		4
.L_769:
        /*0068*/ 	.byte	0x03, 0x50
        /*006a*/ 	.short	0x0000


	//----- nvinfo : EIATTR_MAXREG_COUNT
	.align		4
        /*006c*/ 	.byte	0x03, 0x1b
        /*006e*/ 	.short	0x00ff


	//----- nvinfo : EIATTR_MERCURY_ISA_VERSION
	.align		4
        /*0070*/ 	.byte	0x03, 0x5f
        /*0072*/ 	.short	0x0101


	//----- nvinfo : EIATTR_VRC_CTA_INIT_COUNT
	.align		4
        /*0074*/ 	.byte	0x02, 0x4a
	.zero		1
	.zero		1


	//----- nvinfo : EIATTR_EXIT_INSTR_OFFSETS
	.align		4
        /*0078*/ 	.byte	0x04, 0x1c
        /*007a*/ 	.short	(.L_771 - .L_770)


	//   ....[0]....
.L_770:
        /*007c*/ 	.word	0x000000e0


	//   ....[1]....
        /*0080*/ 	.word	0x000007f0


	//----- nvinfo : EIATTR_CRS_STACK_SIZE
	.align		4
.L_771:
        /*0084*/ 	.byte	0x04, 0x1e
        /*0086*/ 	.short	(.L_773 - .L_772)
.L_772:
        /*0088*/ 	.word	0x00000000


	//----- nvinfo : EIATTR_CBANK_PARAM_SIZE
	.align		4
.L_773:
        /*008c*/ 	.byte	0x03, 0x19
        /*008e*/ 	.short	0x00a0


	//----- nvinfo : EIATTR_PARAM_CBANK
	.align		4
        /*0090*/ 	.byte	0x04, 0x0a
        /*0092*/ 	.short	(.L_775 - .L_774)
	.align		4
.L_774:
        /*0094*/ 	.word	index@(.nv.constant0._ZN2at6native54_GLOBAL__N__757059ea_21_ReplicationPadding_cu_4a93dcdf32replication_pad_forward_kernel2dIN3c104HalfEEEvNS_27GenericPackedTensorAccessorIKT_Lm4ENS_16DefaultPtrTraitsElEENS5_IS6_Lm4ES8_lEEiiii)
        /*0098*/ 	.short	0x0380
        /*009a*/ 	.short	0x00a0


	//----- nvinfo : EIATTR_SW_WAR
	.align		4
.L_775:
        /*009c*/ 	.byte	0x04, 0x36
        /*009e*/ 	.short	(.L_777 - .L_776)
.L_776:
        /*00a0*/ 	.word	0x00000008
.L_777:


//--------------------- .nv.info._ZN2at6native54_GLOBAL__N__757059ea_21_ReplicationPadding_cu_4a93dcdf32replication_pad_forward_kernel2dIN3c107complexIfEEEEvNS_27GenericPackedTensorAccessorIKT_Lm4ENS_16DefaultPtrTraitsElEENS6_IS7_Lm4ES9_lEEiiii --------------------------
	.section	.nv.info._ZN2at6native54_GLOBAL__N__757059ea_21_ReplicationPadding_cu_4a93dcdf32replication_pad_forward_kernel2dIN3c107complexIfEEEEvNS_27GenericPackedTensorAccessorIKT_Lm4ENS_16DefaultPtrTraitsElEENS6_IS7_Lm4ES9_lEEiiii,"",@"SHT_CUDA_INFO"
	.sectionflags	@""
	.align	4


	//----- nvinfo : EIATTR_CUDA_API_VERSION
	.align		4
        /*0000*/ 	.byte	0x04, 0x37
        /*0002*/ 	.short	(.L_779 - .L_778)
.L_778:
        /*0004*/ 	.word	0x00000082


	//----- nvinfo : EIATTR_KPARAM_INFO
	.align		4
.L_779:
        /*0008*/ 	.byte	0x04, 0x17
        /*000a*/ 	.short	(.L_781 - .L_780)
.L_780:
        /*000c*/ 	.word	0x00000000
        /*0010*/ 	.short	0x0005
        /*0012*/ 	.short	0x009c
        /*0014*/ 	.byte	0x00, 0xf0, 0x11, 0x00


	//----- nvinfo : EIATTR_KPARAM_INFO
	.align		4
.L_781:
        /*0018*/ 	.byte	0x04, 0x17
        /*001a*/ 	.short	(.L_783 - .L_782)
.L_782:
        /*001c*/ 	.word	0x00000000
        /*0020*/ 	.short	0x0004
        /*0022*/ 	.short	0x0098
        /*0024*/ 	.byte	0x00, 0xf0, 0x11, 0x00


	//----- nvinfo : EIATTR_KPARAM_INFO
	.align		4
.L_783:
        /*0028*/ 	.byte	0x04, 0x17
        /*002a*/ 	.short	(.L_785 - .L_784)
.L_784:
        /*002c*/ 	.word	0x00000000
        /*0030*/ 	.short	0x0003
        /*0032*/ 	.short	0x0094
        /*0034*/ 	.byte	0x00, 0xf0, 0x11, 0x00


	//----- nvinfo : EIATTR_KPARAM_INFO
	.align		4
.L_785:
        /*0038*/ 	.byte	0x04, 0x17
        /*003a*/ 	.short	(.L_787 - .L_786)
.L_786:
        /*003c*/ 	.word	0x00000000
        /*0040*/ 	.short	0x0002
        /*0042*/ 	.short	0x0090
        /*0044*/ 	.byte	0x00, 0xf0, 0x11, 0x00


	//----- nvinfo : EIATTR_KPARAM_INFO
	.align		4
.L_787:
        /*0048*/ 	.byte	0x04, 0x17
        /*004a*/ 	.short	(.L_789 - .L_788)
.L_788:
        /*004c*/ 	.word	0x00000000
        /*0050*/ 	.short	0x0001
        /*0052*/ 	.short	0x0048
        /*0054*/ 	.byte	0x00, 0xf0, 0x21, 0x01


	//----- nvinfo : EIATTR_KPARAM_INFO
	.align		4
.L_789:
        /*0058*/ 	.byte	0x04, 0x17
        /*005a*/ 	.short	(.L_791 - .L_790)
.L_790:
        /*005c*/ 	.word	0x00000000
        /*0060*/ 	.short	0x0000
        /*0062*/ 	.short	0x0000
        /*0064*/ 	.byte	0x00, 0xf0, 0x21, 0x01


	//----- nvinfo : EIATTR_SPARSE_MMA_MASK
	.align		4
.L_791:
        /*0068*/ 	.byte	0x03, 0x50
        /*006a*/ 	.short	0x0000


	//----- nvinfo : EIATTR_MAXREG_COUNT
	.align		4
        /*006c*/ 	.byte	0x03, 0x1b
        /*006e*/ 	.short	0x00ff


	//----- nvinfo : EIATTR_MERCURY_ISA_VERSION
	.align		4
        /*0070*/ 	.byte	0x03, 0x5f
        /*0072*/ 	.short	0x0101


	//----- nvinfo : EIATTR_VRC_CTA_INIT_COUNT
	.align		4
        /*0074*/ 	.byte	0x02, 0x4a
	.zero		1
	.zero		1


	//----- nvinfo : EIATTR_EXIT_INSTR_OFFSETS
	.align		4
        /*0078*/ 	.byte	0x04, 0x1c
        /*007a*/ 	.short	(.L_793 - .L_792)


	//   ....[0]....
.L_792:
        /*007c*/ 	.word	0x000000e0


	//   ....[1]....
        /*0080*/ 	.word	0x000007f0


	//----- nvinfo : EIATTR_CRS_STACK_SIZE
	.align		4
.L_793:
        /*0084*/ 	.byte	0x04, 0x1e
        /*0086*/ 	.short	(.L_795 - .L_794)
.L_794:
        /*0088*/ 	.word	0x00000000


	//----- nvinfo : EIATTR_CBANK_PARAM_SIZE
	.align		4
.L_795:
        /*008c*/ 	.byte	0x03, 0x19
        /*008e*/ 	.short	0x00a0


	//----- nvinfo : EIATTR_PARAM_CBANK
	.align		4
        /*0090*/ 	.byte	0x04, 0x0a
        /*0092*/ 	.short	(.L_797 - .L_796)
	.align		4
.L_796:
        /*0094*/ 	.word	index@(.nv.constant0._ZN2at6native54_GLOBAL__N__757059ea_21_ReplicationPadding_cu_4a93dcdf32replication_pad_forward_kernel2dIN3c107complexIfEEEEvNS_27GenericPackedTensorAccessorIKT_Lm4ENS_16DefaultPtrTraitsElEENS6_IS7_Lm4ES9_lEEiiii)
        /*0098*/ 	.short	0x0380
        /*009a*/ 	.short	0x00a0


	//----- nvinfo : EIATTR_SW_WAR
	.align		4
.L_797:
        /*009c*/ 	.byte	0x04, 0x36
        /*009e*/ 	.short	(.L_799 - .L_798)
.L_798:
        /*00a0*/ 	.word	0x00000008
.L_799:


//--------------------- .nv.info._ZN2at6native54_GLOBAL__N__757059ea_21_ReplicationPadding_cu_4a93dcdf32replication_pad_forward_kernel2dIN3c107complexIdEEEEvNS_27GenericPackedTensorAccessorIKT_Lm4ENS_16DefaultPtrTraitsElEENS6_IS7_Lm4ES9_lEEiiii --------------------------
	.section	.nv.info._ZN2at6native54_GLOBAL__N__757059ea_21_ReplicationPadding_cu_4a93dcdf32replication_pad_forward_kernel2dIN3c107complexIdEEEEvNS_27GenericPackedTensorAccessorIKT_Lm4ENS_16DefaultPtrTraitsElEENS6_IS7_Lm4ES9_lEEiiii,"",@"SHT_CUDA_INFO"
	.sectionflags	@""
	.align	4


	//----- nvinfo : EIATTR_CUDA_API_VERSION
	.align		4
        /*0000*/ 	.byte	0x04, 0x37
        /*0002*/ 	.short	(.L_801 - .L_800)
.L_800:
        /*0004*/ 	.word	0x00000082


	//----- nvinfo : EIATTR_KPARAM_INFO
	.align		4
.L_801:
        /*0008*/ 	.byte	0x04, 0x17
        /*000a*/ 	.short	(.L_803 - .L_802)
.L_802:
        /*000c*/ 	.word	0x00000000
        /*0010*/ 	.short	0x0005
        /*0012*/ 	.short	0x009c
        /*0014*/ 	.byte	0x00, 0xf0, 0x11, 0x00


	//----- nvinfo : EIATTR_KPARAM_INFO
	.align		4
.L_803:
        /*0018*/ 	.byte	0x04, 0x17
        /*001a*/ 	.short	(.L_805 - .L_804)
.L_804:
        /*001c*/ 	.word	0x00000000
        /*0020*/ 	.short	0x0004
        /*0022*/ 	.short	0x0098
        /*0024*/ 	.byte	0x00, 0xf0, 0x11, 0x00


	//----- nvinfo : EIATTR_KPARAM_INFO
	.align		4
.L_805:
        /*0028*/ 	.byte	0x04, 0x17
        /*002a*/ 	.short	(.L_807 - .L_806)
.L_806:
        /*002c*/ 	.word	0x00000000
        /*0030*/ 	.short	0x0003
        /*0032*/ 	.short	0x0094
        /*0034*/ 	.byte	0x00, 0xf0, 0x11, 0x00


	//----- nvinfo : EIATTR_KPARAM_INFO
	.align		4
.L_807:
        /*0038*/ 	.byte	0x04, 0x17
        /*003a*/ 	.short	(.L_809 - .L_808)
.L_808:
        /*003c*/ 	.word	0x00000000
        /*0040*/ 	.short	0x0002
        /*0042*/ 	.short	0x0090
        /*0044*/ 	.byte	0x00, 0xf0, 0x11, 0x00


	//----- nvinfo : EIATTR_KPARAM_INFO
	.align		4
.L_809:
        /*0048*/ 	.byte	0x04, 0x17
        /*004a*/ 	.short	(.L_811 - .L_810)
.L_810:
        /*004c*/ 	.word	0x00000000
        /*0050*/ 	.short	0x0001
        /*0052*/ 	.short	0x0048
        /*0054*/ 	.byte	0x00, 0xf0, 0x21, 0x01


	//----- nvinfo : EIATTR_KPARAM_INFO
	.align		4
.L_811:
        /*0058*/ 	.byte	0x04, 0x17
        /*005a*/ 	.short	(.L_813 - .L_812)
.L_812:
        /*005c*/ 	.word	0x00000000
        /*0060*/ 	.short	0x0000
        /*0062*/ 	.short	0x0000
        /*0064*/ 	.byte	0x00, 0xf0, 0x21, 0x01


	//----- nvinfo : EIATTR_SPARSE_MMA_MASK
	.align		4
.L_813:
        /*0068*/ 	.byte	0x03, 0x50
        /*006a*/ 	.short	0x0000


	//----- nvinfo : EIATTR_MAXREG_COUNT
	.align		4
        /*006c*/ 	.byte	0x03, 0x1b
        /*006e*/ 	.short	0x00ff


	//----- nvinfo : EIATTR_MERCURY_ISA_VERSION
	.align		4
        /*0070*/ 	.byte	0x03, 0x5f
        /*0072*/ 	.short	0x0101


	//----- nvinfo : EIATTR_VRC_CTA_INIT_COUNT
	.align		4
        /*0074*/ 	.byte	0x02, 0x4a
	.zero		1
	.zero		1


	//----- nvinfo : EIATTR_EXIT_INSTR_OFFSETS
	.align		4
        /*0078*/ 	.byte	0x04, 0x1c
        /*007a*/ 	.short	(.L_815 - .L_814)


	//   ....[0]....
.L_814:
        /*007c*/ 	.word	0x000000e0


	//   ....[1]....
        /*0080*/ 	.word	0x000007f0


	//----- nvinfo : EIATTR_CRS_STACK_SIZE
	.align		4
.L_815:
        /*0084*/ 	.byte	0x04, 0x1e
        /*0086*/ 	.short	(.L_817 - .L_816)
.L_816:
        /*0088*/ 	.word	0x00000000


	//----- nvinfo : EIATTR_CBANK_PARAM_SIZE
	.align		4
.L_817:
        /*008c*/ 	.byte	0x03, 0x19
        /*008e*/ 	.short	0x00a0


	//----- nvinfo : EIATTR_PARAM_CBANK
	.align		4
        /*0090*/ 	.byte	0x04, 0x0a
        /*0092*/ 	.short	(.L_819 - .L_818)
	.align		4
.L_818:
        /*0094*/ 	.word	index@(.nv.constant0._ZN2at6native54_GLOBAL__N__757059ea_21_ReplicationPadding_cu_4a93dcdf32replication_pad_forward_kernel2dIN3c107complexIdEEEEvNS_27GenericPackedTensorAccessorIKT_Lm4ENS_16DefaultPtrTraitsElEENS6_IS7_Lm4ES9_lEEiiii)
        /*0098*/ 	.short	0x0380
        /*009a*/ 	.short	0x00a0


	//----- nvinfo : EIATTR_SW_WAR
	.align		4
.L_819:
        /*009c*/ 	.byte	0x04, 0x36
        /*009e*/ 	.short	(.L_821 - .L_820)
.L_820:
        /*00a0*/ 	.word	0x00000008
.L_821:


//--------------------- .nv.info._ZN2at6native54_GLOBAL__N__757059ea_21_ReplicationPadding_cu_4a93dcdf32replication_pad_forward_kernel2dIfEEvNS_27GenericPackedTensorAccessorIKT_Lm4ENS_16DefaultPtrTraitsElEENS3_IS4_Lm4ES6_lEEiiii --------------------------
	.section	.nv.info._ZN2at6native54_GLOBAL__N__757059ea_21_ReplicationPadding_cu_4a93dcdf32replication_pad_forward_kernel2dIfEEvNS_27GenericPackedTensorAccessorIKT_Lm4ENS_16DefaultPtrTraitsElEENS3_IS4_Lm4ES6_lEEiiii,"",@"SHT_CUDA_INFO"
	.sectionflags	@""
	.align	4


	//----- nvinfo : EIATTR_CUDA_API_VERSION
	.align		4
        /*0000*/ 	.byte	0x04, 0x37
        /*0002*/ 	.short	(.L_823 - .L_822)
.L_822:
        /*0004*/ 	.word	0x00000082


	//----- nvinfo : EIATTR_KPARAM_INFO
	.align		4
.L_823:
        /*0008*/ 	.byte	0x04, 0x17
        /*000a*/ 	.short	(.L_825 - .L_824)
.L_824:
        /*000c*/ 	.word	0x00000000
        /*0010*/ 	.short	0x0005
        /*0012*/ 	.short	0x009c
        /*0014*/ 	.byte	0x00, 0xf0, 0x11, 0x00


	//----- nvinfo : EIATTR_KPARAM_INFO
	.align		4
.L_825:
        /*0018*/ 	.byte	0x04, 0x17
        /*001a*/ 	.short	(.L_827 - .L_826)
.L_826:
        /*001c*/ 	.word	0x00000000
        /*0020*/ 	.short	0x0004
        /*0022*/ 	.short	0x0098
        /*0024*/ 	.byte	0x00, 0xf0, 0x11, 0x00


	//----- nvinfo : EIATTR_KPARAM_INFO
	.align		4
.L_827:
        /*0028*/ 	.byte	0x04, 0x17
        /*002a*/ 	.short	(.L_829 - .L_828)
.L_828:
        /*002c*/ 	.word	0x00000000
        /*0030*/ 	.short	0x0003
        /*0032*/ 	.short	0x0094
        /*0034*/ 	.byte	0x00, 0xf0, 0x11, 0x00


	//----- nvinfo : EIATTR_KPARAM_INFO
	.align		4
.L_829:
        /*0038*/ 	.byte	0x04, 0x17
        /*003a*/ 	.short	(.L_831 - .L_830)
.L_830:
        /*003c*/ 	.word	0x00000000
        /*0040*/ 	.short	0x0002
        /*0042*/ 	.short	0x0090
        /*0044*/ 	.byte	0x00, 0xf0, 0x11, 0x00


	//----- nvinfo : EIATTR_KPARAM_INFO
	.align		4
.L_831:
        /*0048*/ 	.byte	0x04, 0x17
        /*004a*/ 	.short	(.L_833 - .L_832)
.L_832:
        /*004c*/ 	.word	0x00000000
        /*0050*/ 	.short	0x0001
        /*0052*/ 	.short	0x0048
        /*0054*/ 	.byte	0x00, 0xf0, 0x21, 0x01


	//----- nvinfo : EIATTR_KPARAM_INFO
	.align		4
.L_833:
        /*0058*/ 	.byte	0x04, 0x17
        /*005a*/ 	.short	(.L_835 - .L_834)
.L_834:
        /*005c*/ 	.word	0x00000000
        /*0060*/ 	.short	0x0000
        /*0062*/ 	.short	0x0000
        /*0064*/ 	.byte	0x00, 0xf0, 0x21, 0x01


	//----- nvinfo : EIATTR_SPARSE_MMA_MASK
	.align		4
.L_835:
        /*0068*/ 	.byte	0x03, 0x50
        /*006a*/ 	.short	0x0000


	//----- nvinfo : EIATTR_MAXREG_COUNT
	.align		4
        /*006c*/ 	.byte	0x03, 0x1b
        /*006e*/ 	.short	0x00ff


	//----- nvinfo : EIATTR_MERCURY_ISA_VERSION
	.align		4
        /*0070*/ 	.byte	0x03, 0x5f
        /*0072*/ 	.short	0x0101


	//----- nvinfo : EIATTR_VRC_CTA_INIT_COUNT
	.align		4
        /*0074*/ 	.byte	0x02, 0x4a
	.zero		1
	.zero		1


	//----- nvinfo : EIATTR_EXIT_INSTR_OFFSETS
	.align		4
        /*0078*/ 	.byte	0x04, 0x1c
        /*007a*/ 	.short	(.L_837 - .L_836)


	//   ....[0]....
.L_836:
        /*007c*/ 	.word	0x000000e0


	//   ....[1]....
        /*0080*/ 	.word	0x000007f0


	//----- nvinfo : EIATTR_CRS_STACK_SIZE
	.align		4
.L_837:
        /*0084*/ 	.byte	0x04, 0x1e
        /*0086*/ 	.short	(.L_839 - .L_838)
.L_838:
        /*0088*/ 	.word	0x00000000


	//----- nvinfo : EIATTR_CBANK_PARAM_SIZE
	.align		4
.L_839:
        /*008c*/ 	.byte	0x03, 0x19
        /*008e*/ 	.short	0x00a0


	//----- nvinfo : EIATTR_PARAM_CBANK
	.align		4
        /*0090*/ 	.byte	0x04, 0x0a
        /*0092*/ 	.short	(.L_841 - .L_840)
	.align		4
.L_840:
        /*0094*/ 	.word	index@(.nv.constant0._ZN2at6native54_GLOBAL__N__757059ea_21_ReplicationPadding_cu_4a93dcdf32replication_pad_forward_kernel2dIfEEvNS_27GenericPackedTensorAccessorIKT_Lm4ENS_16DefaultPtrTraitsElEENS3_IS4_Lm4ES6_lEEiiii)
        /*0098*/ 	.short	0x0380
        /*009a*/ 	.short	0x00a0


	//----- nvinfo : EIATTR_SW_WAR
	.align		4
.L_841:
        /*009c*/ 	.byte	0x04, 0x36
        /*009e*/ 	.short	(.L_843 - .L_842)
.L_842:
        /*00a0*/ 	.word	0x00000008
.L_843:


//--------------------- .nv.info._ZN2at6native54_GLOBAL__N__757059ea_21_ReplicationPadding_cu_4a93dcdf32replication_pad_forward_kernel2dIdEEvNS_27GenericPackedTensorAccessorIKT_Lm4ENS_16DefaultPtrTraitsElEENS3_IS4_Lm4ES6_lEEiiii --------------------------
	.section	.nv.info._ZN2at6native54_GLOBAL__N__757059ea_21_ReplicationPadding_cu_4a93dcdf32replication_pad_forward_kernel2dIdEEvNS_27GenericPackedTensorAccessorIKT_Lm4ENS_16DefaultPtrTraitsElEENS3_IS4_Lm4ES6_lEEiiii,"",@"SHT_CUDA_INFO"
	.sectionflags	@""
	.align	4


	//----- nvinfo : EIATTR_CUDA_API_VERSION
	.align		4
        /*0000*/ 	.byte	0x04, 0x37
        /*0002*/ 	.short	(.L_845 - .L_844)
.L_844:
        /*0004*/ 	.word	0x00000082


	//----- nvinfo : EIATTR_KPARAM_INFO
	.align		4
.L_845:
        /*0008*/ 	.byte	0x04, 0x17
        /*000a*/ 	.short	(.L_847 - .L_846)
.L_846:
        /*000c*/ 	.word	0x00000000
        /*0010*/ 	.short	0x0005
        /*0012*/ 	.short	0x009c
        /*0014*/ 	.byte	0x00, 0xf0, 0x11, 0x00


	//----- nvinfo : EIATTR_KPARAM_INFO
	.align		4
.L_847:
        /*0018*/ 	.byte	0x04, 0x17
        /*001a*/ 	.short	(.L_849 - .L_848)
.L_848:
        /*001c*/ 	.word	0x00000000
        /*0020*/ 	.short	0x0004
        /*0022*/ 	.short	0x0098
        /*0024*/ 	.byte	0x00, 0xf0, 0x11, 0x00


	//----- nvinfo : EIATTR_KPARAM_INFO
	.align		4
.L_849:
        /*0028*/ 	.byte	0x04, 0x17
        /*002a*/ 	.short	(.L_851 - .L_850)
.L_850:
        /*002c*/ 	.word	0x00000000
        /*0030*/ 	.short	0x0003
        /*0032*/ 	.short	0x0094
        /*0034*/ 	.byte	0x00, 0xf0, 0x11, 0x00


	//----- nvinfo : EIATTR_KPARAM_INFO
	.align		4
.L_851:
        /*0038*/ 	.byte	0x04, 0x17
        /*003a*/ 	.short	(.L_853 - .L_852)
.L_852:
        /*003c*/ 	.word	0x00000000
        /*0040*/ 	.short	0x0002
        /*0042*/ 	.short	0x0090
        /*0044*/ 	.byte	0x00, 0xf0, 0x11, 0x00


	//----- nvinfo : EIATTR_KPARAM_INFO
	.align		4
.L_853:
        /*0048*/ 	.byte	0x04, 0x17
        /*004a*/ 	.short	(.L_855 - .L_854)
.L_854:
        /*004c*/ 	.word	0x00000000
        /*0050*/ 	.short	0x0001
        /*0052*/ 	.short	0x0048
        /*0054*/ 	.byte	0x00, 0xf0, 0x21, 0x01


	//----- nvinfo : EIATTR_KPARAM_INFO
	.align		4
.L_855:
        /*0058*/ 	.byte	0x04, 0x17
        /*005a*/ 	.short	(.L_857 - .L_856)
.L_856:
        /*005c*/ 	.word	0x00000000
        /*0060*/ 	.short	0x0000
        /*0062*/ 	.short	0x0000
        /*0064*/ 	.byte	0x00, 0xf0, 0x21, 0x01


	//----- nvinfo : EIATTR_SPARSE_MMA_MASK
	.align		4
.L_857:
        /*0068*/ 	.byte	0x03, 0x50
        /*006a*/ 	.short	0x0000


	//----- nvinfo : EIATTR_MAXREG_COUNT
	.align		4
        /*006c*/ 	.byte	0x03, 0x1b
        /*006e*/ 	.short	0x00ff


	//----- nvinfo : EIATTR_MERCURY_ISA_VERSION
	.align		4
        /*0070*/ 	.byte	0x03, 0x5f
        /*0072*/ 	.short	0x0101


	//----- nvinfo : EIATTR_VRC_CTA_INIT_COUNT
	.align		4
        /*0074*/ 	.byte	0x02, 0x4a
	.zero		1
	.zero		1


	//----- nvinfo : EIATTR_EXIT_INSTR_OFFSETS
	.align		4
        /*0078*/ 	.byte	0x04, 0x1c
        /*007a*/ 	.short	(.L_859 - .L_858)


	//   ....[0]....
.L_858:
        /*007c*/ 	.word	0x000000e0


	//   ....[1]....
        /*0080*/ 	.word	0x000007f0


	//----- nvinfo : EIATTR_CRS_STACK_SIZE
	.align		4
.L_859:
        /*0084*/ 	.byte	0x04, 0x1e
        /*0086*/ 	.short	(.L_861 - .L_860)
.L_860:
        /*0088*/ 	.word	0x00000000


	//----- nvinfo : EIATTR_CBANK_PARAM_SIZE
	.align		4
.L_861:
        /*008c*/ 	.byte	0x03, 0x19
        /*008e*/ 	.short	0x00a0


	//----- nvinfo : EIATTR_PARAM_CBANK
	.align		4
        /*0090*/ 	.byte	0x04, 0x0a
        /*0092*/ 	.short	(.L_863 - .L_862)
	.align		4
.L_862:
        /*0094*/ 	.word	index@(.nv.constant0._ZN2at6native54_GLOBAL__N__757059ea_21_ReplicationPadding_cu_4a93dcdf32replication_pad_forward_kernel2dIdEEvNS_27GenericPackedTensorAccessorIKT_Lm4ENS_16DefaultPtrTraitsElEENS3_IS4_Lm4ES6_lEEiiii)
        /*0098*/ 	.short	0x0380
        /*009a*/ 	.short	0x00a0


	//----- nvinfo : EIATTR_SW_WAR
	.align		4
.L_863:
        /*009c*/ 	.byte	0x04, 0x36
        /*009e*/ 	.short	(.L_865 - .L_864)
.L_864:
        /*00a0*/ 	.word	0x00000008
.L_865:


//--------------------- .nv.info._ZN2at6native54_GLOBAL__N__757059ea_21_ReplicationPadding_cu_4a93dcdf32replication_pad_forward_kernel2dIsEEvNS_27GenericPackedTensorAccessorIKT_Lm4ENS_16DefaultPtrTraitsElEENS3_IS4_Lm4ES6_lEEiiii --------------------------
	.section	.nv.info._ZN2at6native54_GLOBAL__N__757059ea_21_ReplicationPadding_cu_4a93dcdf32replication_pad_forward_kernel2dIsEEvNS_27GenericPackedTensorAccessorIKT_Lm4ENS_16DefaultPtrTraitsElEENS3_IS4_Lm4ES6_lEEiiii,"",@"SHT_CUDA_INFO"
	.sectionflags	@""
	.align	4


	//----- nvinfo : EIATTR_CUDA_API_VERSION
	.align		4
        /*0000*/ 	.byte	0x04, 0x37
        /*0002*/ 	.short	(.L_867 - .L_866)
.L_866:
        /*0004*/ 	.word	0x00000082


	//----- nvinfo : EIATTR_KPARAM_INFO
	.align		4
.L_867:
        /*0008*/ 	.byte	0x04, 0x17
        /*000a*/ 	.short	(.L_869 - .L_868)
.L_868:
        /*000c*/ 	.word	0x00000000
        /*0010*/ 	.short	0x0005
        /*0012*/ 	.short	0x009c
        /*0014*/ 	.byte	0x00, 0xf0, 0x11, 0x00


	//----- nvinfo : EIATTR_KPARAM_INFO
	.align		4
.L_869:
        /*0018*/ 	.byte	0x04, 0x17
        /*001a*/ 	.short	(.L_871 - .L_870)
.L_870:
        /*001c*/ 	.word	0x00000000
        /*0020*/ 	.short	0x0004
        /*0022*/ 	.short	0x0098
        /*0024*/ 	.byte	0x00, 0xf0, 0x11, 0x00


	//----- nvinfo : EIATTR_KPARAM_INFO
	.align		4
.L_871:
        /*0028*/ 	.byte	0x04, 0x17
        /*002a*/ 	.short	(.L_873 - .L_872)
.L_872:
        /*002c*/ 	.word	0x00000000
        /*0030*/ 	.short	0x0003
        /*0032*/ 	.short	0x0094
        /*0034*/ 	.byte	0x00, 0xf0, 0x11, 0x00


	//----- nvinfo : EIATTR_KPARAM_INFO
	.align		4
.L_873:
        /*0038*/ 	.byte	0x04, 0x17
        /*003a*/ 	.short	(.L_875 - .L_874)
.L_874:
        /*003c*/ 	.word	0x00000000
        /*0040*/ 	.short	0x0002
        /*0042*/ 	.short	0x0090
        /*0044*/ 	.byte	0x00, 0xf0, 0x11, 0x00


	//----- nvinfo : EIATTR_KPARAM_INFO
	.align		4
.L_875:
        /*0048*/ 	.byte	0x04, 0x17
        /*004a*/ 	.short	(.L_877 - .L_876)
.L_876:
        /*004c*/ 	.word	0x00000000
        /*0050*/ 	.short	0x0001
        /*0052*/ 	.short	0x0048
        /*0054*/ 	.byte	0x00, 0xf0, 0x21, 0x01


	//----- nvinfo : EIATTR_KPARAM_INFO
	.align		4
.L_877:
        /*0058*/ 	.byte	0x04, 0x17
        /*005a*/ 	.short	(.L_879 - .L_878)
.L_878:
        /*005c*/ 	.word	0x00000000
        /*0060*/ 	.short	0x0000
        /*0062*/ 	.short	0x0000
        /*0064*/ 	.byte	0x00, 0xf0, 0x21, 0x01


	//----- nvinfo : EIATTR_SPARSE_MMA_MASK
	.align		4
.L_879:
        /*0068*/ 	.byte	0x03, 0x50
        /*006a*/ 	.short	0x0000


	//----- nvinfo : EIATTR_MAXREG_COUNT
	.align		4
        /*006c*/ 	.byte	0x03, 0x1b
        /*006e*/ 	.short	0x00ff


	//----- nvinfo : EIATTR_MERCURY_ISA_VERSION
	.align		4
        /*0070*/ 	.byte	0x03, 0x5f
        /*0072*/ 	.short	0x0101


	//----- nvinfo : EIATTR_VRC_CTA_INIT_COUNT
	.align		4
        /*0074*/ 	.byte	0x02, 0x4a
	.zero		1
	.zero		1


	//----- nvinfo : EIATTR_EXIT_INSTR_OFFSETS
	.align		4
        /*0078*/ 	.byte	0x04, 0x1c
        /*007a*/ 	.short	(.L_881 - .L_880)


	//   ....[0]....
.L_880:
        /*007c*/ 	.word	0x000000e0


	//   ....[1]....
        /*0080*/ 	.word	0x000007f0


	//----- nvinfo : EIATTR_CRS_STACK_SIZE
	.align		4
.L_881:
        /*0084*/ 	.byte	0x04, 0x1e
        /*0086*/ 	.short	(.L_883 - .L_882)
.L_882:
        /*0088*/ 	.word	0x00000000


	//----- nvinfo : EIATTR_CBANK_PARAM_SIZE
	.align		4
.L_883:
        /*008c*/ 	.byte	0x03, 0x19
        /*008e*/ 	.short	0x00a0


	//----- nvinfo : EIATTR_PARAM_CBANK
	.align		4
        /*0090*/ 	.byte	0x04, 0x0a
        /*0092*/ 	.short	(.L_885 - .L_884)
	.align		4
.L_884:
        /*0094*/ 	.word	index@(.nv.constant0._ZN2at6native54_GLOBAL__N__757059ea_21_ReplicationPadding_cu_4a93dcdf32replication_pad_forward_kernel2dIsEEvNS_27GenericPackedTensorAccessorIKT_Lm4ENS_16DefaultPtrTraitsElEENS3_IS4_Lm4ES6_lEEiiii)
        /*0098*/ 	.short	0x0380
        /*009a*/ 	.short	0x00a0


	//----- nvinfo : EIATTR_SW_WAR
	.align		4
.L_885:
        /*009c*/ 	.byte	0x04, 0x36
        /*009e*/ 	.short	(.L_887 - .L_886)
.L_886:
        /*00a0*/ 	.word	0x00000008
.L_887:


//--------------------- .nv.info._ZN2at6native54_GLOBAL__N__757059ea_21_ReplicationPadding_cu_4a93dcdf32replication_pad_forward_kernel2dIlEEvNS_27GenericPackedTensorAccessorIKT_Lm4ENS_16DefaultPtrTraitsElEENS3_IS4_Lm4ES6_lEEiiii --------------------------
	.section	.nv.info._ZN2at6native54_GLOBAL__N__757059ea_21_ReplicationPadding_cu_4a93dcdf32replication_pad_forward_kernel2dIlEEvNS_27GenericPackedTensorAccessorIKT_Lm4ENS_16DefaultPtrTraitsElEENS3_IS4_Lm4ES6_lEEiiii,"",@"SHT_CUDA_INFO"
	.sectionflags	@""
	.align	4


	//----- nvinfo : EIATTR_CUDA_API_VERSION
	.align		4
        /*0000*/ 	.byte	0x04, 0x37
        /*0002*/ 	.short	(.L_889 - .L_888)
.L_888:
        /*0004*/ 	.word	0x00000082


	//----- nvinfo : EIATTR_KPARAM_INFO
	.align		4
.L_889:
        /*0008*/ 	.byte	0x04, 0x17
        /*000a*/ 	.short	(.L_891 - .L_890)
.L_890:
        /*000c*/ 	.word	0x00000000
        /*0010*/ 	.short	0x0005
        /*0012*/ 	.short	0x009c
        /*0014*/ 	.byte	0x00, 0xf0, 0x11, 0x00


	//----- nvinfo : EIATTR_KPARAM_INFO
	.align		4
.L_891:
        /*0018*/ 	.byte	0x04, 0x17
        /*001a*/ 	.short	(.L_893 - .L_892)
.L_892:
        /*001c*/ 	.word	0x00000000
        /*0020*/ 	.short	0x0004
        /*0022*/ 	.short	0x0098
        /*0024*/ 	.byte	0x00, 0xf0, 0x11, 0x00


	//----- nvinfo : EIATTR_KPARAM_INFO
	.align		4
.L_893:
        /*0028*/ 	.byte	0x04, 0x17
        /*002a*/ 	.short	(.L_895 - .L_894)
.L_894:
        /*002c*/ 	.word	0x00000000
        /*0030*/ 	.short	0x0003
        /*0032*/ 	.short	0x0094
        /*0034*/ 	.byte	0x00, 0xf0, 0x11, 0x00


	//----- nvinfo : EIATTR_KPARAM_INFO
	.align		4
.L_895:
        /*0038*/ 	.byte	0x04, 0x17
        /*003a*/ 	.short	(.L_897 - .L_896)
.L_896:
        /*003c*/ 	.word	0x00000000
        /*0040*/ 	.short	0x0002
        /*0042*/ 	.short	0x0090
        /*0044*/ 	.byte	0x00, 0xf0, 0x11, 0x00


	//----- nvinfo : EIATTR_KPARAM_INFO
	.align		4
.L_897:
        /*0048*/ 	.byte	0x04, 0x17
        /*004a*/ 	.short	(.L_899 - .L_898)
.L_898:
        /*004c*/ 	.word	0x00000000
        /*0050*/ 	.short	0x0001
        /*0052*/ 	.short	0x0048
        /*0054*/ 	.byte	0x00, 0xf0, 0x21, 0x01


	//----- nvinfo : EIATTR_KPARAM_INFO
	.align		4
.L_899:
        /*0058*/ 	.byte	0x04, 0x17
        /*005a*/ 	.short	(.L_901 - .L_900)
.L_900:
        /*005c*/ 	.word	0x00000000
        /*0060*/ 	.short	0x0000
        /*0062*/ 	.short	0x0000
        /*0064*/ 	.byte	0x00, 0xf0, 0x21, 0x01


	//----- nvinfo : EIATTR_SPARSE_MMA_MASK
	.align		4
.L_901:
        /*0068*/ 	.byte	0x03, 0x50
        /*006a*/ 	.short	0x0000


	//----- nvinfo : EIATTR_MAXREG_COUNT
	.align		4
        /*006c*/ 	.byte	0x03, 0x1b
        /*006e*/ 	.short	0x00ff


	//----- nvinfo : EIATTR_MERCURY_ISA_VERSION
	.align		4
        /*0070*/ 	.byte	0x03, 0x5f
        /*0072*/ 	.short	0x0101


	//----- nvinfo : EIATTR_VRC_CTA_INIT_COUNT
	.align		4
        /*0074*/ 	.byte	0x02, 0x4a
	.zero		1
	.zero		1


	//----- nvinfo : EIATTR_EXIT_INSTR_OFFSETS
	.align		4
        /*0078*/ 	.byte	0x04, 0x1c
        /*007a*/ 	.short	(.L_903 - .L_902)


	//   ....[0]....
.L_902:
        /*007c*/ 	.word	0x000000e0


	//   ....[1]....
        /*0080*/ 	.word	0x000007f0


	//----- nvinfo : EIATTR_CRS_STACK_SIZE
	.align		4
.L_903:
        /*0084*/ 	.byte	0x04, 0x1e
        /*0086*/ 	.short	(.L_905 - .L_904)
.L_904:
        /*0088*/ 	.word	0x00000000


	//----- nvinfo : EIATTR_CBANK_PARAM_SIZE
	.align		4
.L_905:
        /*008c*/ 	.byte	0x03, 0x19
        /*008e*/ 	.short	0x00a0


	//----- nvinfo : EIATTR_PARAM_CBANK
	.align		4
        /*0090*/ 	.byte	0x04, 0x0a
        /*0092*/ 	.short	(.L_907 - .L_906)
	.align		4
.L_906:
        /*0094*/ 	.word	index@(.nv.constant0._ZN2at6native54_GLOBAL__N__757059ea_21_ReplicationPadding_cu_4a93dcdf32replication_pad_forward_kernel2dIlEEvNS_27GenericPackedTensorAccessorIKT_Lm4ENS_16DefaultPtrTraitsElEENS3_IS4_Lm4ES6_lEEiiii)
        /*0098*/ 	.short	0x0380
        /*009a*/ 	.short	0x00a0


	//----- nvinfo : EIATTR_SW_WAR
	.align		4
.L_907:
        /*009c*/ 	.byte	0x04, 0x36
        /*009e*/ 	.short	(.L_909 - .L_908)
.L_908:
        /*00a0*/ 	.word	0x00000008
.L_909:


//--------------------- .nv.info._ZN2at6native54_GLOBAL__N__757059ea_21_ReplicationPadding_cu_4a93dcdf32replication_pad_forward_kernel2dIiEEvNS_27GenericPackedTensorAccessorIKT_Lm4ENS_16DefaultPtrTraitsElEENS3_IS4_Lm4ES6_lEEiiii --------------------------
	.section	.nv.info._ZN2at6native54_GLOBAL__N__757059ea_21_ReplicationPadding_cu_4a93dcdf32replication_pad_forward_kernel2dIiEEvNS_27GenericPackedTensorAccessorIKT_Lm4ENS_16DefaultPtrTraitsElEENS3_IS4_Lm4ES6_lEEiiii,"",@"SHT_CUDA_INFO"
	.sectionflags	@""
	.align	4


	//----- nvinfo : EIATTR_CUDA_API_VERSION
	.align		4
        /*0000*/ 	.byte	0x04, 0x37
        /*0002*/ 	.short	(.L_911 - .L_910)
.L_910:
        /*0004*/ 	.word	0x00000082


	//----- nvinfo : EIATTR_KPARAM_INFO
	.align		4
.L_911:
        /*0008*/ 	.byte	0x04, 0x17
        /*000a*/ 	.short	(.L_913 - .L_912)
.L_912:
        /*000c*/ 	.word	0x00000000
        /*0010*/ 	.short	0x0005
        /*0012*/ 	.short	0x009c
        /*0014*/ 	.byte	0x00, 0xf0, 0x11, 0x00


	//----- nvinfo : EIATTR_KPARAM_INFO
	.align		4
.L_913:
        /*0018*/ 	.byte	0x04, 0x17
        /*001a*/ 	.short	(.L_915 - .L_914)
.L_914:
        /*001c*/ 	.word	0x00000000
        /*0020*/ 	.short	0x0004
        /*0022*/ 	.short	0x0098
        /*0024*/ 	.byte	0x00, 0xf0, 0x11, 0x00


	//----- nvinfo : EIATTR_KPARAM_INFO
	.align		4
.L_915:
        /*0028*/ 	.byte	0x04, 0x17
        /*002a*/ 	.short	(.L_917 - .L_916)
.L_916:
        /*002c*/ 	.word	0x00000000
        /*0030*/ 	.short	0x0003
        /*0032*/ 	.short	0x0094
        /*0034*/ 	.byte	0x00, 0xf0, 0x11, 0x00


	//----- nvinfo : EIATTR_KPARAM_INFO
	.align		4
.L_917:
        /*0038*/ 	.byte	0x04, 0x17
        /*003a*/ 	.short	(.L_919 - .L_918)
.L_918:
        /*003c*/ 	.word	0x00000000
        /*0040*/ 	.short	0x0002
        /*0042*/ 	.short	0x0090
        /*0044*/ 	.byte	0x00, 0xf0, 0x11, 0x00


	//----- nvinfo : EIATTR_KPARAM_INFO
	.align		4
.L_919:
        /*0048*/ 	.byte	0x04, 0x17
        /*004a*/ 	.short	(.L_921 - .L_920)
.L_920:
        /*004c*/ 	.word	0x00000000
        /*0050*/ 	.short	0x0001
        /*0052*/ 	.short	0x0048
        /*0054*/ 	.byte	0x00, 0xf0, 0x21, 0x01


	//----- nvinfo : EIATTR_KPARAM_INFO
	.align		4
.L_921:
        /*0058*/ 	.byte	0x04, 0x17
        /*005a*/ 	.short	(.L_923 - .L_922)
.L_922:
        /*005c*/ 	.word	0x00000000
        /*0060*/ 	.short	0x0000
        /*0062*/ 	.short	0x0000
        /*0064*/ 	.byte	0x00, 0xf0, 0x21, 0x01


	//----- nvinfo : EIATTR_SPARSE_MMA_MASK
	.align		4
.L_923:
        /*0068*/ 	.byte	0x03, 0x50
        /*006a*/ 	.short	0x0000


	//----- nvinfo : EIATTR_MAXREG_COUNT
	.align		4
        /*006c*/ 	.byte	0x03, 0x1b
        /*006e*/ 	.short	0x00ff


	//----- nvinfo : EIATTR_MERCURY_ISA_VERSION
	.align		4
        /*0070*/ 	.byte	0x03, 0x5f
        /*0072*/ 	.short	0x0101


	//----- nvinfo : EIATTR_VRC_CTA_INIT_COUNT
	.align		4
        /*0074*/ 	.byte	0x02, 0x4a
	.zero		1
	.zero		1


	//----- nvinfo : EIATTR_EXIT_INSTR_OFFSETS
	.align		4
        /*0078*/ 	.byte	0x04, 0x1c
        /*007a*/ 	.short	(.L_925 - .L_924)


	//   ....[0]....
.L_924:
        /*007c*/ 	.word	0x000000e0


	//   ....[1]....
        /*0080*/ 	.word	0x000007f0


	//----- nvinfo : EIATTR_CRS_STACK_SIZE
	.align		4
.L_925:
        /*0084*/ 	.byte	0x04, 0x1e
        /*0086*/ 	.short	(.L_927 - .L_926)
.L_926:
        /*0088*/ 	.word	0x00000000


	//----- nvinfo : EIATTR_CBANK_PARAM_SIZE
	.align		4
.L_927:
        /*008c*/ 	.byte	0x03, 0x19
        /*008e*/ 	.short	0x00a0


	//----- nvinfo : EIATTR_PARAM_CBANK
	.align		4
        /*0090*/ 	.byte	0x04, 0x0a
        /*0092*/ 	.short	(.L_929 - .L_928)
	.align		4
.L_928:
        /*0094*/ 	.word	index@(.nv.constant0._ZN2at6native54_GLOBAL__N__757059ea_21_ReplicationPadding_cu_4a93dcdf32replication_pad_forward_kernel2dIiEEvNS_27GenericPackedTensorAccessorIKT_Lm4ENS_16DefaultPtrTraitsElEENS3_IS4_Lm4ES6_lEEiiii)
        /*0098*/ 	.short	0x0380
        /*009a*/ 	.short	0x00a0


	//----- nvinfo : EIATTR_SW_WAR
	.align		4
.L_929:
        /*009c*/ 	.byte	0x04, 0x36
        /*009e*/ 	.short	(.L_931 - .L_930)
.L_930:
        /*00a0*/ 	.word	0x00000008
.L_931:


//--------------------- .nv.info._ZN2at6native54_GLOBAL__N__757059ea_21_ReplicationPadding_cu_4a93dcdf32replication_pad_forward_kernel2dIaEEvNS_27GenericPackedTensorAccessorIKT_Lm4ENS_16DefaultPtrTraitsElEENS3_IS4_Lm4ES6_lEEiiii --------------------------
	.section	.nv.info._ZN2at6native54_GLOBAL__N__757059ea_21_ReplicationPadding_cu_4a93dcdf32replication_pad_forward_kernel2dIaEEvNS_27GenericPackedTensorAccessorIKT_Lm4ENS_16DefaultPtrTraitsElEENS3_IS4_Lm4ES6_lEEiiii,"",@"SHT_CUDA_INFO"
	.sectionflags	@""
	.align	4


	//----- nvinfo : EIATTR_CUDA_API_VERSION
	.align		4
        /*0000*/ 	.byte	0x04, 0x37
        /*0002*/ 	.short	(.L_933 - .L_932)
.L_932:
        /*0004*/ 	.word	0x00000082


	//----- nvinfo : EIATTR_KPARAM_INFO
	.align		4
.L_933:
        /*0008*/ 	.byte	0x04, 0x17
        /*000a*/ 	.short	(.L_935 - .L_934)
.L_934:
        /*000c*/ 	.word	0x00000000
        /*0010*/ 	.short	0x0005
        /*0012*/ 	.short	0x009c
        /*0014*/ 	.byte	0x00, 0xf0, 0x11, 0x00


	//----- nvinfo : EIATTR_KPARAM_INFO
	.align		4
.L_935:
        /*0018*/ 	.byte	0x04, 0x17
        /*001a*/ 	.short	(.L_937 - .L_936)
.L_936:
        /*001c*/ 	.word	0x00000000
        /*0020*/ 	.short	0x0004
        /*0022*/ 	.short	0x0098
        /*0024*/ 	.byte	0x00, 0xf0, 0x11, 0x00


	//----- nvinfo : EIATTR_KPARAM_INFO
	.align		4
.L_937:
        /*0028*/ 	.byte	0x04, 0x17
        /*002a*/ 	.short	(.L_939 - .L_938)
.L_938:
        /*002c*/ 	.word	0x00000000
        /*0030*/ 	.short	0x0003
        /*0032*/ 	.short	0x0094
        /*0034*/ 	.byte	0x00, 0xf0, 0x11, 0x00


	//----- nvinfo : EIATTR_KPARAM_INFO
	.align		4
.L_939:
        /*0038*/ 	.byte	0x04, 0x17
        /*003a*/ 	.short	(.L_941 - .L_940)
.L_940:
        /*003c*/ 	.word	0x00000000
        /*0040*/ 	.short	0x0002
        /*0042*/ 	.short	0x0090
        /*0044*/ 	.byte	0x00, 0xf0, 0x11, 0x00


	//----- nvinfo : EIATTR_KPARAM_INFO
	.align		4
.L_941:
        /*0048*/ 	.byte	0x04, 0x17
        /*004a*/ 	.short	(.L_943 - .L_942)
.L_942:
        /*004c*/ 	.word	0x00000000
        /*0050*/ 	.short	0x0001
        /*0052*/ 	.short	0x0048
        /*0054*/ 	.byte	0x00, 0xf0, 0x21, 0x01


	//----- nvinfo : EIATTR_KPARAM_INFO
	.align		4
.L_943:
        /*0058*/ 	.byte	0x04, 0x17
        /*005a*/ 	.short	(.L_945 - .L_944)
.L_944:
        /*005c*/ 	.word	0x00000000
        /*0060*/ 	.short	0x0000
        /*0062*/ 	.short	0x0000
        /*0064*/ 	.byte	0x00, 0xf0, 0x21, 0x01


	//----- nvinfo : EIATTR_SPARSE_MMA_MASK
	.align		4
.L_945:
        /*0068*/ 	.byte	0x03, 0x50
        /*006a*/ 	.short	0x0000


	//----- nvinfo : EIATTR_MAXREG_COUNT
	.align		4
        /*006c*/ 	.byte	0x03, 0x1b
        /*006e*/ 	.short	0x00ff


	//----- nvinfo : EIATTR_MERCURY_ISA_VERSION
	.align		4
        /*0070*/ 	.byte	0x03, 0x5f
        /*0072*/ 	.short	0x0101


	//----- nvinfo : EIATTR_VRC_CTA_INIT_COUNT
	.align		4
        /*0074*/ 	.byte	0x02, 0x4a
	.zero		1
	.zero		1


	//----- nvinfo : EIATTR_EXIT_INSTR_OFFSETS
	.align		4
        /*0078*/ 	.byte	0x04, 0x1c
        /*007a*/ 	.short	(.L_947 - .L_946)


	//   ....[0]....
.L_946:
        /*007c*/ 	.word	0x000000e0


	//   ....[1]....
        /*0080*/ 	.word	0x000007d0


	//----- nvinfo : EIATTR_CRS_STACK_SIZE
	.align		4
.L_947:
        /*0084*/ 	.byte	0x04, 0x1e
        /*0086*/ 	.short	(.L_949 - .L_948)
.L_948:
        /*0088*/ 	.word	0x00000000


	//----- nvinfo : EIATTR_CBANK_PARAM_SIZE
	.align		4
.L_949:
        /*008c*/ 	.byte	0x03, 0x19
        /*008e*/ 	.short	0x00a0


	//----- nvinfo : EIATTR_PARAM_CBANK
	.align		4
        /*0090*/ 	.byte	0x04, 0x0a
        /*0092*/ 	.short	(.L_951 - .L_950)
	.align		4
.L_950:
        /*0094*/ 	.word	index@(.nv.constant0._ZN2at6native54_GLOBAL__N__757059ea_21_ReplicationPadding_cu_4a93dcdf32replication_pad_forward_kernel2dIaEEvNS_27GenericPackedTensorAccessorIKT_Lm4ENS_16DefaultPtrTraitsElEENS3_IS4_Lm4ES6_lEEiiii)
        /*0098*/ 	.short	0x0380
        /*009a*/ 	.short	0x00a0


	//----- nvinfo : EIATTR_SW_WAR
	.align		4
.L_951:
        /*009c*/ 	.byte	0x04, 0x36
        /*009e*/ 	.short	(.L_953 - .L_952)
.L_952:
        /*00a0*/ 	.word	0x00000008
.L_953:


//--------------------- .nv.info._ZN2at6native54_GLOBAL__N__757059ea_21_ReplicationPadding_cu_4a93dcdf32replication_pad_forward_kernel2dIhEEvNS_27GenericPackedTensorAccessorIKT_Lm4ENS_16DefaultPtrTraitsElEENS3_IS4_Lm4ES6_lEEiiii --------------------------
	.section	.nv.info._ZN2at6native54_GLOBAL__N__757059ea_21_ReplicationPadding_cu_4a93dcdf32replication_pad_forward_kernel2dIhEEvNS_27GenericPackedTensorAccessorIKT_Lm4ENS_16DefaultPtrTraitsElEENS3_IS4_Lm4ES6_lEEiiii,"",@"SHT_CUDA_INFO"
	.sectionflags	@""
	.align	4


	//----- nvinfo : EIATTR_CUDA_API_VERSION
	.align		4
        /*0000*/ 	.byte	0x04, 0x37
        /*0002*/ 	.short	(.L_955 - .L_954)
.L_954:
        /*0004*/ 	.word	0x00000082


	//----- nvinfo : EIATTR_KPARAM_INFO
	.align		4
.L_955:
        /*0008*/ 	.byte	0x04, 0x17
        /*000a*/ 	.short	(.L_957 - .L_956)
.L_956:
        /*000c*/ 	.word	0x00000000
        /*0010*/ 	.short	0x0005
        /*0012*/ 	.short	0x009c
        /*0014*/ 	.byte	0x00, 0xf0, 0x11, 0x00


	//----- nvinfo : EIATTR_KPARAM_INFO
	.align		4
.L_957:
        /*0018*/ 	.byte	0x04, 0x17
        /*001a*/ 	.short	(.L_959 - .L_958)
.L_958:
        /*001c*/ 	.word	0x00000000
        /*0020*/ 	.short	0x0004
        /*0022*/ 	.short	0x0098
        /*0024*/ 	.byte	0x00, 0xf0, 0x11, 0x00


	//----- nvinfo : EIATTR_KPARAM_INFO
	.align		4
.L_959:
        /*0028*/ 	.byte	0x04, 0x17
        /*002a*/ 	.short	(.L_961 - .L_960)
.L_960:
        /*002c*/ 	.word	0x00000000
        /*0030*/ 	.short	0x0003
        /*0032*/ 	.short	0x0094
        /*0034*/ 	.byte	0x00, 0xf0, 0x11, 0x00


	//----- nvinfo : EIATTR_KPARAM_INFO
	.align		4
.L_961:
        /*0038*/ 	.byte	0x04, 0x17
        /*003a*/ 	.short	(.L_963 - .L_962)
.L_962:
        /*003c*/ 	.word	0x00000000
        /*0040*/ 	.short	0x0002
        /*0042*/ 	.short	0x0090
        /*0044*/ 	.byte	0x00, 0xf0, 0x11, 0x00


	//----- nvinfo : EIATTR_KPARAM_INFO
	.align		4
.L_963:
        /*0048*/ 	.byte	0x04, 0x17
        /*004a*/ 	.short	(.L_965 - .L_964)
.L_964:
        /*004c*/ 	.word	0x00000000
        /*0050*/ 	.short	0x0001
        /*0052*/ 	.short	0x0048
        /*0054*/ 	.byte	0x00, 0xf0, 0x21, 0x01


	//----- nvinfo : EIATTR_KPARAM_INFO
	.align		4
.L_965:
        /*0058*/ 	.byte	0x04, 0x17
        /*005a*/ 	.short	(.L_967 - .L_966)
.L_966:
        /*005c*/ 	.word	0x00000000
        /*0060*/ 	.short	0x0000
        /*0062*/ 	.short	0x0000
        /*0064*/ 	.byte	0x00, 0xf0, 0x21, 0x01


	//----- nvinfo : EIATTR_SPARSE_MMA_MASK
	.align		4
.L_967:
        /*0068*/ 	.byte	0x03, 0x50
        /*006a*/ 	.short	0x0000


	//----- nvinfo : EIATTR_MAXREG_COUNT
	.align		4
        /*006c*/ 	.byte	0x03, 0x1b
        /*006e*/ 	.short	0x00ff


	//----- nvinfo : EIATTR_MERCURY_ISA_VERSION
	.align		4
        /*0070*/ 	.byte	0x03, 0x5f
        /*0072*/ 	.short	0x0101


	//----- nvinfo : EIATTR_VRC_CTA_INIT_COUNT
	.align		4
        /*0074*/ 	.byte	0x02, 0x4a
	.zero		1
	.zero		1


	//----- nvinfo : EIATTR_EXIT_INSTR_OFFSETS
	.align		4
        /*0078*/ 	.byte	0x04, 0x1c
        /*007a*/ 	.short	(.L_969 - .L_968)


	//   ....[0]....
.L_968:
        /*007c*/ 	.word	0x000000e0


	//   ....[1]....
        /*0080*/ 	.word	0x000007d0


	//----- nvinfo : EIATTR_CRS_STACK_SIZE
	.align		4
.L_969:
        /*0084*/ 	.byte	0x04, 0x1e
        /*0086*/ 	.short	(.L_971 - .L_970)
.L_970:
        /*0088*/ 	.word	0x00000000


	//----- nvinfo : EIATTR_CBANK_PARAM_SIZE
	.align		4
.L_971:
        /*008c*/ 	.byte	0x03, 0x19
        /*008e*/ 	.short	0x00a0


	//----- nvinfo : EIATTR_PARAM_CBANK
	.align		4
        /*0090*/ 	.byte	0x04, 0x0a
        /*0092*/ 	.short	(.L_973 - .L_972)
	.align		4
.L_972:
        /*0094*/ 	.word	index@(.nv.constant0._ZN2at6native54_GLOBAL__N__757059ea_21_ReplicationPadding_cu_4a93dcdf32replication_pad_forward_kernel2dIhEEvNS_27GenericPackedTensorAccessorIKT_Lm4ENS_16DefaultPtrTraitsElEENS3_IS4_Lm4ES6_lEEiiii)
        /*0098*/ 	.short	0x0380
        /*009a*/ 	.short	0x00a0


	//----- nvinfo : EIATTR_SW_WAR
	.align		4
.L_973:
        /*009c*/ 	.byte	0x04, 0x36
        /*009e*/ 	.short	(.L_975 - .L_974)
.L_974:
        /*00a0*/ 	.word	0x00000008
.L_975:


//--------------------- .nv.info._ZN2at6native54_GLOBAL__N__757059ea_21_ReplicationPadding_cu_4a93dcdf31replication_pad_backward_kernelIN3c108BFloat16EEEvNS_27GenericPackedTensorAccessorIT_Lm3ENS_16DefaultPtrTraitsElEENS5_IKS6_Lm3ES7_lEEiii --------------------------
	.section	.nv.info._ZN2at6native54_GLOBAL__N__757059ea_21_ReplicationPadding_cu_4a93dcdf31replication_pad_backward_kernelIN3c108BFloat16EEEvNS_27GenericPackedTensorAccessorIT_Lm3ENS_16DefaultPtrTraitsElEENS5_IKS6_Lm3ES7_lEEiii,"",@"SHT_CUDA_INFO"
	.sectionflags	@""
	.align	4


	//----- nvinfo : EIATTR_CUDA_API_VERSION
	.align		4
        /*0000*/ 	.byte	0x04, 0x37
        /*0002*/ 	.short	(.L_977 - .L_976)
.L_976:
        /*0004*/ 	.word	0x00000082


	//----- nvinfo : EIATTR_KPARAM_INFO
	.align		4
.L_977:
        /*0008*/ 	.byte	0x04, 0x17
        /*000a*/ 	.short	(.L_979 - .L_978)
.L_978:
        /*000c*/ 	.word	0x00000000
        /*0010*/ 	.short	0x0004
        /*0012*/ 	.short	0x0078
        /*0014*/ 	.byte	0x00, 0xf0, 0x11, 0x00


	//----- nvinfo : EIATTR_KPARAM_INFO
	.align		4
.L_979:
        /*0018*/ 	.byte	0x04, 0x17
        /*001a*/ 	.short	(.L_981 - .L_980)
.L_980:
        /*001c*/ 	.word	0x00000000
        /*0020*/ 	.short	0x0003
        /*0022*/ 	.short	0x0074
        /*0024*/ 	.byte	0x00, 0xf0, 0x11, 0x00


	//----- nvinfo : EIATTR_KPARAM_INFO
	.align		4
.L_981:
        /*0028*/ 	.byte	0x04, 0x17
        /*002a*/ 	.short	(.L_983 - .L_982)
.L_982:
        /*002c*/ 	.word	0x00000000
        /*0030*/ 	.short	0x0002
        /*0032*/ 	.short	0x0070
        /*0034*/ 	.byte	0x00, 0xf0, 0x11, 0x00


	//----- nvinfo : EIATTR_KPARAM_INFO
	.align		4
.L_983:
        /*0038*/ 	.byte	0x04, 0x17
        /*003a*/ 	.short	(.L_985 - .L_984)
.L_984:
        /*003c*/ 	.word	0x00000000
        /*0040*/ 	.short	0x0001
        /*0042*/ 	.short	0x0038
        /*0044*/ 	.byte	0x00, 0xf0, 0xe1, 0x00


	//----- nvinfo : EIATTR_KPARAM_INFO
	.align		4
.L_985:
        /*0048*/ 	.byte	0x04, 0x17
        /*004a*/ 	.short	(.L_987 - .L_986)
.L_986:
        /*004c*/ 	.word	0x00000000
        /*0050*/ 	.short	0x0000
        /*0052*/ 	.short	0x0000
        /*0054*/ 	.byte	0x00, 0xf0, 0xe1, 0x00


	//----- nvinfo : EIATTR_SPARSE_MMA_MASK
	.align		4
.L_987:
        /*0058*/ 	.byte	0x03, 0x50
        /*005a*/ 	.short	0x0000


	//----- nvinfo : EIATTR_MAXREG_COUNT
	.align		4
        /*005c*/ 	.byte	0x03, 0x1b
        /*005e*/ 	.short	0x00ff


	//----- nvinfo : EIATTR_MERCURY_ISA_VERSION
	.align		4
        /*0060*/ 	.byte	0x03, 0x5f
        /*0062*/ 	.short	0x0101


	//----- nvinfo : EIATTR_VRC_CTA_INIT_COUNT
	.align		4
        /*0064*/ 	.byte	0x02, 0x4a
	.zero		1
	.zero		1


	//----- nvinfo : EIATTR_ATOM16_EMUL_INSTR_REG_MAP
	.align		4
        /*0068*/ 	.byte	0x04, 0x2e
        /*006a*/ 	.short	(.L_989 - .L_988)


	//   ....[0]....
.L_988:
        /*006c*/ 	.word	0x000005b0
        /*0070*/ 	.short	0x0009
        /*0072*/ 	.short	0x0000


	//   ....[1]....
        /*0074*/ 	.word	0x00000610
        /*0078*/ 	.short	0x0009
        /*007a*/ 	.short	0x0000


	//----- nvinfo : EIATTR_EXIT_INSTR_OFFSETS
	.align		4
.L_989:
        /*007c*/ 	.byte	0x04, 0x1c
        /*007e*/ 	.short	(.L_991 - .L_990)


	//   ....[0]....
.L_990:
        /*0080*/ 	.word	0x00000090


	//   ....[1]....
        /*0084*/ 	.word	0x00000650


	//----- nvinfo : EIATTR_CRS_STACK_SIZE
	.align		4
.L_991:
        /*0088*/ 	.byte	0x04, 0x1e
        /*008a*/ 	.short	(.L_993 - .L_992)
.L_992:
        /*008c*/ 	.word	0x00000000


	//----- nvinfo : EIATTR_CBANK_PARAM_SIZE
	.align		4
.L_993:
        /*0090*/ 	.byte	0x03, 0x19
        /*0092*/ 	.short	0x007c


	//----- nvinfo : EIATTR_PARAM_CBANK
	.align		4
        /*0094*/ 	.byte	0x04, 0x0a
        /*0096*/ 	.short	(.L_995 - .L_994)
	.align		4
.L_994:
        /*0098*/ 	.word	index@(.nv.constant0._ZN2at6native54_GLOBAL__N__757059ea_21_ReplicationPadding_cu_4a93dcdf31replication_pad_backward_kernelIN3c108BFloat16EEEvNS_27GenericPackedTensorAccessorIT_Lm3ENS_16DefaultPtrTraitsElEENS5_IKS6_Lm3ES7_lEEiii)
        /*009c*/ 	.short	0x0380
        /*009e*/ 	.short	0x007c


	//----- nvinfo : EIATTR_SW_WAR
	.align		4
.L_995:
        /*00a0*/ 	.byte	0x04, 0x36
        /*00a2*/ 	.short	(.L_997 - .L_996)
.L_996:
        /*00a4*/ 	.word	0x00000008
.L_997:


//--------------------- .nv.info._ZN2at6native54_GLOBAL__N__757059ea_21_ReplicationPadding_cu_4a93dcdf31replication_pad_backward_kernelIN3c104HalfEEEvNS_27GenericPackedTensorAccessorIT_Lm3ENS_16DefaultPtrTraitsElEENS5_IKS6_Lm3ES7_lEEiii --------------------------
	.section	.nv.info._ZN2at6native54_GLOBAL__N__757059ea_21_ReplicationPadding_cu_4a93dcdf31replication_pad_backward_kernelIN3c104HalfEEEvNS_27GenericPackedTensorAccessorIT_Lm3ENS_16DefaultPtrTraitsElEENS5_IKS6_Lm3ES7_lEEiii,"",@"SHT_CUDA_INFO"
	.sectionflags	@""
	.align	4


	//----- nvinfo : EIATTR_CUDA_API_VERSION
	.align		4
        /*0000*/ 	.byte	0x04, 0x37
        /*0002*/ 	.short	(.L_999 - .L_998)
.L_998:
        /*0004*/ 	.word	0x00000082


	//----- nvinfo : EIATTR_KPARAM_INFO
	.align		4
.L_999:
        /*0008*/ 	.byte	0x04, 0x17
        /*000a*/ 	.short	(.L_1001 - .L_1000)
.L_1000:
        /*000c*/ 	.word	0x00000000
        /*0010*/ 	.short	0x0004
        /*0012*/ 	.short	0x0078
        /*0014*/ 	.byte	0x00, 0xf0, 0x11, 0x00


	//----- nvinfo : EIATTR_KPARAM_INFO
	.align		4
.L_1001:
        /*0018*/ 	.byte	0x04, 0x17
        /*001a*/ 	.short	(.L_1003 - .L_1002)
.L_1002:
        /*001c*/ 	.word	0x00000000
        /*0020*/ 	.short	0x0003
        /*0022*/ 	.short	0x0074
        /*0024*/ 	.byte	0x00, 0xf0, 0x11, 0x00


	//----- nvinfo : EIATTR_KPARAM_INFO
	.align		4
.L_1003:
        /*0028*/ 	.byte	0x04, 0x17
        /*002a*/ 	.short	(.L_1005 - .L_1004)
.L_1004:
        /*002c*/ 	.word	0x00000000
        /*0030*/ 	.short	0x0002
        /*0032*/ 	.short	0x0070
        /*0034*/ 	.byte	0x00, 0xf0, 0x11, 0x00


	//----- nvinfo : EIATTR_KPARAM_INFO
	.align		4
.L_1005:
        /*0038*/ 	.byte	0x04, 0x17
        /*003a*/ 	.short	(.L_1007 - .L_1006)
.L_1006:
        /*003c*/ 	.word	0x00000000
        /*0040*/ 	.short	0x0001
        /*0042*/ 	.short	0x0038
        /*0044*/ 	.byte	0x00, 0xf0, 0xe1, 0x00


	//----- nvinfo : EIATTR_KPARAM_INFO
	.align		4
.L_1007:
        /*0048*/ 	.byte	0x04, 0x17
        /*004a*/ 	.short	(.L_1009 - .L_1008)
.L_1008:
        /*004c*/ 	.word	0x00000000
        /*0050*/ 	.short	0x0000
        /*0052*/ 	.short	0x0000
        /*0054*/ 	.byte	0x00, 0xf0, 0xe1, 0x00


	//----- nvinfo : EIATTR_SPARSE_MMA_MASK
	.align		4
.L_1009:
        /*0058*/ 	.byte	0x03, 0x50
        /*005a*/ 	.short	0x0000


	//----- nvinfo : EIATTR_MAXREG_COUNT
	.align		4
        /*005c*/ 	.byte	0x03, 0x1b
        /*005e*/ 	.short	0x00ff


	//----- nvinfo : EIATTR_MERCURY_ISA_VERSION
	.align		4
        /*0060*/ 	.byte	0x03, 0x5f
        /*0062*/ 	.short	0x0101


	//----- nvinfo : EIATTR_VRC_CTA_INIT_COUNT
	.align		4
        /*0064*/ 	.byte	0x02, 0x4a
	.zero		1
	.zero		1


	//----- nvinfo : EIATTR_ATOM16_EMUL_INSTR_REG_MAP
	.align		4
        /*0068*/ 	.byte	0x04, 0x2e
        /*006a*/ 	.short	(.L_1011 - .L_1010)


	//   ....[0]....
.L_1010:
        /*006c*/ 	.word	0x000005b0
        /*0070*/ 	.short	0x0009
        /*0072*/ 	.short	0x0000


	//   ....[1]....
        /*0074*/ 	.word	0x00000610
        /*0078*/ 	.short	0x0009
        /*007a*/ 	.short	0x0000


	//----- nvinfo : EIATTR_EXIT_INSTR_OFFSETS
	.align		4
.L_1011:
        /*007c*/ 	.byte	0x04, 0x1c
        /*007e*/ 	.short	(.L_1013 - .L_1012)


	//   ....[0]....
.L_1012:
        /*0080*/ 	.word	0x00000090


	//   ....[1]....
        /*0084*/ 	.word	0x00000650


	//----- nvinfo : EIATTR_CRS_STACK_SIZE
	.align		4
.L_1013:
        /*0088*/ 	.byte	0x04, 0x1e
        /*008a*/ 	.short	(.L_1015 - .L_1014)
.L_1014:
        /*008c*/ 	.word	0x00000000


	//----- nvinfo : EIATTR_CBANK_PARAM_SIZE
	.align		4
.L_1015:
        /*0090*/ 	.byte	0x03, 0x19
        /*0092*/ 	.short	0x007c


	//----- nvinfo : EIATTR_PARAM_CBANK
	.align		4
        /*0094*/ 	.byte	0x04, 0x0a
        /*0096*/ 	.short	(.L_1017 - .L_1016)
	.align		4
.L_1016:
        /*0098*/ 	.word	index@(.nv.constant0._ZN2at6native54_GLOBAL__N__757059ea_21_ReplicationPadding_cu_4a93dcdf31replication_pad_backward_kernelIN3c104HalfEEEvNS_27GenericPackedTensorAccessorIT_Lm3ENS_16DefaultPtrTraitsElEENS5_IKS6_Lm3ES7_lEEiii)
        /*009c*/ 	.short	0x0380
        /*009e*/ 	.short	0x007c


	//----- nvinfo : EIATTR_SW_WAR
	.align		4
.L_1017:
        /*00a0*/ 	.byte	0x04, 0x36
        /*00a2*/ 	.short	(.L_1019 - .L_1018)
.L_1018:
        /*00a4*/ 	.word	0x00000008
.L_1019:


//--------------------- .nv.info._ZN2at6native54_GLOBAL__N__757059ea_21_ReplicationPadding_cu_4a93dcdf31replication_pad_backward_kernelIN3c107complexIfEEEEvNS_27GenericPackedTensorAccessorIT_Lm3ENS_16DefaultPtrTraitsElEENS6_IKS7_Lm3ES8_lEEiii --------------------------
	.section	.nv.info._ZN2at6native54_GLOBAL__N__757059ea_21_ReplicationPadding_cu_4a93dcdf31replication_pad_backward_kernelIN3c107complexIfEEEEvNS_27GenericPackedTensorAccessorIT_Lm3ENS_16DefaultPtrTraitsElEENS6_IKS7_Lm3ES8_lEEiii,"",@"SHT_CUDA_INFO"
	.sectionflags	@""
	.align	4


	//----- nvinfo : EIATTR_CUDA_API_VERSION
	.align		4
        /*0000*/ 	.byte	0x04, 0x37
        /*0002*/ 	.short	(.L_1021 - .L_1020)
.L_1020:
        /*0004*/ 	.word	0x00000082


	//----- nvinfo : EIATTR_KPARAM_INFO
	.align		4
.L_1021:
        /*0008*/ 	.byte	0x04, 0x17
        /*000a*/ 	.short	(.L_1023 - .L_1022)
.L_1022:
        /*000c*/ 	.word	0x00000000
        /*0010*/ 	.short	0x0004
        /*0012*/ 	.short	0x0078
        /*0014*/ 	.byte	0x00, 0xf0, 0x11, 0x00


	//----- nvinfo : EIATTR_KPARAM_INFO
	.align		4
.L_1023:
        /*0018*/ 	.byte	0x04, 0x17
        /*001a*/ 	.short	(.L_1025 - .L_1024)
.L_1024:
        /*001c*/ 	.word	0x00000000
        /*0020*/ 	.short	0x0003
        /*0022*/ 	.short	0x0074
        /*0024*/ 	.byte	0x00, 0xf0, 0x11, 0x00


	//----- nvinfo : EIATTR_KPARAM_INFO
	.align		4
.L_1025:
        /*0028*/ 	.byte	0x04, 0x17
        /*002a*/ 	.short	(.L_1027 - .L_1026)
.L_1026:
        /*002c*/ 	.word	0x00000000
        /*0030*/ 	.short	0x0002
        /*0032*/ 	.short	0x0070
        /*0034*/ 	.byte	0x00, 0xf0, 0x11, 0x00


	//----- nvinfo : EIATTR_KPARAM_INFO
	.align		4
.L_1027:
        /*0038*/ 	.byte	0x04, 0x17
        /*003a*/ 	.short	(.L_1029 - .L_1028)
.L_1028:
        /*003c*/ 	.word	0x00000000
        /*0040*/ 	.short	0x0001
        /*0042*/ 	.short	0x0038
        /*0044*/ 	.byte	0x00, 0xf0, 0xe1, 0x00


	//----- nvinfo : EIATTR_KPARAM_INFO
	.align		4
.L_1029:
        /*0048*/ 	.byte	0x04, 0x17
        /*004a*/ 	.short	(.L_1031 - .L_1030)
.L_1030:
        /*004c*/ 	.word	0x00000000
        /*0050*/ 	.short	0x0000
        /*0052*/ 	.short	0x0000
        /*0054*/ 	.byte	0x00, 0xf0, 0xe1, 0x00


	//----- nvinfo : EIATTR_SPARSE_MMA_MASK
	.align		4
.L_1031:
        /*0058*/ 	.byte	0x03, 0x50
        /*005a*/ 	.short	0x0000


	//----- nvinfo : EIATTR_MAXREG_COUNT
	.align		4
        /*005c*/ 	.byte	0x03, 0x1b
        /*005e*/ 	.short	0x00ff


	//----- nvinfo : EIATTR_MERCURY_ISA_VERSION
	.align		4
        /*0060*/ 	.byte	0x03, 0x5f
        /*0062*/ 	.short	0x0101


	//----- nvinfo : EIATTR_VRC_CTA_INIT_COUNT
	.align		4
        /*0064*/ 	.byte	0x02, 0x4a
	.zero		1
	.zero		1


	//----- nvinfo : EIATTR_EXIT_INSTR_OFFSETS
	.align		4
        /*0068*/ 	.byte	0x04, 0x1c
        /*006a*/ 	.short	(.L_1033 - .L_1032)


	//   ....[0]....
.L_1032:
        /*006c*/ 	.word	0x00000090


	//   ....[1]....
        /*0070*/ 	.word	0x00000590


	//----- nvinfo : EIATTR_CRS_STACK_SIZE
	.align		4
.L_1033:
        /*0074*/ 	.byte	0x04, 0x1e
        /*0076*/ 	.short	(.L_1035 - .L_1034)
.L_1034:
        /*0078*/ 	.word	0x00000000


	//----- nvinfo : EIATTR_CBANK_PARAM_SIZE
	.align		4
.L_1035:
        /*007c*/ 	.byte	0x03, 0x19
        /*007e*/ 	.short	0x007c


	//----- nvinfo : EIATTR_PARAM_CBANK
	.align		4
        /*0080*/ 	.byte	0x04, 0x0a
        /*0082*/ 	.short	(.L_1037 - .L_1036)
	.align		4
.L_1036:
        /*0084*/ 	.word	index@(.nv.constant0._ZN2at6native54_GLOBAL__N__757059ea_21_ReplicationPadding_cu_4a93dcdf31replication_pad_backward_kernelIN3c107complexIfEEEEvNS_27GenericPackedTensorAccessorIT_Lm3ENS_16DefaultPtrTraitsElEENS6_IKS7_Lm3ES8_lEEiii)
        /*0088*/ 	.short	0x0380
        /*008a*/ 	.short	0x007c


	//----- nvinfo : EIATTR_SW_WAR
	.align		4
.L_1037:
        /*008c*/ 	.byte	0x04, 0x36
        /*008e*/ 	.short	(.L_1039 - .L_1038)
.L_1038:
        /*0090*/ 	.word	0x00000008
.L_1039:


//--------------------- .nv.info._ZN2at6native54_GLOBAL__N__757059ea_21_ReplicationPadding_cu_4a93dcdf31replication_pad_backward_kernelIN3c107complexIdEEEEvNS_27GenericPackedTensorAccessorIT_Lm3ENS_16DefaultPtrTraitsElEENS6_IKS7_Lm3ES8_lEEiii --------------------------
	.section	.nv.info._ZN2at6native54_GLOBAL__N__757059ea_21_ReplicationPadding_cu_4a93dcdf31replication_pad_backward_kernelIN3c107complexIdEEEEvNS_27GenericPackedTensorAccessorIT_Lm3ENS_16DefaultPtrTraitsElEENS6_IKS7_Lm3ES8_lEEiii,"",@"SHT_CUDA_INFO"
	.sectionflags	@""
	.align	4


	//----- nvinfo : EIATTR_CUDA_API_VERSION
	.align		4
        /*0000*/ 	.byte	0x04, 0x37
        /*0002*/ 	.short	(.L_1041 - .L_1040)
.L_1040:
        /*0004*/ 	.word	0x00000082


	//----- nvinfo : EIATTR_KPARAM_INFO
	.align		4
.L_1041:
        /*0008*/ 	.byte	0x04, 0x17
        /*000a*/ 	.short	(.L_1043 - .L_1042)
.L_1042:
        /*000c*/ 	.word	0x00000000
        /*0010*/ 	.short	0x0004
        /*0012*/ 	.short	0x0078
        /*0014*/ 	.byte	0x00, 0xf0, 0x11, 0x00


	//----- nvinfo : EIATTR_KPARAM_INFO
	.align		4
.L_1043:
        /*0018*/ 	.byte	0x04, 0x17
        /*001a*/ 	.short	(.L_1045 - .L_1044)
.L_1044:
        /*001c*/ 	.word	0x00000000
        /*0020*/ 	.short	0x0003
        /*0022*/ 	.short	0x0074
        /*0024*/ 	.byte	0x00, 0xf0, 0x11, 0x00


	//----- nvinfo : EIATTR_KPARAM_INFO
	.align		4
.L_1045:
        /*0028*/ 	.byte	0x04, 0x17
        /*002a*/ 	.short	(.L_1047 - .L_1046)
.L_1046:
        /*002c*/ 	.word	0x00000000
        /*0030*/ 	.short	0x0002
        /*0032*/ 	.short	0x0070
        /*0034*/ 	.byte	0x00, 0xf0, 0x11, 0x00


	//----- nvinfo : EIATTR_KPARAM_INFO
	.align		4
.L_1047:
        /*0038*/ 	.byte	0x04, 0x17
        /*003a*/ 	.short	(.L_1049 - .L_1048)
.L_1048:
        /*003c*/ 	.word	0x00000000
        /*0040*/ 	.short	0x0001
        /*0042*/ 	.short	0x0038
        /*0044*/ 	.byte	0x00, 0xf0, 0xe1, 0x00


	//----- nvinfo : EIATTR_KPARAM_INFO
	.align		4
.L_1049:
        /*0048*/ 	.byte	0x04, 0x17
        /*004a*/ 	.short	(.L_1051 - .L_1050)
.L_1050:
        /*004c*/ 	.word	0x00000000
        /*0050*/ 	.short	0x0000
        /*0052*/ 	.short	0x0000
        /*0054*/ 	.byte	0x00, 0xf0, 0xe1, 0x00


	//----- nvinfo : EIATTR_SPARSE_MMA_MASK
	.align		4
.L_1051:
        /*0058*/ 	.byte	0x03, 0x50
        /*005a*/ 	.short	0x0000


	//----- nvinfo : EIATTR_MAXREG_COUNT
	.align		4
        /*005c*/ 	.byte	0x03, 0x1b
        /*005e*/ 	.short	0x00ff


	//----- nvinfo : EIATTR_MERCURY_ISA_VERSION
	.align		4
        /*0060*/ 	.byte	0x03, 0x5f
        /*0062*/ 	.short	0x0101


	//----- nvinfo : EIATTR_VRC_CTA_INIT_COUNT
	.align		4
        /*0064*/ 	.byte	0x02, 0x4a
	.zero		1
	.zero		1


	//----- nvinfo : EIATTR_EXIT_INSTR_OFFSETS
	.align		4
        /*0068*/ 	.byte	0x04, 0x1c
        /*006a*/ 	.short	(.L_1053 - .L_1052)


	//   ....[0]....
.L_1052:
        /*006c*/ 	.word	0x00000090


	//   ....[1]....
        /*0070*/ 	.word	0x000005a0


	//----- nvinfo : EIATTR_CRS_STACK_SIZE
	.align		4
.L_1053:
        /*0074*/ 	.byte	0x04, 0x1e
        /*0076*/ 	.short	(.L_1055 - .L_1054)
.L_1054:
        /*0078*/ 	.word	0x00000000


	//----- nvinfo : EIATTR_CBANK_PARAM_SIZE
	.align		4
.L_1055:
        /*007c*/ 	.byte	0x03, 0x19
        /*007e*/ 	.short	0x007c


	//----- nvinfo : EIATTR_PARAM_CBANK
	.align		4
        /*0080*/ 	.byte	0x04, 0x0a
        /*0082*/ 	.short	(.L_1057 - .L_1056)
	.align		4
.L_1056:
        /*0084*/ 	.word	index@(.nv.constant0._ZN2at6native54_GLOBAL__N__757059ea_21_ReplicationPadding_cu_4a93dcdf31replication_pad_backward_kernelIN3c107complexIdEEEEvNS_27GenericPackedTensorAccessorIT_Lm3ENS_16DefaultPtrTraitsElEENS6_IKS7_Lm3ES8_lEEiii)
        /*0088*/ 	.short	0x0380
        /*008a*/ 	.short	0x007c


	//----- nvinfo : EIATTR_SW_WAR
	.align		4
.L_1057:
        /*008c*/ 	.byte	0x04, 0x36
        /*008e*/ 	.short	(.L_1059 - .L_1058)
.L_1058:
        /*0090*/ 	.word	0x00000008
.L_1059:


//--------------------- .nv.info._ZN2at6native54_GLOBAL__N__757059ea_21_ReplicationPadding_cu_4a93dcdf31replication_pad_backward_kernelIfEEvNS_27GenericPackedTensorAccessorIT_Lm3ENS_16DefaultPtrTraitsElEENS3_IKS4_Lm3ES5_lEEiii --------------------------
	.section	.nv.info._ZN2at6native54_GLOBAL__N__757059ea_21_ReplicationPadding_cu_4a93dcdf31replication_pad_backward_kernelIfEEvNS_27GenericPackedTensorAccessorIT_Lm3ENS_16DefaultPtrTraitsElEENS3_IKS4_Lm3ES5_lEEiii,"",@"SHT_CUDA_INFO"
	.sectionflags	@""
	.align	4


	//----- nvinfo : EIATTR_CUDA_API_VERSION
	.align		4
        /*0000*/ 	.byte	0x04, 0x37
        /*0002*/ 	.short	(.L_1061 - .L_1060)
.L_1060:
        /*0004*/ 	.word	0x00000082


	//----- nvinfo : EIATTR_KPARAM_INFO
	.align		4
.L_1061:
        /*0008*/ 	.byte	0x04, 0x17
        /*000a*/ 	.short	(.L_1063 - .L_1062)
.L_1062:
        /*000c*/ 	.word	0x00000000
        /*0010*/ 	.short	0x0004
        /*0012*/ 	.short	0x0078
        /*0014*/ 	.byte	0x00, 0xf0, 0x11, 0x00


	//----- nvinfo : EIATTR_KPARAM_INFO
	.align		4
.L_1063:
        /*0018*/ 	.byte	0x04, 0x17
        /*001a*/ 	.short	(.L_1065 - .L_1064)
.L_1064:
        /*001c*/ 	.word	0x00000000
        /*0020*/ 	.short	0x0003
        /*0022*/ 	.short	0x0074
        /*0024*/ 	.byte	0x00, 0xf0, 0x11, 0x00


	//----- nvinfo : EIATTR_KPARAM_INFO
	.align		4
.L_1065:
        /*0028*/ 	.byte	0x04, 0x17
        /*002a*/ 	.short	(.L_1067 - .L_1066)
.L_1066:
        /*002c*/ 	.word	0x00000000
        /*0030*/ 	.short	0x0002
        /*0032*/ 	.short	0x0070
        /*0034*/ 	.byte	0x00, 0xf0, 0x11, 0x00


	//----- nvinfo : EIATTR_KPARAM_INFO
	.align		4
.L_1067:
        /*0038*/ 	.byte	0x04, 0x17
        /*003a*/ 	.short	(.L_1069 - .L_1068)
.L_1068:
        /*003c*/ 	.word	0x00000000
        /*0040*/ 	.short	0x0001
        /*0042*/ 	.short	0x0038
        /*0044*/ 	.byte	0x00, 0xf0, 0xe1, 0x00


	//----- nvinfo : EIATTR_KPARAM_INFO
	.align		4
.L_1069:
        /*0048*/ 	.byte	0x04, 0x17
        /*004a*/ 	.short	(.L_1071 - .L_1070)
.L_1070:
        /*004c*/ 	.word	0x00000000
        /*0050*/ 	.short	0x0000
        /*0052*/ 	.short	0x0000
        /*0054*/ 	.byte	0x00, 0xf0, 0xe1, 0x00


	//----- nvinfo : EIATTR_SPARSE_MMA_MASK
	.align		4
.L_1071:
        /*0058*/ 	.byte	0x03, 0x50
        /*005a*/ 	.short	0x0000


	//----- nvinfo : EIATTR_MAXREG_COUNT
	.align		4
        /*005c*/ 	.byte	0x03, 0x1b
        /*005e*/ 	.short	0x00ff


	//----- nvinfo : EIATTR_MERCURY_ISA_VERSION
	.align		4
        /*0060*/ 	.byte	0x03, 0x5f
        /*0062*/ 	.short	0x0101


	//----- nvinfo : EIATTR_VRC_CTA_INIT_COUNT
	.align		4
        /*0064*/ 	.byte	0x02, 0x4a
	.zero		1
	.zero		1


	//----- nvinfo : EIATTR_EXIT_INSTR_OFFSETS
	.align		4
        /*0068*/ 	.byte	0x04, 0x1c
        /*006a*/ 	.short	(.L_1073 - .L_1072)


	//   ....[0]....
.L_1072:
        /*006c*/ 	.word	0x00000090


	//   ....[1]....
        /*0070*/ 	.word	0x00000590


	//----- nvinfo : EIATTR_CRS_STACK_SIZE
	.align		4
.L_1073:
        /*0074*/ 	.byte	0x04, 0x1e
        /*0076*/ 	.short	(.L_1075 - .L_1074)
.L_1074:
        /*0078*/ 	.word	0x00000000


	//----- nvinfo : EIATTR_CBANK_PARAM_SIZE
	.align		4
.L_1075:
        /*007c*/ 	.byte	0x03, 0x19
        /*007e*/ 	.short	0x007c


	//----- nvinfo : EIATTR_PARAM_CBANK
	.align		4
        /*0080*/ 	.byte	0x04, 0x0a
        /*0082*/ 	.short	(.L_1077 - .L_1076)
	.align		4
.L_1076:
        /*0084*/ 	.word	index@(.nv.constant0._ZN2at6native54_GLOBAL__N__757059ea_21_ReplicationPadding_cu_4a93dcdf31replication_pad_backward_kernelIfEEvNS_27GenericPackedTensorAccessorIT_Lm3ENS_16DefaultPtrTraitsElEENS3_IKS4_Lm3ES5_lEEiii)
        /*0088*/ 	.short	0x0380
        /*008a*/ 	.short	0x007c


	//----- nvinfo : EIATTR_SW_WAR
	.align		4
.L_1077:
        /*008c*/ 	.byte	0x04, 0x36
        /*008e*/ 	.short	(.L_1079 - .L_1078)
.L_1078:
        /*0090*/ 	.word	0x00000008
.L_1079:


//--------------------- .nv.info._ZN2at6native54_GLOBAL__N__757059ea_21_ReplicationPadding_cu_4a93dcdf31replication_pad_backward_kernelIdEEvNS_27GenericPackedTensorAccessorIT_Lm3ENS_16DefaultPtrTraitsElEENS3_IKS4_Lm3ES5_lEEiii --------------------------
	.section	.nv.info._ZN2at6native54_GLOBAL__N__757059ea_21_ReplicationPadding_cu_4a93dcdf31replication_pad_backward_kernelIdEEvNS_27GenericPackedTensorAccessorIT_Lm3ENS_16DefaultPtrTraitsElEENS3_IKS4_Lm3ES5_lEEiii,"",@"SHT_CUDA_INFO"
	.sectionflags	@""
	.align	4


	//----- nvinfo : EIATTR_CUDA_API_VERSION
	.align		4
        /*0000*/ 	.byte	0x04, 0x37
        /*0002*/ 	.short	(.L_1081 - .L_1080)
.L_1080:
        /*0004*/ 	.word	0x00000082


	//----- nvinfo : EIATTR_KPARAM_INFO
	.align		4
.L_1081:
        /*0008*/ 	.byte	0x04, 0x17
        /*000a*/ 	.short	(.L_1083 - .L_1082)
.L_1082:
        /*000c*/ 	.word	0x00000000
        /*0010*/ 	.short	0x0004
        /*0012*/ 	.short	0x0078
        /*0014*/ 	.byte	0x00, 0xf0, 0x11, 0x00


	//----- nvinfo : EIATTR_KPARAM_INFO
	.align		4
.L_1083:
        /*0018*/ 	.byte	0x04, 0x17
        /*001a*/ 	.short	(.L_1085 - .L_1084)
.L_1084:
        /*001c*/ 	.word	0x00000000
        /*0020*/ 	.short	0x0003
        /*0022*/ 	.short	0x0074
        /*0024*/ 	.byte	0x00, 0xf0, 0x11, 0x00


	//----- nvinfo : EIATTR_KPARAM_INFO
	.align		4
.L_1085:
        /*0028*/ 	.byte	0x04, 0x17
        /*002a*/ 	.short	(.L_1087 - .L_1086)
.L_1086:
        /*002c*/ 	.word	0x00000000
        /*0030*/ 	.short	0x0002
        /*0032*/ 	.short	0x0070
        /*0034*/ 	.byte	0x00, 0xf0, 0x11, 0x00


	//----- nvinfo : EIATTR_KPARAM_INFO
	.align		4
.L_1087:
        /*0038*/ 	.byte	0x04, 0x17
        /*003a*/ 	.short	(.L_1089 - .L_1088)
.L_1088:
        /*003c*/ 	.word	0x00000000
        /*0040*/ 	.short	0x0001
        /*0042*/ 	.short	0x0038
        /*0044*/ 	.byte	0x00, 0xf0, 0xe1, 0x00


	//----- nvinfo : EIATTR_KPARAM_INFO
	.align		4
.L_1089:
        /*0048*/ 	.byte	0x04, 0x17
        /*004a*/ 	.short	(.L_1091 - .L_1090)
.L_1090:
        /*004c*/ 	.word	0x00000000
        /*0050*/ 	.short	0x0000
        /*0052*/ 	.short	0x0000
        /*0054*/ 	.byte	0x00, 0xf0, 0xe1, 0x00


	//----- nvinfo : EIATTR_SPARSE_MMA_MASK
	.align		4
.L_1091:
        /*0058*/ 	.byte	0x03, 0x50
        /*005a*/ 	.short	0x0000


	//----- nvinfo : EIATTR_MAXREG_COUNT
	.align		4
        /*005c*/ 	.byte	0x03, 0x1b
        /*005e*/ 	.short	0x00ff


	//----- nvinfo : EIATTR_MERCURY_ISA_VERSION
	.align		4
        /*0060*/ 	.byte	0x03, 0x5f
        /*0062*/ 	.short	0x0101


	//----- nvinfo : EIATTR_VRC_CTA_INIT_COUNT
	.align		4
        /*0064*/ 	.byte	0x02, 0x4a
	.zero		1
	.zero		1


	//----- nvinfo : EIATTR_EXIT_INSTR_OFFSETS
	.align		4
        /*0068*/ 	.byte	0x04, 0x1c
        /*006a*/ 	.short	(.L_1093 - .L_1092)


	//   ....[0]....
.L_1092:
        /*006c*/ 	.word	0x00000090


	//   ....[1]....
        /*0070*/ 	.word	0x00000580


	//----- nvinfo : EIATTR_CRS_STACK_SIZE
	.align		4
.L_1093:
        /*0074*/ 	.byte	0x04, 0x1e
        /*0076*/ 	.short	(.L_1095 - .L_1094)
.L_1094:
        /*0078*/ 	.word	0x00000000


	//----- nvinfo : EIATTR_CBANK_PARAM_SIZE
	.align		4
.L_1095:
        /*007c*/ 	.byte	0x03, 0x19
        /*007e*/ 	.short	0x007c


	//----- nvinfo : EIATTR_PARAM_CBANK
	.align		4
        /*0080*/ 	.byte	0x04, 0x0a
        /*0082*/ 	.short	(.L_1097 - .L_1096)
	.align		4
.L_1096:
        /*0084*/ 	.word	index@(.nv.constant0._ZN2at6native54_GLOBAL__N__757059ea_21_ReplicationPadding_cu_4a93dcdf31replication_pad_backward_kernelIdEEvNS_27GenericPackedTensorAccessorIT_Lm3ENS_16DefaultPtrTraitsElEENS3_IKS4_Lm3ES5_lEEiii)
        /*0088*/ 	.short	0x0380
        /*008a*/ 	.short	0x007c


	//----- nvinfo : EIATTR_SW_WAR
	.align		4
.L_1097:
        /*008c*/ 	.byte	0x04, 0x36
        /*008e*/ 	.short	(.L_1099 - .L_1098)
.L_1098:
        /*0090*/ 	.word	0x00000008
.L_1099:


//--------------------- .nv.info._ZN2at6native54_GLOBAL__N__757059ea_21_ReplicationPadding_cu_4a93dcdf32replication_pad_forward_kernel1dIN3c108BFloat16EEEvNS_27GenericPackedTensorAccessorIKT_Lm3ENS_16DefaultPtrTraitsElEENS5_IS6_Lm3ES8_lEEiii --------------------------
	.section	.nv.info._ZN2at6native54_GLOBAL__N__757059ea_21_ReplicationPadding_cu_4a93dcdf32replication_pad_forward_kernel1dIN3c108BFloat16EEEvNS_27GenericPackedTensorAccessorIKT_Lm3ENS_16DefaultPtrTraitsElEENS5_IS6_Lm3ES8_lEEiii,"",@"SHT_CUDA_INFO"
	.sectionflags	@""
	.align	4


	//----- nvinfo : EIATTR_CUDA_API_VERSION
	.align		4
        /*0000*/ 	.byte	0x04, 0x37
        /*0002*/ 	.short	(.L_1101 - .L_1100)
.L_1100:
        /*0004*/ 	.word	0x00000082


	//----- nvinfo : EIATTR_KPARAM_INFO
	.align		4
.L_1101:
        /*0008*/ 	.byte	0x04, 0x17
        /*000a*/ 	.short	(.L_1103 - .L_1102)
.L_1102:
        /*000c*/ 	.word	0x00000000
        /*0010*/ 	.short	0x0004
        /*0012*/ 	.short	0x0078
        /*0014*/ 	.byte	0x00, 0xf0, 0x11, 0x00


	//----- nvinfo : EIATTR_KPARAM_INFO
	.align		4
.L_1103:
        /*0018*/ 	.byte	0x04, 0x17
        /*001a*/ 	.short	(.L_1105 - .L_1104)
.L_1104:
        /*001c*/ 	.word	0x00000000
        /*0020*/ 	.short	0x0003
        /*0022*/ 	.short	0x0074
        /*0024*/ 	.byte	0x00, 0xf0, 0x11, 0x00


	//----- nvinfo : EIATTR_KPARAM_INFO
	.align		4
.L_1105:
        /*0028*/ 	.byte	0x04, 0x17
        /*002a*/ 	.short	(.L_1107 - .L_1106)
.L_1106:
        /*002c*/ 	.word	0x00000000
        /*0030*/ 	.short	0x0002
        /*0032*/ 	.short	0x0070
        /*0034*/ 	.byte	0x00, 0xf0, 0x11, 0x00


	//----- nvinfo : EIATTR_KPARAM_INFO
	.align		4
.L_1107:
        /*0038*/ 	.byte	0x04, 0x17
        /*003a*/ 	.short	(.L_1109 - .L_1108)
.L_1108:
        /*003c*/ 	.word	0x00000000
        /*0040*/ 	.short	0x0001
        /*0042*/ 	.short	0x0038
        /*0044*/ 	.byte	0x00, 0xf0, 0xe1, 0x00


	//----- nvinfo : EIATTR_KPARAM_INFO
	.align		4
.L_1109:
        /*0048*/ 	.byte	0x04, 0x17
        /*004a*/ 	.short	(.L_1111 - .L_1110)
.L_1110:
        /*004c*/ 	.word	0x00000000
        /*0050*/ 	.short	0x0000
        /*0052*/ 	.short	0x0000
        /*0054*/ 	.byte	0x00, 0xf0, 0xe1, 0x00


	//----- nvinfo : EIATTR_SPARSE_MMA_MASK
	.align		4
.L_1111:
        /*0058*/ 	.byte	0x03, 0x50
        /*005a*/ 	.short	0x0000


	//----- nvinfo : EIATTR_MAXREG_COUNT
	.align		4
        /*005c*/ 	.byte	0x03, 0x1b
        /*005e*/ 	.short	0x00ff


	//----- nvinfo : EIATTR_MERCURY_ISA_VERSION
	.align		4
        /*0060*/ 	.byte	0x03, 0x5f
        /*0062*/ 	.short	0x0101


	//----- nvinfo : EIATTR_VRC_CTA_INIT_COUNT
	.align		4
        /*0064*/ 	.byte	0x02, 0x4a
	.zero		1
	.zero		1


	//----- nvinfo : EIATTR_EXIT_INSTR_OFFSETS
	.align		4
        /*0068*/ 	.byte	0x04, 0x1c
        /*006a*/ 	.short	(.L_1113 - .L_1112)


	//   ....[0]....
.L_1112:
        /*006c*/ 	.word	0x00000090


	//   ....[1]....
        /*0070*/ 	.word	0x00000570


	//----- nvinfo : EIATTR_CRS_STACK_SIZE
	.align		4
.L_1113:
        /*0074*/ 	.byte	0x04, 0x1e
        /*0076*/ 	.short	(.L_1115 - .L_1114)
.L_1114:
        /*0078*/ 	.word	0x00000000


	//----- nvinfo : EIATTR_CBANK_PARAM_SIZE
	.align		4
.L_1115:
        /*007c*/ 	.byte	0x03, 0x19
        /*007e*/ 	.short	0x007c


	//----- nvinfo : EIATTR_PARAM_CBANK
	.align		4
        /*0080*/ 	.byte	0x04, 0x0a
        /*0082*/ 	.short	(.L_1117 - .L_1116)
	.align		4
.L_1116:
        /*0084*/ 	.word	index@(.nv.constant0._ZN2at6native54_GLOBAL__N__757059ea_21_ReplicationPadding_cu_4a93dcdf32replication_pad_forward_kernel1dIN3c108BFloat16EEEvNS_27GenericPackedTensorAccessorIKT_Lm3ENS_16DefaultPtrTraitsElEENS5_IS6_Lm3ES8_lEEiii)
        /*0088*/ 	.short	0x0380
        /*008a*/ 	.short	0x007c


	//----- nvinfo : EIATTR_SW_WAR
	.align		4
.L_1117:
        /*008c*/ 	.byte	0x04, 0x36
        /*008e*/ 	.short	(.L_1119 - .L_1118)
.L_1118:
        /*0090*/ 	.word	0x00000008
.L_1119:


//--------------------- .nv.info._ZN2at6native54_GLOBAL__N__757059ea_21_ReplicationPadding_cu_4a93dcdf32replication_pad_forward_kernel1dIN3c104HalfEEEvNS_27GenericPackedTensorAccessorIKT_Lm3ENS_16DefaultPtrTraitsElEENS5_IS6_Lm3ES8_lEEiii --------------------------
	.section	.nv.info._ZN2at6native54_GLOBAL__N__757059ea_21_ReplicationPadding_cu_4a93dcdf32replication_pad_forward_kernel1dIN3c104HalfEEEvNS_27GenericPackedTensorAccessorIKT_Lm3ENS_16DefaultPtrTraitsElEENS5_IS6_Lm3ES8_lEEiii,"",@"SHT_CUDA_INFO"
	.sectionflags	@""
	.align	4


	//----- nvinfo : EIATTR_CUDA_API_VERSION
	.align		4
        /*0000*/ 	.byte	0x04, 0x37
        /*0002*/ 	.short	(.L_1121 - .L_1120)
.L_1120:
        /*0004*/ 	.word	0x00000082


	//----- nvinfo : EIATTR_KPARAM_INFO
	.align		4
.L_1121:
        /*0008*/ 	.byte	0x04, 0x17
        /*000a*/ 	.short	(.L_1123 - .L_1122)
.L_1122:
        /*000c*/ 	.word	0x00000000
        /*0010*/ 	.short	0x0004
        /*0012*/ 	.short	0x0078
        /*0014*/ 	.byte	0x00, 0xf0, 0x11, 0x00


	//----- nvinfo : EIATTR_KPARAM_INFO
	.align		4
.L_1123:
        /*0018*/ 	.byte	0x04, 0x17
        /*001a*/ 	.short	(.L_1125 - .L_1124)
.L_1124:
        /*001c*/ 	.word	0x00000000
        /*0020*/ 	.short	0x0003
        /*0022*/ 	.short	0x0074
        /*0024*/ 	.byte	0x00, 0xf0, 0x11, 0x00


	//----- nvinfo : EIATTR_KPARAM_INFO
	.align		4
.L_1125:
        /*0028*/ 	.byte	0x04, 0x17
        /*002a*/ 	.short	(.L_1127 - .L_1126)
.L_1126:
        /*002c*/ 	.word	0x00000000
        /*0030*/ 	.short	0x0002
        /*0032*/ 	.short	0x0070
        /*0034*/ 	.byte	0x00, 0xf0, 0x11, 0x00


	//----- nvinfo : EIATTR_KPARAM_INFO
	.align		4
.L_1127:
        /*0038*/ 	.byte	0x04, 0x17
        /*003a*/ 	.short	(.L_1129 - .L_1128)
.L_1128:
        /*003c*/ 	.word	0x00000000
        /*0040*/ 	.short	0x0001
        /*0042*/ 	.short	0x0038
        /*0044*/ 	.byte	0x00, 0xf0, 0xe1, 0x00


	//----- nvinfo : EIATTR_KPARAM_INFO
	.align		4
.L_1129:
        /*0048*/ 	.byte	0x04, 0x17
        /*004a*/ 	.short	(.L_1131 - .L_1130)
.L_1130:
        /*004c*/ 	.word	0x00000000
        /*0050*/ 	.short	0x0000
        /*0052*/ 	.short	0x0000
        /*0054*/ 	.byte	0x00, 0xf0, 0xe1, 0x00


	//----- nvinfo : EIATTR_SPARSE_MMA_MASK
	.align		4
.L_1131:
        /*0058*/ 	.byte	0x03, 0x50
        /*005a*/ 	.short	0x0000


	//----- nvinfo : EIATTR_MAXREG_COUNT
	.align		4
        /*005c*/ 	.byte	0x03, 0x1b
        /*005e*/ 	.short	0x00ff


	//----- nvinfo : EIATTR_MERCURY_ISA_VERSION
	.align		4
        /*0060*/ 	.byte	0x03, 0x5f
        /*0062*/ 	.short	0x0101


	//----- nvinfo : EIATTR_VRC_CTA_INIT_COUNT
	.align		4
        /*0064*/ 	.byte	0x02, 0x4a
	.zero		1
	.zero		1


	//----- nvinfo : EIATTR_EXIT_INSTR_OFFSETS
	.align		4
        /*0068*/ 	.byte	0x04, 0x1c
        /*006a*/ 	.short	(.L_1133 - .L_1132)


	//   ....[0]....
.L_1132:
        /*006c*/ 	.word	0x00000090


	//   ....[1]....
        /*0070*/ 	.word	0x00000570


	//----- nvinfo : EIATTR_CRS_STACK_SIZE
	.align		4
.L_1133:
        /*0074*/ 	.byte	0x04, 0x1e
        /*0076*/ 	.short	(.L_1135 - .L_1134)
.L_1134:
        /*0078*/ 	.word	0x00000000


	//----- nvinfo : EIATTR_CBANK_PARAM_SIZE
	.align		4
.L_1135:
        /*007c*/ 	.byte	0x03, 0x19
        /*007e*/ 	.short	0x007c


	//----- nvinfo : EIATTR_PARAM_CBANK
	.align		4
        /*0080*/ 	.byte	0x04, 0x0a
        /*0082*/ 	.short	(.L_1137 - .L_1136)
	.align		4
.L_1136:
        /*0084*/ 	.word	index@(.nv.constant0._ZN2at6native54_GLOBAL__N__757059ea_21_ReplicationPadding_cu_4a93dcdf32replication_pad_forward_kernel1dIN3c104HalfEEEvNS_27GenericPackedTensorAccessorIKT_Lm3ENS_16DefaultPtrTraitsElEENS5_IS6_Lm3ES8_lEEiii)
        /*0088*/ 	.short	0x0380
        /*008a*/ 	.short	0x007c


	//----- nvinfo : EIATTR_SW_WAR
	.align		4
.L_1137:
        /*008c*/ 	.byte	0x04, 0x36
        /*008e*/ 	.short	(.L_1139 - .L_1138)
.L_1138:
        /*0090*/ 	.word	0x00000008
.L_1139:


//--------------------- .nv.info._ZN2at6native54_GLOBAL__N__757059ea_21_ReplicationPadding_cu_4a93dcdf32replication_pad_forward_kernel1dIN3c107complexIfEEEEvNS_27GenericPackedTensorAccessorIKT_Lm3ENS_16DefaultPtrTraitsElEENS6_IS7_Lm3ES9_lEEiii --------------------------
	.section	.nv.info._ZN2at6native54_GLOBAL__N__757059ea_21_ReplicationPadding_cu_4a93dcdf32replication_pad_forward_kernel1dIN3c107complexIfEEEEvNS_27GenericPackedTensorAccessorIKT_Lm3ENS_16DefaultPtrTraitsElEENS6_IS7_Lm3ES9_lEEiii,"",@"SHT_CUDA_INFO"
	.sectionflags	@""
	.align	4


	//----- nvinfo : EIATTR_CUDA_API_VERSION
	.align		4
        /*0000*/ 	.byte	0x04, 0x37
        /*0002*/ 	.short	(.L_1141 - .L_1140)
.L_1140:
        /*0004*/ 	.word	0x00000082


	//----- nvinfo : EIATTR_KPARAM_INFO
	.align		4
.L_1141:
        /*0008*/ 	.byte	0x04, 0x17
        /*000a*/ 	.short	(.L_1143 - .L_1142)
.L_1142:
        /*000c*/ 	.word	0x00000000
        /*0010*/ 	.short	0x0004
        /*0012*/ 	.short	0x0078
        /*0014*/ 	.byte	0x00, 0xf0, 0x11, 0x00


	//----- nvinfo : EIATTR_KPARAM_INFO
	.align		4
.L_1143:
        /*0018*/ 	.byte	0x04, 0x17
        /*001a*/ 	.short	(.L_1145 - .L_1144)
.L_1144:
        /*001c*/ 	.word	0x00000000
        /*0020*/ 	.short	0x0003
        /*0022*/ 	.short	0x0074
        /*0024*/ 	.byte	0x00, 0xf0, 0x11, 0x00


	//----- nvinfo : EIATTR_KPARAM_INFO
	.align		4
.L_1145:
        /*0028*/ 	.byte	0x04, 0x17
        /*002a*/ 	.short	(.L_1147 - .L_1146)
.L_1146:
        /*002c*/ 	.word	0x00000000
        /*0030*/ 	.short	0x0002
        /*0032*/ 	.short	0x0070
        /*0034*/ 	.byte	0x00, 0xf0, 0x11, 0x00


	//----- nvinfo : EIATTR_KPARAM_INFO
	.align		4
.L_1147:
        /*0038*/ 	.byte	0x04, 0x17
        /*003a*/ 	.short	(.L_1149 - .L_1148)
.L_1148:
        /*003c*/ 	.word	0x00000000
        /*0040*/ 	.short	0x0001
        /*0042*/ 	.short	0x0038
        /*0044*/ 	.byte	0x00, 0xf0, 0xe1, 0x00


	//----- nvinfo : EIATTR_KPARAM_INFO
	.align		4
.L_1149:
        /*0048*/ 	.byte	0x04, 0x17
        /*004a*/ 	.short	(.L_1151 - .L_1150)
.L_1150:
        /*004c*/ 	.word	0x00000000
        /*0050*/ 	.short	0x0000
        /*0052*/ 	.short	0x0000
        /*0054*/ 	.byte	0x00, 0xf0, 0xe1, 0x00


	//----- nvinfo : EIATTR_SPARSE_MMA_MASK
	.align		4
.L_1151:
        /*0058*/ 	.byte	0x03, 0x50
        /*005a*/ 	.short	0x0000


	//----- nvinfo : EIATTR_MAXREG_COUNT
	.align		4
        /*005c*/ 	.byte	0x03, 0x1b
        /*005e*/ 	.short	0x00ff


	//----- nvinfo : EIATTR_MERCURY_ISA_VERSION
	.align		4
        /*0060*/ 	.byte	0x03, 0x5f
        /*0062*/ 	.short	0x0101


	//----- nvinfo : EIATTR_VRC_CTA_INIT_COUNT
	.align		4
        /*0064*/ 	.byte	0x02, 0x4a
	.zero		1
	.zero		1


	//----- nvinfo : EIATTR_EXIT_INSTR_OFFSETS
	.align		4
        /*0068*/ 	.byte	0x04, 0x1c
        /*006a*/ 	.short	(.L_1153 - .L_1152)


	//   ....[0]....
.L_1152:
        /*006c*/ 	.word	0x00000090


	//   ....[1]....
        /*0070*/ 	.word	0x00000570


	//----- nvinfo : EIATTR_CRS_STACK_SIZE
	.align		4
.L_1153:
        /*0074*/ 	.byte	0x04, 0x1e
        /*0076*/ 	.short	(.L_1155 - .L_1154)
.L_1154:
        /*0078*/ 	.word	0x00000000


	//----- nvinfo : EIATTR_CBANK_PARAM_SIZE
	.align		4
.L_1155:
        /*007c*/ 	.byte	0x03, 0x19
        /*007e*/ 	.short	0x007c


	//----- nvinfo : EIATTR_PARAM_CBANK
	.align		4
        /*0080*/ 	.byte	0x04, 0x0a
        /*0082*/ 	.short	(.L_1157 - .L_1156)
	.align		4
.L_1156:
        /*0084*/ 	.word	index@(.nv.constant0._ZN2at6native54_GLOBAL__N__757059ea_21_ReplicationPadding_cu_4a93dcdf32replication_pad_forward_kernel1dIN3c107complexIfEEEEvNS_27GenericPackedTensorAccessorIKT_Lm3ENS_16DefaultPtrTraitsElEENS6_IS7_Lm3ES9_lEEiii)
        /*0088*/ 	.short	0x0380
        /*008a*/ 	.short	0x007c


	//----- nvinfo : EIATTR_SW_WAR
	.align		4
.L_1157:
        /*008c*/ 	.byte	0x04, 0x36
        /*008e*/ 	.short	(.L_1159 - .L_1158)
.L_1158:
        /*0090*/ 	.word	0x00000008
.L_1159:


//--------------------- .nv.info._ZN2at6native54_GLOBAL__N__757059ea_21_ReplicationPadding_cu_4a93dcdf32replication_pad_forward_kernel1dIN3c107complexIdEEEEvNS_27GenericPackedTensorAccessorIKT_Lm3ENS_16DefaultPtrTraitsElEENS6_IS7_Lm3ES9_lEEiii --------------------------
	.section	.nv.info._ZN2at6native54_GLOBAL__N__757059ea_21_ReplicationPadding_cu_4a93dcdf32replication_pad_forward_kernel1dIN3c107complexIdEEEEvNS_27GenericPackedTensorAccessorIKT_Lm3ENS_16DefaultPtrTraitsElEENS6_IS7_Lm3ES9_lEEiii,"",@"SHT_CUDA_INFO"
	.sectionflags	@""
	.align	4


	//----- nvinfo : EIATTR_CUDA_API_VERSION
	.align		4
        /*0000*/ 	.byte	0x04, 0x37
        /*0002*/ 	.short	(.L_1161 - .L_1160)
.L_1160:
        /*0004*/ 	.word	0x00000082


	//----- nvinfo : EIATTR_KPARAM_INFO
	.align		4
.L_1161:
        /*0008*/ 	.byte	0x04, 0x17
        /*000a*/ 	.short	(.L_1163 - .L_1162)
.L_1162:
        /*000c*/ 	.word	0x00000000
        /*0010*/ 	.short	0x0004
        /*0012*/ 	.short	0x0078
        /*0014*/ 	.byte	0x00, 0xf0, 0x11, 0x00


	//----- nvinfo : EIATTR_KPARAM_INFO
	.align		4
.L_1163:
        /*0018*/ 	.byte	0x04, 0x17
        /*001a*/ 	.short	(.L_1165 - .L_1164)
.L_1164:
        /*001c*/ 	.word	0x00000000
        /*0020*/ 	.short	0x0003
        /*0022*/ 	.short	0x0074
        /*0024*/ 	.byte	0x00, 0xf0, 0x11, 0x00


	//----- nvinfo : EIATTR_KPARAM_INFO
	.align		4
.L_1165:
        /*0028*/ 	.byte	0x04, 0x17
        /*002a*/ 	.short	(.L_1167 - .L_1166)
.L_1166:
        /*002c*/ 	.word	0x00000000
        /*0030*/ 	.short	0x0002
        /*0032*/ 	.short	0x0070
        /*0034*/ 	.byte	0x00, 0xf0, 0x11, 0x00


	//----- nvinfo : EIATTR_KPARAM_INFO
	.align		4
.L_1167:
        /*0038*/ 	.byte	0x04, 0x17
        /*003a*/ 	.short	(.L_1169 - .L_1168)
.L_1168:
        /*003c*/ 	.word	0x00000000
        /*0040*/ 	.short	0x0001
        /*0042*/ 	.short	0x0038
        /*0044*/ 	.byte	0x00, 0xf0, 0xe1, 0x00


	//----- nvinfo : EIATTR_KPARAM_INFO
	.align		4
.L_1169:
        /*0048*/ 	.byte	0x04, 0x17
        /*004a*/ 	.short	(.L_1171 - .L_1170)
.L_1170:
        /*004c*/ 	.word	0x00000000
        /*0050*/ 	.short	0x0000
        /*0052*/ 	.short	0x0000
        /*0054*/ 	.byte	0x00, 0xf0, 0xe1, 0x00


	//----- nvinfo : EIATTR_SPARSE_MMA_MASK
	.align		4
.L_1171:
        /*0058*/ 	.byte	0x03, 0x50
        /*005a*/ 	.short	0x0000


	//----- nvinfo : EIATTR_MAXREG_COUNT
	.align		4
        /*005c*/ 	.byte	0x03, 0x1b
        /*005e*/ 	.short	0x00ff


	//----- nvinfo : EIATTR_MERCURY_ISA_VERSION
	.align		4
        /*0060*/ 	.byte	0x03, 0x5f
        /*0062*/ 	.short	0x0101


	//----- nvinfo : EIATTR_VRC_CTA_INIT_COUNT
	.align		4
        /*0064*/ 	.byte	0x02, 0x4a
	.zero		1
	.zero		1


	//----- nvinfo : EIATTR_EXIT_INSTR_OFFSETS
	.align		4
        /*0068*/ 	.byte	0x04, 0x1c
        /*006a*/ 	.short	(.L_1173 - .L_1172)


	//   ....[0]....
.L_1172:
        /*006c*/ 	.word	0x00000090


	//   ....[1]....
        /*0070*/ 	.word	0x00000570


	//----- nvinfo : EIATTR_CRS_STACK_SIZE
	.align		4
.L_1173:
        /*0074*/ 	.byte	0x04, 0x1e
        /*0076*/ 	.short	(.L_1175 - .L_1174)
.L_1174:
        /*0078*/ 	.word	0x00000000


	//----- nvinfo : EIATTR_CBANK_PARAM_SIZE
	.align		4
.L_1175:
        /*007c*/ 	.byte	0x03, 0x19
        /*007e*/ 	.short	0x007c


	//----- nvinfo : EIATTR_PARAM_CBANK
	.align		4
        /*0080*/ 	.byte	0x04, 0x0a
        /*0082*/ 	.short	(.L_1177 - .L_1176)
	.align		4
.L_1176:
        /*0084*/ 	.word	index@(.nv.constant0._ZN2at6native54_GLOBAL__N__757059ea_21_ReplicationPadding_cu_4a93dcdf32replication_pad_forward_kernel1dIN3c107complexIdEEEEvNS_27GenericPackedTensorAccessorIKT_Lm3ENS_16DefaultPtrTraitsElEENS6_IS7_Lm3ES9_lEEiii)
        /*0088*/ 	.short	0x0380
        /*008a*/ 	.short	0x007c


	//----- nvinfo : EIATTR_SW_WAR
	.align		4
.L_1177:
        /*008c*/ 	.byte	0x04, 0x36
        /*008e*/ 	.short	(.L_1179 - .L_1178)
.L_1178:
        /*0090*/ 	.word	0x00000008
.L_1179:


//--------------------- .nv.info._ZN2at6native54_GLOBAL__N__757059ea_21_ReplicationPadding_cu_4a93dcdf32replication_pad_forward_kernel1dIfEEvNS_27GenericPackedTensorAccessorIKT_Lm3ENS_16DefaultPtrTraitsElEENS3_IS4_Lm3ES6_lEEiii --------------------------
	.section	.nv.info._ZN2at6native54_GLOBAL__N__757059ea_21_ReplicationPadding_cu_4a93dcdf32replication_pad_forward_kernel1dIfEEvNS_27GenericPackedTensorAccessorIKT_Lm3ENS_16DefaultPtrTraitsElEENS3_IS4_Lm3ES6_lEEiii,"",@"SHT_CUDA_INFO"
	.sectionflags	@""
	.align	4


	//----- nvinfo : EIATTR_CUDA_API_VERSION
	.align		4
        /*0000*/ 	.byte	0x04, 0x37
        /*0002*/ 	.short	(.L_1181 - .L_1180)
.L_1180:
        /*0004*/ 	.word	0x00000082


	//----- nvinfo : EIATTR_KPARAM_INFO
	.align		4
.L_1181:
        /*0008*/ 	.byte	0x04, 0x17
        /*000a*/ 	.short	(.L_1183 - .L_1182)
.L_1182:
        /*000c*/ 	.word	0x00000000
        /*0010*/ 	.short	0x0004
        /*0012*/ 	.short	0x0078
        /*0014*/ 	.byte	0x00, 0xf0, 0x11, 0x00


	//----- nvinfo : EIATTR_KPARAM_INFO
	.align		4
.L_1183:
        /*0018*/ 	.byte	0x04, 0x17
        /*001a*/ 	.short	(.L_1185 - .L_1184)
.L_1184:
        /*001c*/ 	.word	0x00000000
        /*0020*/ 	.short	0x0003
        /*0022*/ 	.short	0x0074
        /*0024*/ 	.byte	0x00, 0xf0, 0x11, 0x00


	//----- nvinfo : EIATTR_KPARAM_INFO
	.align		4
.L_1185:
        /*0028*/ 	.byte	0x04, 0x17
        /*002a*/ 	.short	(.L_1187 - .L_1186)
.L_1186:
        /*002c*/ 	.word	0x00000000
        /*0030*/ 	.short	0x0002
        /*0032*/ 	.short	0x0070
        /*0034*/ 	.byte	0x00, 0xf0, 0x11, 0x00


	//----- nvinfo : EIATTR_KPARAM_INFO
	.align		4
.L_1187:
        /*0038*/ 	.byte	0x04, 0x17
        /*003a*/ 	.short	(.L_1189 - .L_1188)
.L_1188:
        /*003c*/ 	.word	0x00000000
        /*0040*/ 	.short	0x0001
        /*0042*/ 	.short	0x0038
        /*0044*/ 	.byte	0x00, 0xf0, 0xe1, 0x00


	//----- nvinfo : EIATTR_KPARAM_INFO
	.align		4
.L_1189:
        /*0048*/ 	.byte	0x04, 0x17
        /*004a*/ 	.short	(.L_1191 - .L_1190)
.L_1190:
        /*004c*/ 	.word	0x00000000
        /*0050*/ 	.short	0x0000
        /*0052*/ 	.short	0x0000
        /*0054*/ 	.byte	0x00, 0xf0, 0xe1, 0x00


	//----- nvinfo : EIATTR_SPARSE_MMA_MASK
	.align		4
.L_1191:
        /*0058*/ 	.byte	0x03, 0x50
        /*005a*/ 	.short	0x0000


	//----- nvinfo : EIATTR_MAXREG_COUNT
	.align		4
        /*005c*/ 	.byte	0x03, 0x1b
        /*005e*/ 	.short	0x00ff


	//----- nvinfo : EIATTR_MERCURY_ISA_VERSION
	.align		4
        /*0060*/ 	.byte	0x03, 0x5f
        /*0062*/ 	.short	0x0101


	//----- nvinfo : EIATTR_VRC_CTA_INIT_COUNT
	.align		4
        /*0064*/ 	.byte	0x02, 0x4a
	.zero		1
	.zero		1


	//----- nvinfo : EIATTR_EXIT_INSTR_OFFSETS
	.align		4
        /*0068*/ 	.byte	0x04, 0x1c
        /*006a*/ 	.short	(.L_1193 - .L_1192)


	//   ....[0]....
.L_1192:
        /*006c*/ 	.word	0x00000090


	//   ....[1]....
        /*0070*/ 	.word	0x00000570


	//----- nvinfo : EIATTR_CRS_STACK_SIZE
	.align		4
.L_1193:
        /*0074*/ 	.byte	0x04, 0x1e
        /*0076*/ 	.short	(.L_1195 - .L_1194)
.L_1194:
        /*0078*/ 	.word	0x00000000


	//----- nvinfo : EIATTR_CBANK_PARAM_SIZE
	.align		4
.L_1195:
        /*007c*/ 	.byte	0x03, 0x19
        /*007e*/ 	.short	0x007c


	//----- nvinfo : EIATTR_PARAM_CBANK
	.align		4
        /*0080*/ 	.byte	0x04, 0x0a
        /*0082*/ 	.short	(.L_1197 - .L_1196)
	.align		4
.L_1196:
        /*0084*/ 	.word	index@(.nv.constant0._ZN2at6native54_GLOBAL__N__757059ea_21_ReplicationPadding_cu_4a93dcdf32replication_pad_forward_kernel1dIfEEvNS_27GenericPackedTensorAccessorIKT_Lm3ENS_16DefaultPtrTraitsElEENS3_IS4_Lm3ES6_lEEiii)
        /*0088*/ 	.short	0x0380
        /*008a*/ 	.short	0x007c


	//----- nvinfo : EIATTR_SW_WAR
	.align		4
.L_1197:
        /*008c*/ 	.byte	0x04, 0x36
        /*008e*/ 	.short	(.L_1199 - .L_1198)
.L_1198:
        /*0090*/ 	.word	0x00000008
.L_1199:


//--------------------- .nv.info._ZN2at6native54_GLOBAL__N__757059ea_21_ReplicationPadding_cu_4a93dcdf32replication_pad_forward_kernel1dIdEEvNS_27GenericPackedTensorAccessorIKT_Lm3ENS_16DefaultPtrTraitsElEENS3_IS4_Lm3ES6_lEEiii --------------------------
	.section	.nv.info._ZN2at6native54_GLOBAL__N__757059ea_21_ReplicationPadding_cu_4a93dcdf32replication_pad_forward_kernel1dIdEEvNS_27GenericPackedTensorAccessorIKT_Lm3ENS_16DefaultPtrTraitsElEENS3_IS4_Lm3ES6_lEEiii,"",@"SHT_CUDA_INFO"
	.sectionflags	@""
	.align	4


	//----- nvinfo : EIATTR_CUDA_API_VERSION
	.align		4
        /*0000*/ 	.byte	0x04, 0x37
        /*0002*/ 	.short	(.L_1201 - .L_1200)
.L_1200:
        /*0004*/ 	.word	0x00000082


	//----- nvinfo : EIATTR_KPARAM_INFO
	.align		4
.L_1201:
        /*0008*/ 	.byte	0x04, 0x17
        /*000a*/ 	.short	(.L_1203 - .L_1202)
.L_1202:
        /*000c*/ 	.word	0x00000000
        /*0010*/ 	.short	0x0004
        /*0012*/ 	.short	0x0078
        /*0014*/ 	.byte	0x00, 0xf0, 0x11, 0x00


	//----- nvinfo : EIATTR_KPARAM_INFO
	.align		4
.L_1203:
        /*0018*/ 	.byte	0x04, 0x17
        /*001a*/ 	.short	(.L_1205 - .L_1204)
.L_1204:
        /*001c*/ 	.word	0x00000000
        /*0020*/ 	.short	0x0003
        /*0022*/ 	.short	0x0074
        /*0024*/ 	.byte	0x00, 0xf0, 0x11, 0x00


	//----- nvinfo : EIATTR_KPARAM_INFO
	.align		4
.L_1205:
        /*0028*/ 	.byte	0x04, 0x17
        /*002a*/ 	.short	(.L_1207 - .L_1206)
.L_1206:
        /*002c*/ 	.word	0x00000000
        /*0030*/ 	.short	0x0002
        /*0032*/ 	.short	0x0070
        /*0034*/ 	.byte	0x00, 0xf0, 0x11, 0x00


	//----- nvinfo : EIATTR_KPARAM_INFO
	.align		4
.L_1207:
        /*0038*/ 	.byte	0x04, 0x17
        /*003a*/ 	.short	(.L_1209 - .L_1208)
.L_1208:
        /*003c*/ 	.word	0x00000000
        /*0040*/ 	.short	0x0001
        /*0042*/ 	.short	0x0038
        /*0044*/ 	.byte	0x00, 0xf0, 0xe1, 0x00


	//----- nvinfo : EIATTR_KPARAM_INFO
	.align		4
.L_1209:
        /*0048*/ 	.byte	0x04, 0x17
        /*004a*/ 	.short	(.L_1211 - .L_1210)
.L_1210:
        /*004c*/ 	.word	0x00000000
        /*0050*/ 	.short	0x0000
        /*0052*/ 	.short	0x0000
        /*0054*/ 	.byte	0x00, 0xf0, 0xe1, 0x00


	//----- nvinfo : EIATTR_SPARSE_MMA_MASK
	.align		4
.L_1211:
        /*0058*/ 	.byte	0x03, 0x50
        /*005a*/ 	.short	0x0000


	//----- nvinfo : EIATTR_MAXREG_COUNT
	.align		4
        /*005c*/ 	.byte	0x03, 0x1b
        /*005e*/ 	.short	0x00ff


	//----- nvinfo : EIATTR_MERCURY_ISA_VERSION
	.align		4
        /*0060*/ 	.byte	0x03, 0x5f
        /*0062*/ 	.short	0x0101


	//----- nvinfo : EIATTR_VRC_CTA_INIT_COUNT
	.align		4
        /*0064*/ 	.byte	0x02, 0x4a
	.zero		1
	.zero		1


	//----- nvinfo : EIATTR_EXIT_INSTR_OFFSETS
	.align		4
        /*0068*/ 	.byte	0x04, 0x1c
        /*006a*/ 	.short	(.L_1213 - .L_1212)


	//   ....[0]....
.L_1212:
        /*006c*/ 	.word	0x00000090


	//   ....[1]....
        /*0070*/ 	.word	0x00000570


	//----- nvinfo : EIATTR_CRS_STACK_SIZE
	.align		4
.L_1213:
        /*0074*/ 	.byte	0x04, 0x1e
        /*0076*/ 	.short	(.L_1215 - .L_1214)
.L_1214:
        /*0078*/ 	.word	0x00000000


	//----- nvinfo : EIATTR_CBANK_PARAM_SIZE
	.align		4
.L_1215:
        /*007c*/ 	.byte	0x03, 0x19
        /*007e*/ 	.short	0x007c


	//----- nvinfo : EIATTR_PARAM_CBANK
	.align		4
        /*0080*/ 	.byte	0x04, 0x0a
        /*0082*/ 	.short	(.L_1217 - .L_1216)
	.align		4
.L_1216:
        /*0084*/ 	.word	index@(.nv.constant0._ZN2at6native54_GLOBAL__N__757059ea_21_ReplicationPadding_cu_4a93dcdf32replication_pad_forward_kernel1dIdEEvNS_27GenericPackedTensorAccessorIKT_Lm3ENS_16DefaultPtrTraitsElEENS3_IS4_Lm3ES6_lEEiii)
        /*0088*/ 	.short	0x0380
        /*008a*/ 	.short	0x007c


	//----- nvinfo : EIATTR_SW_WAR
	.align		4
.L_1217:
        /*008c*/ 	.byte	0x04, 0x36
        /*008e*/ 	.short	(.L_1219 - .L_1218)
.L_1218:
        /*0090*/ 	.word	0x00000008
.L_1219:


//--------------------- .nv.info._ZN2at6native54_GLOBAL__N__757059ea_21_ReplicationPadding_cu_4a93dcdf32replication_pad_forward_kernel1dIsEEvNS_27GenericPackedTensorAccessorIKT_Lm3ENS_16DefaultPtrTraitsElEENS3_IS4_Lm3ES6_lEEiii --------------------------
	.section	.nv.info._ZN2at6native54_GLOBAL__N__757059ea_21_ReplicationPadding_cu_4a93dcdf32replication_pad_forward_kernel1dIsEEvNS_27GenericPackedTensorAccessorIKT_Lm3ENS_16DefaultPtrTraitsElEENS3_IS4_Lm3ES6_lEEiii,"",@"SHT_CUDA_INFO"
	.sectionflags	@""
	.align	4


	//----- nvinfo : EIATTR_CUDA_API_VERSION
	.align		4
        /*0000*/ 	.byte	0x04, 0x37
        /*0002*/ 	.short	(.L_1221 - .L_1220)
.L_1220:
        /*0004*/ 	.word	0x00000082


	//----- nvinfo : EIATTR_KPARAM_INFO
	.align		4
.L_1221:
        /*0008*/ 	.byte	0x04, 0x17
        /*000a*/ 	.short	(.L_1223 - .L_1222)
.L_1222:
        /*000c*/ 	.word	0x00000000
        /*0010*/ 	.short	0x0004
        /*0012*/ 	.short	0x0078
        /*0014*/ 	.byte	0x00, 0xf0, 0x11, 0x00


	//----- nvinfo : EIATTR_KPARAM_INFO
	.align		4
.L_1223:
        /*0018*/ 	.byte	0x04, 0x17
        /*001a*/ 	.short	(.L_1225 - .L_1224)
.L_1224:
        /*001c*/ 	.word	0x00000000
        /*0020*/ 	.short	0x0003
        /*0022*/ 	.short	0x0074
        /*0024*/ 	.byte	0x00, 0xf0, 0x11, 0x00


	//----- nvinfo : EIATTR_KPARAM_INFO
	.align		4
.L_1225:
        /*0028*/ 	.byte	0x04, 0x17
        /*002a*/ 	.short	(.L_1227 - .L_1226)
.L_1226:
        /*002c*/ 	.word	0x00000000
        /*0030*/ 	.short	0x0002
        /*0032*/ 	.short	0x0070
        /*0034*/ 	.byte	0x00, 0xf0, 0x11, 0x00


	//----- nvinfo : EIATTR_KPARAM_INFO
	.align		4
.L_1227:
        /*0038*/ 	.byte	0x04, 0x17
        /*003a*/ 	.short	(.L_1229 - .L_1228)
.L_1228:
        /*003c*/ 	.word	0x00000000
        /*0040*/ 	.short	0x0001
        /*0042*/ 	.short	0x0038
        /*0044*/ 	.byte	0x00, 0xf0, 0xe1, 0x00


	//----- nvinfo : EIATTR_KPARAM_INFO
	.align		4
.L_1229:
        /*0048*/ 	.byte	0x04, 0x17
        /*004a*/ 	.short	(.L_1231 - .L_1230)
.L_1230:
        /*004c*/ 	.word	0x00000000
        /*0050*/ 	.short	0x0000
        /*0052*/ 	.short	0x0000
        /*0054*/ 	.byte	0x00, 0xf0, 0xe1, 0x00


	//----- nvinfo : EIATTR_SPARSE_MMA_MASK
	.align		4
.L_1231:
        /*0058*/ 	.byte	0x03, 0x50
        /*005a*/ 	.short	0x0000


	//----- nvinfo : EIATTR_MAXREG_COUNT
	.align		4
        /*005c*/ 	.byte	0x03, 0x1b
        /*005e*/ 	.short	0x00ff


	//----- nvinfo : EIATTR_MERCURY_ISA_VERSION
	.align		4
        /*0060*/ 	.byte	0x03, 0x5f
        /*0062*/ 	.short	0x0101


	//----- nvinfo : EIATTR_VRC_CTA_INIT_COUNT
	.align		4
        /*0064*/ 	.byte	0x02, 0x4a
	.zero		1
	.zero		1


	//----- nvinfo : EIATTR_EXIT_INSTR_OFFSETS
	.align		4
        /*0068*/ 	.byte	0x04, 0x1c
        /*006a*/ 	.short	(.L_1233 - .L_1232)


	//   ....[0]....
.L_1232:
        /*006c*/ 	.word	0x00000090


	//   ....[1]....
        /*0070*/ 	.word	0x00000570


	//----- nvinfo : EIATTR_CRS_STACK_SIZE
	.align		4
.L_1233:
        /*0074*/ 	.byte	0x04, 0x1e
        /*0076*/ 	.short	(.L_1235 - .L_1234)
.L_1234:
        /*0078*/ 	.word	0x00000000


	//----- nvinfo : EIATTR_CBANK_PARAM_SIZE
	.align		4
.L_1235:
        /*007c*/ 	.byte	0x03, 0x19
        /*007e*/ 	.short	0x007c


	//----- nvinfo : EIATTR_PARAM_CBANK
	.align		4
        /*0080*/ 	.byte	0x04, 0x0a
        /*0082*/ 	.short	(.L_1237 - .L_1236)
	.align		4
.L_1236:
        /*0084*/ 	.word	index@(.nv.constant0._ZN2at6native54_GLOBAL__N__757059ea_21_ReplicationPadding_cu_4a93dcdf32replication_pad_forward_kernel1dIsEEvNS_27GenericPackedTensorAccessorIKT_Lm3ENS_16DefaultPtrTraitsElEENS3_IS4_Lm3ES6_lEEiii)
        /*0088*/ 	.short	0x0380
        /*008a*/ 	.short	0x007c


	//----- nvinfo : EIATTR_SW_WAR
	.align		4
.L_1237:
        /*008c*/ 	.byte	0x04, 0x36
        /*008e*/ 	.short	(.L_1239 - .L_1238)
.L_1238:
        /*0090*/ 	.word	0x00000008
.L_1239:


//--------------------- .nv.info._ZN2at6native54_GLOBAL__N__757059ea_21_ReplicationPadding_cu_4a93dcdf32replication_pad_forward_kernel1dIlEEvNS_27GenericPackedTensorAccessorIKT_Lm3ENS_16DefaultPtrTraitsElEENS3_IS4_Lm3ES6_lEEiii --------------------------
	.section	.nv.info._ZN2at6native54_GLOBAL__N__757059ea_21_ReplicationPadding_cu_4a93dcdf32replication_pad_forward_kernel1dIlEEvNS_27GenericPackedTensorAccessorIKT_Lm3ENS_16DefaultPtrTraitsElEENS3_IS4_Lm3ES6_lEEiii,"",@"SHT_CUDA_INFO"
	.sectionflags	@""
	.align	4


	//----- nvinfo : EIATTR_CUDA_API_VERSION
	.align		4
        /*0000*/ 	.byte	0x04, 0x37
        /*0002*/ 	.short	(.L_1241 - .L_1240)
.L_1240:
        /*0004*/ 	.word	0x00000082


	//----- nvinfo : EIATTR_KPARAM_INFO
	.align		4
.L_1241:
        /*0008*/ 	.byte	0x04, 0x17
        /*000a*/ 	.short	(.L_1243 - .L_1242)
.L_1242:
        /*000c*/ 	.word	0x00000000
        /*0010*/ 	.short	0x0004
        /*0012*/ 	.short	0x0078
        /*0014*/ 	.byte	0x00, 0xf0, 0x11, 0x00


	//----- nvinfo : EIATTR_KPARAM_INFO
	.align		4
.L_1243:
        /*0018*/ 	.byte	0x04, 0x17
        /*001a*/ 	.short	(.L_1245 - .L_1244)
.L_1244:
        /*001c*/ 	.word	0x00000000
        /*0020*/ 	.short	0x0003
        /*0022*/ 	.short	0x0074
        /*0024*/ 	.byte	0x00, 0xf0, 0x11, 0x00


	//----- nvinfo : EIATTR_KPARAM_INFO
	.align		4
.L_1245:
        /*0028*/ 	.byte	0x04, 0x17
        /*002a*/ 	.short	(.L_1247 - .L_1246)
.L_1246:
        /*002c*/ 	.word	0x00000000
        /*0030*/ 	.short	0x0002
        /*0032*/ 	.short	0x0070
        /*0034*/ 	.byte	0x00, 0xf0, 0x11, 0x00


	//----- nvinfo : EIATTR_KPARAM_INFO
	.align		4
.L_1247:
        /*0038*/ 	.byte	0x04, 0x17
        /*003a*/ 	.short	(.L_1249 - .L_1248)
.L_1248:
        /*003c*/ 	.word	0x00000000
        /*0040*/ 	.short	0x0001
        /*0042*/ 	.short	0x0038
        /*0044*/ 	.byte	0x00, 0xf0, 0xe1, 0x00


	//----- nvinfo : EIATTR_KPARAM_INFO
	.align		4
.L_1249:
        /*0048*/ 	.byte	0x04, 0x17
        /*004a*/ 	.short	(.L_1251 - .L_1250)
.L_1250:
        /*004c*/ 	.word	0x00000000
        /*0050*/ 	.short	0x0000
        /*0052*/ 	.short	0x0000
        /*0054*/ 	.byte	0x00, 0xf0, 0xe1, 0x00


	//----- nvinfo : EIATTR_SPARSE_MMA_MASK
	.align		4
.L_1251:
        /*0058*/ 	.byte	0x03, 0x50
        /*005a*/ 	.short	0x0000


	//----- nvinfo : EIATTR_MAXREG_COUNT
	.align		4
        /*005c*/ 	.byte	0x03, 0x1b
        /*005e*/ 	.short	0x00ff


	//----- nvinfo : EIATTR_MERCURY_ISA_VERSION
	.align		4
        /*0060*/ 	.byte	0x03, 0x5f
        /*0062*/ 	.short	0x0101


	//----- nvinfo : EIATTR_VRC_CTA_INIT_COUNT
	.align		4
        /*0064*/ 	.byte	0x02, 0x4a
	.zero		1
	.zero		1


	//----- nvinfo : EIATTR_EXIT_INSTR_OFFSETS
	.align		4
        /*0068*/ 	.byte	0x04, 0x1c
        /*006a*/ 	.short	(.L_1253 - .L_1252)


	//   ....[0]....
.L_1252:
        /*006c*/ 	.word	0x00000090


	//   ....[1]....
        /*0070*/ 	.word	0x00000570


	//----- nvinfo : EIATTR_CRS_STACK_SIZE
	.align		4
.L_1253:
        /*0074*/ 	.byte	0x04, 0x1e
        /*0076*/ 	.short	(.L_1255 - .L_1254)
.L_1254:
        /*0078*/ 	.word	0x00000000


	//----- nvinfo : EIATTR_CBANK_PARAM_SIZE
	.align		4
.L_1255:
        /*007c*/ 	.byte	0x03, 0x19
        /*007e*/ 	.short	0x007c


	//----- nvinfo : EIATTR_PARAM_CBANK
	.align		4
        /*0080*/ 	.byte	0x04, 0x0a
        /*0082*/ 	.short	(.L_1257 - .L_1256)
	.align		4
.L_1256:
        /*0084*/ 	.word	index@(.nv.constant0._ZN2at6native54_GLOBAL__N__757059ea_21_ReplicationPadding_cu_4a93dcdf32replication_pad_forward_kernel1dIlEEvNS_27GenericPackedTensorAccessorIKT_Lm3ENS_16DefaultPtrTraitsElEENS3_IS4_Lm3ES6_lEEiii)
        /*0088*/ 	.short	0x0380
        /*008a*/ 	.short	0x007c


	//----- nvinfo : EIATTR_SW_WAR
	.align		4
.L_1257:
        /*008c*/ 	.byte	0x04, 0x36
        /*008e*/ 	.short	(.L_1259 - .L_1258)
.L_1258:
        /*0090*/ 	.word	0x00000008
.L_1259:


//--------------------- .nv.info._ZN2at6native54_GLOBAL__N__757059ea_21_ReplicationPadding_cu_4a93dcdf32replication_pad_forward_kernel1dIiEEvNS_27GenericPackedTensorAccessorIKT_Lm3ENS_16DefaultPtrTraitsElEENS3_IS4_Lm3ES6_lEEiii --------------------------
	.section	.nv.info._ZN2at6native54_GLOBAL__N__757059ea_21_ReplicationPadding_cu_4a93dcdf32replication_pad_forward_kernel1dIiEEvNS_27GenericPackedTensorAccessorIKT_Lm3ENS_16DefaultPtrTraitsElEENS3_IS4_Lm3ES6_lEEiii,"",@"SHT_CUDA_INFO"
	.sectionflags	@""
	.align	4


	//----- nvinfo : EIATTR_CUDA_API_VERSION
	.align		4
        /*0000*/ 	.byte	0x04, 0x37
        /*0002*/ 	.short	(.L_1261 - .L_1260)
.L_1260:
        /*0004*/ 	.word	0x00000082


	//----- nvinfo : EIATTR_KPARAM_INFO
	.align		4
.L_1261:
        /*0008*/ 	.byte	0x04, 0x17
        /*000a*/ 	.short	(.L_1263 - .L_1262)
.L_1262:
        /*000c*/ 	.word	0x00000000
        /*0010*/ 	.short	0x0004
        /*0012*/ 	.short	0x0078
        /*0014*/ 	.byte	0x00, 0xf0, 0x11, 0x00


	//----- nvinfo : EIATTR_KPARAM_INFO
	.align		4
.L_1263:
        /*0018*/ 	.byte	0x04, 0x17
        /*001a*/ 	.short	(.L_1265 - .L_1264)
.L_1264:
        /*001c*/ 	.word	0x00000000
        /*0020*/ 	.short	0x0003
        /*0022*/ 	.short	0x0074
        /*0024*/ 	.byte	0x00, 0xf0, 0x11, 0x00


	//----- nvinfo : EIATTR_KPARAM_INFO
	.align		4
.L_1265:
        /*0028*/ 	.byte	0x04, 0x17
        /*002a*/ 	.short	(.L_1267 - .L_1266)
.L_1266:
        /*002c*/ 	.word	0x00000000
        /*0030*/ 	.short	0x0002
        /*0032*/ 	.short	0x0070
        /*0034*/ 	.byte	0x00, 0xf0, 0x11, 0x00


	//----- nvinfo : EIATTR_KPARAM_INFO
	.align		4
.L_1267:
        /*0038*/ 	.byte	0x04, 0x17
        /*003a*/ 	.short	(.L_1269 - .L_1268)
.L_1268:
        /*003c*/ 	.word	0x00000000
        /*0040*/ 	.short	0x0001
        /*0042*/ 	.short	0x0038
        /*0044*/ 	.byte	0x00, 0xf0, 0xe1, 0x00


	//----- nvinfo : EIATTR_KPARAM_INFO
	.align		4
.L_1269:
        /*0048*/ 	.byte	0x04, 0x17
        /*004a*/ 	.short	(.L_1271 - .L_1270)
.L_1270:
        /*004c*/ 	.word	0x00000000
        /*0050*/ 	.short	0x0000
        /*0052*/ 	.short	0x0000
        /*0054*/ 	.byte	0x00, 0xf0, 0xe1, 0x00


	//----- nvinfo : EIATTR_SPARSE_MMA_MASK
	.align		4
.L_1271:
        /*0058*/ 	.byte	0x03, 0x50
        /*005a*/ 	.short	0x0000


	//----- nvinfo : EIATTR_MAXREG_COUNT
	.align		4
        /*005c*/ 	.byte	0x03, 0x1b
        /*005e*/ 	.short	0x00ff


	//----- nvinfo : EIATTR_MERCURY_ISA_VERSION
	.align		4
        /*0060*/ 	.byte	0x03, 0x5f
        /*0062*/ 	.short	0x0101


	//----- nvinfo : EIATTR_VRC_CTA_INIT_COUNT
	.align		4
        /*0064*/ 	.byte	0x02, 0x4a
	.zero		1
	.zero		1


	//----- nvinfo : EIATTR_EXIT_INSTR_OFFSETS
	.align		4
        /*0068*/ 	.byte	0x04, 0x1c
        /*006a*/ 	.short	(.L_1273 - .L_1272)


	//   ....[0]....
.L_1272:
        /*006c*/ 	.word	0x00000090


	//   ....[1]....
        /*0070*/ 	.word	0x00000570


	//----- nvinfo : EIATTR_CRS_STACK_SIZE
	.align		4
.L_1273:
        /*0074*/ 	.byte	0x04, 0x1e
        /*0076*/ 	.short	(.L_1275 - .L_1274)
.L_1274:
        /*0078*/ 	.word	0x00000000


	//----- nvinfo : EIATTR_CBANK_PARAM_SIZE
	.align		4
.L_1275:
        /*007c*/ 	.byte	0x03, 0x19
        /*007e*/ 	.short	0x007c


	//----- nvinfo : EIATTR_PARAM_CBANK
	.align		4
        /*0080*/ 	.byte	0x04, 0x0a
        /*0082*/ 	.short	(.L_1277 - .L_1276)
	.align		4
.L_1276:
        /*0084*/ 	.word	index@(.nv.constant0._ZN2at6native54_GLOBAL__N__757059ea_21_ReplicationPadding_cu_4a93dcdf32replication_pad_forward_kernel1dIiEEvNS_27GenericPackedTensorAccessorIKT_Lm3ENS_16DefaultPtrTraitsElEENS3_IS4_Lm3ES6_lEEiii)
        /*0088*/ 	.short	0x0380
        /*008a*/ 	.short	0x007c


	//----- nvinfo : EIATTR_SW_WAR
	.align		4
.L_1277:
        /*008c*/ 	.byte	0x04, 0x36
        /*008e*/ 	.short	(.L_1279 - .L_1278)
.L_1278:
        /*0090*/ 	.word	0x00000008
.L_1279:


//--------------------- .nv.info._ZN2at6native54_GLOBAL__N__757059ea_21_ReplicationPadding_cu_4a93dcdf32replication_pad_forward_kernel1dIaEEvNS_27GenericPackedTensorAccessorIKT_Lm3ENS_16DefaultPtrTraitsElEENS3_IS4_Lm3ES6_lEEiii --------------------------
	.section	.nv.info._ZN2at6native54_GLOBAL__N__757059ea_21_ReplicationPadding_cu_4a93dcdf32replication_pad_forward_kernel1dIaEEvNS_27GenericPackedTensorAccessorIKT_Lm3ENS_16DefaultPtrTraitsElEENS3_IS4_Lm3ES6_lEEiii,"",@"SHT_CUDA_INFO"
	.sectionflags	@""
	.align	4


	//----- nvinfo : EIATTR_CUDA_API_VERSION
	.align		4
        /*0000*/ 	.byte	0x04, 0x37
        /*0002*/ 	.short	(.L_1281 - .L_1280)
.L_1280:
        /*0004*/ 	.word	0x00000082


	//----- nvinfo : EIATTR_KPARAM_INFO
	.align		4
.L_1281:
        /*0008*/ 	.byte	0x04, 0x17
        /*000a*/ 	.short	(.L_1283 - .L_1282)
.L_1282:
        /*000c*/ 	.word	0x00000000
        /*0010*/ 	.short	0x0004
        /*0012*/ 	.short	0x0078
        /*0014*/ 	.byte	0x00, 0xf0, 0x11, 0x00


	//----- nvinfo : EIATTR_KPARAM_INFO
	.align		4
.L_1283:
        /*0018*/ 	.byte	0x04, 0x17
        /*001a*/ 	.short	(.L_1285 - .L_1284)
.L_1284:
        /*001c*/ 	.word	0x00000000
        /*0020*/ 	.short	0x0003
        /*0022*/ 	.short	0x0074
        /*0024*/ 	.byte	0x00, 0xf0, 0x11, 0x00


	//----- nvinfo : EIATTR_KPARAM_INFO
	.align		4
.L_1285:
        /*0028*/ 	.byte	0x04, 0x17
        /*002a*/ 	.short	(.L_1287 - .L_1286)
.L_1286:
        /*002c*/ 	.word	0x00000000
        /*0030*/ 	.short	0x0002
        /*0032*/ 	.short	0x0070
        /*0034*/ 	.byte	0x00, 0xf0, 0x11, 0x00


	//----- nvinfo : EIATTR_KPARAM_INFO
	.align		4
.L_1287:
        /*0038*/ 	.byte	0x04, 0x17
        /*003a*/ 	.short	(.L_1289 - .L_1288)
.L_1288:
        /*003c*/ 	.word	0x00000000
        /*0040*/ 	.short	0x0001
        /*0042*/ 	.short	0x0038
        /*0044*/ 	.byte	0x00, 0xf0, 0xe1, 0x00


	//----- nvinfo : EIATTR_KPARAM_INFO
	.align		4
.L_1289:
        /*0048*/ 	.byte	0x04, 0x17
        /*004a*/ 	.short	(.L_1291 - .L_1290)
.L_1290:
        /*004c*/ 	.word	0x00000000
        /*0050*/ 	.short	0x0000
        /*0052*/ 	.short	0x0000
        /*0054*/ 	.byte	0x00, 0xf0, 0xe1, 0x00


	//----- nvinfo : EIATTR_SPARSE_MMA_MASK
	.align		4
.L_1291:
        /*0058*/ 	.byte	0x03, 0x50
        /*005a*/ 	.short	0x0000


	//----- nvinfo : EIATTR_MAXREG_COUNT
	.align		4
        /*005c*/ 	.byte	0x03, 0x1b
        /*005e*/ 	.short	0x00ff


	//----- nvinfo : EIATTR_MERCURY_ISA_VERSION
	.align		4
        /*0060*/ 	.byte	0x03, 0x5f
        /*0062*/ 	.short	0x0101


	//----- nvinfo : EIATTR_VRC_CTA_INIT_COUNT
	.align		4
        /*0064*/ 	.byte	0x02, 0x4a
	.zero		1
	.zero		1


	//----- nvinfo : EIATTR_EXIT_INSTR_OFFSETS
	.align		4
        /*0068*/ 	.byte	0x04, 0x1c
        /*006a*/ 	.short	(.L_1293 - .L_1292)


	//   ....[0]....
.L_1292:
        /*006c*/ 	.word	0x00000090


	//   ....[1]....
        /*0070*/ 	.word	0x00000550


	//----- nvinfo : EIATTR_CRS_STACK_SIZE
	.align		4
.L_1293:
        /*0074*/ 	.byte	0x04, 0x1e
        /*0076*/ 	.short	(.L_1295 - .L_1294)
.L_1294:
        /*0078*/ 	.word	0x00000000


	//----- nvinfo : EIATTR_CBANK_PARAM_SIZE
	.align		4
.L_1295:
        /*007c*/ 	.byte	0x03, 0x19
        /*007e*/ 	.short	0x007c


	//----- nvinfo : EIATTR_PARAM_CBANK
	.align		4
        /*0080*/ 	.byte	0x04, 0x0a
        /*0082*/ 	.short	(.L_1297 - .L_1296)
	.align		4
.L_1296:
        /*0084*/ 	.word	index@(.nv.constant0._ZN2at6native54_GLOBAL__N__757059ea_21_ReplicationPadding_cu_4a93dcdf32replication_pad_forward_kernel1dIaEEvNS_27GenericPackedTensorAccessorIKT_Lm3ENS_16DefaultPtrTraitsElEENS3_IS4_Lm3ES6_lEEiii)
        /*0088*/ 	.short	0x0380
        /*008a*/ 	.short	0x007c


	//----- nvinfo : EIATTR_SW_WAR
	.align		4
.L_1297:
        /*008c*/ 	.byte	0x04, 0x36
        /*008e*/ 	.short	(.L_1299 - .L_1298)
.L_1298:
        /*0090*/ 	.word	0x00000008
.L_1299:


//--------------------- .nv.info._ZN2at6native54_GLOBAL__N__757059ea_21_ReplicationPadding_cu_4a93dcdf32replication_pad_forward_kernel1dIhEEvNS_27GenericPackedTensorAccessorIKT_Lm3ENS_16DefaultPtrTraitsElEENS3_IS4_Lm3ES6_lEEiii --------------------------
	.section	.nv.info._ZN2at6native54_GLOBAL__N__757059ea_21_ReplicationPadding_cu_4a93dcdf32replication_pad_forward_kernel1dIhEEvNS_27GenericPackedTensorAccessorIKT_Lm3ENS_16DefaultPtrTraitsElEENS3_IS4_Lm3ES6_lEEiii,"",@"SHT_CUDA_INFO"
	.sectionflags	@""
	.align	4


	//----- nvinfo : EIATTR_CUDA_API_VERSION
	.align		4
        /*0000*/ 	.byte	0x04, 0x37
        /*0002*/ 	.short	(.L_1301 - .L_1300)
.L_1300:
        /*0004*/ 	.word	0x00000082


	//----- nvinfo : EIATTR_KPARAM_INFO
	.align		4
.L_1301:
        /*0008*/ 	.byte	0x04, 0x17
        /*000a*/ 	.short	(.L_1303 - .L_1302)
.L_1302:
        /*000c*/ 	.word	0x00000000
        /*0010*/ 	.short	0x0004
        /*0012*/ 	.short	0x0078
        /*0014*/ 	.byte	0x00, 0xf0, 0x11, 0x00


	//----- nvinfo : EIATTR_KPARAM_INFO
	.align		4
.L_1303:
        /*0018*/ 	.byte	0x04, 0x17
        /*001a*/ 	.short	(.L_1305 - .L_1304)
.L_1304:
        /*001c*/ 	.word	0x00000000
        /*0020*/ 	.short	0x0003
        /*0022*/ 	.short	0x0074
        /*0024*/ 	.byte	0x00, 0xf0, 0x11, 0x00


	//----- nvinfo : EIATTR_KPARAM_INFO
	.align		4
.L_1305:
        /*0028*/ 	.byte	0x04, 0x17
        /*002a*/ 	.short	(.L_1307 - .L_1306)
.L_1306:
        /*002c*/ 	.word	0x00000000
        /*0030*/ 	.short	0x0002
        /*0032*/ 	.short	0x0070
        /*0034*/ 	.byte	0x00, 0xf0, 0x11, 0x00


	//----- nvinfo : EIATTR_KPARAM_INFO
	.align		4
.L_1307:
        /*0038*/ 	.byte	0x04, 0x17
        /*003a*/ 	.short	(.L_1309 - .L_1308)
.L_1308:
        /*003c*/ 	.word	0x00000000
        /*0040*/ 	.short	0x0001
        /*0042*/ 	.short	0x0038
        /*0044*/ 	.byte	0x00, 0xf0, 0xe1, 0x00


	//----- nvinfo : EIATTR_KPARAM_INFO
	.align		4
.L_1309:
        /*0048*/ 	.byte	0x04, 0x17
        /*004a*/ 	.short	(.L_1311 - .L_1310)
.L_1310:
        /*004c*/ 	.word	0x00000000
        /*0050*/ 	.short	0x0000
        /*0052*/ 	.short	0x0000
        /*0054*/ 	.byte	0x00, 0xf0, 0xe1, 0x00


	//----- nvinfo : EIATTR_SPARSE_MMA_MASK
	.align		4
.L_1311:
        /*0058*/ 	.byte	0x03, 0x50
        /*005a*/ 	.short	0x0000


	//----- nvinfo : EIATTR_MAXREG_COUNT
	.align		4
        /*005c*/ 	.byte	0x03, 0x1b
        /*005e*/ 	.short	0x00ff


	//----- nvinfo : EIATTR_MERCURY_ISA_VERSION
	.align		4
        /*0060*/ 	.byte	0x03, 0x5f
        /*0062*/ 	.short	0x0101


	//----- nvinfo : EIATTR_VRC_CTA_INIT_COUNT
	.align		4
        /*0064*/ 	.byte	0x02, 0x4a
	.zero		1
	.zero		1


	//----- nvinfo : EIATTR_EXIT_INSTR_OFFSETS
	.align		4
        /*0068*/ 	.byte	0x04, 0x1c
        /*006a*/ 	.short	(.L_1313 - .L_1312)


	//   ....[0]....
.L_1312:
        /*006c*/ 	.word	0x00000090


	//   ....[1]....
        /*0070*/ 	.word	0x00000550


	//----- nvinfo : EIATTR_CRS_STACK_SIZE
	.align		4
.L_1313:
        /*0074*/ 	.byte	0x04, 0x1e
        /*0076*/ 	.short	(.L_1315 - .L_1314)
.L_1314:
        /*0078*/ 	.word	0x00000000


	//----- nvinfo : EIATTR_CBANK_PARAM_SIZE
	.align		4
.L_1315:
        /*007c*/ 	.byte	0x03, 0x19
        /*007e*/ 	.short	0x007c


	//----- nvinfo : EIATTR_PARAM_CBANK
	.align		4
        /*0080*/ 	.byte	0x04, 0x0a
        /*0082*/ 	.short	(.L_1317 - .L_1316)
	.align		4
.L_1316:
        /*0084*/ 	.word	index@(.nv.constant0._ZN2at6native54_GLOBAL__N__757059ea_21_ReplicationPadding_cu_4a93dcdf32replication_pad_forward_kernel1dIhEEvNS_27GenericPackedTensorAccessorIKT_Lm3ENS_16DefaultPtrTraitsElEENS3_IS4_Lm3ES6_lEEiii)
        /*0088*/ 	.short	0x0380
        /*008a*/ 	.short	0x007c


	//----- nvinfo : EIATTR_SW_WAR
	.align		4
.L_1317:
        /*008c*/ 	.byte	0x04, 0x36
        /*008e*/ 	.short	(.L_1319 - .L_1318)
.L_1318:
        /*0090*/ 	.word	0x00000008
.L_1319:


//--------------------- .nv.info._ZN2at6native54_GLOBAL__N__757059ea_21_ReplicationPadding_cu_4a93dcdf31replication_pad_backward_kernelIN3c108BFloat16EEEvNS_27GenericPackedTensorAccessorIT_Lm5ENS_16DefaultPtrTraitsElEENS5_IKS6_Lm5ES7_lEEiiiii --------------------------
	.section	.nv.info._ZN2at6native54_GLOBAL__N__757059ea_21_ReplicationPadding_cu_4a93dcdf31replication_pad_backward_kernelIN3c108BFloat16EEEvNS_27GenericPackedTensorAccessorIT_Lm5ENS_16DefaultPtrTraitsElEENS5_IKS6_Lm5ES7_lEEiiiii,"",@"SHT_CUDA_INFO"
	.sectionflags	@""
	.align	4


	//----- nvinfo : EIATTR_CUDA_API_VERSION
	.align		4
        /*0000*/ 	.byte	0x04, 0x37
        /*0002*/ 	.short	(.L_1321 - .L_1320)
.L_1320:
        /*0004*/ 	.word	0x00000082


	//----- nvinfo : EIATTR_KPARAM_INFO
	.align		4
.L_1321:
        /*0008*/ 	.byte	0x04, 0x17
        /*000a*/ 	.short	(.L_1323 - .L_1322)
.L_1322:
        /*000c*/ 	.word	0x00000000
        /*0010*/ 	.short	0x0006
        /*0012*/ 	.short	0x00c0
        /*0014*/ 	.byte	0x00, 0xf0, 0x11, 0x00


	//----- nvinfo : EIATTR_KPARAM_INFO
	.align		4
.L_1323:
        /*0018*/ 	.byte	0x04, 0x17
        /*001a*/ 	.short	(.L_1325 - .L_1324)
.L_1324:
        /*001c*/ 	.word	0x00000000
        /*0020*/ 	.short	0x0005
        /*0022*/ 	.short	0x00bc
        /*0024*/ 	.byte	0x00, 0xf0, 0x11, 0x00


	//----- nvinfo : EIATTR_KPARAM_INFO
	.align		4
.L_1325:
        /*0028*/ 	.byte	0x04, 0x17
        /*002a*/ 	.short	(.L_1327 - .L_1326)
.L_1326:
        /*002c*/ 	.word	0x00000000
        /*0030*/ 	.short	0x0004
        /*0032*/ 	.short	0x00b8
        /*0034*/ 	.byte	0x00, 0xf0, 0x11, 0x00


	//----- nvinfo : EIATTR_KPARAM_INFO
	.align		4
.L_1327:
        /*0038*/ 	.byte	0x04, 0x17
        /*003a*/ 	.short	(.L_1329 - .L_1328)
.L_1328:
        /*003c*/ 	.word	0x00000000
        /*0040*/ 	.short	0x0003
        /*0042*/ 	.short	0x00b4
        /*0044*/ 	.byte	0x00, 0xf0, 0x11, 0x00


	//----- nvinfo : EIATTR_KPARAM_INFO
	.align		4
.L_1329:
        /*0048*/ 	.byte	0x04, 0x17
        /*004a*/ 	.short	(.L_1331 - .L_1330)
.L_1330:
        /*004c*/ 	.word	0x00000000
        /*0050*/ 	.short	0x0002
        /*0052*/ 	.short	0x00b0
        /*0054*/ 	.byte	0x00, 0xf0, 0x11, 0x00


	//----- nvinfo : EIATTR_KPARAM_INFO
	.align		4
.L_1331:
        /*0058*/ 	.byte	0x04, 0x17
        /*005a*/ 	.short	(.L_1333 - .L_1332)
.L_1332:
        /*005c*/ 	.word	0x00000000
        /*0060*/ 	.short	0x0001
        /*0062*/ 	.short	0x0058
        /*0064*/ 	.byte	0x00, 0xf0, 0x61, 0x01


	//----- nvinfo : EIATTR_KPARAM_INFO
	.align		4
.L_1333:
        /*0068*/ 	.byte	0x04, 0x17
        /*006a*/ 	.short	(.L_1335 - .L_1334)
.L_1334:
        /*006c*/ 	.word	0x00000000
        /*0070*/ 	.short	0x0000
        /*0072*/ 	.short	0x0000
        /*0074*/ 	.byte	0x00, 0xf0, 0x61, 0x01


	//----- nvinfo : EIATTR_SPARSE_MMA_MASK
	.align		4
.L_1335:
        /*0078*/ 	.byte	0x03, 0x50
        /*007a*/ 	.short	0x0000


	//----- nvinfo : EIATTR_MAXREG_COUNT
	.align		4
        /*007c*/ 	.byte	0x03, 0x1b
        /*007e*/ 	.short	0x00ff


	//----- nvinfo : EIATTR_MERCURY_ISA_VERSION
	.align		4
        /*0080*/ 	.byte	0x03, 0x5f
        /*0082*/ 	.short	0x0101


	//----- nvinfo : EIATTR_VRC_CTA_INIT_COUNT
	.align		4
        /*0084*/ 	.byte	0x02, 0x4a
	.zero		1
	.zero		1


	//----- nvinfo : EIATTR_ATOM16_EMUL_INSTR_REG_MAP
	.align		4
        /*0088*/ 	.byte	0x04, 0x2e
        /*008a*/ 	.short	(.L_1337 - .L_1336)


	//   ....[0]....
.L_1336:
        /*008c*/ 	.word	0x00000e80
        /*0090*/ 	.short	0x0009
        /*0092*/ 	.short	0x0000


	//   ....[1]....
        /*0094*/ 	.word	0x00000ee0
        /*0098*/ 	.short	0x0009
        /*009a*/ 	.short	0x0000


	//----- nvinfo : EIATTR_EXIT_INSTR_OFFSETS
	.align		4
.L_1337:
        /*009c*/ 	.byte	0x04, 0x1c
        /*009e*/ 	.short	(.L_1339 - .L_1338)


	//   ....[0]....
.L_1338:
        /*00a0*/ 	.word	0x00000130


	//   ....[1]....
        /*00a4*/ 	.word	0x00000f20


	//----- nvinfo : EIATTR_CRS_STACK_SIZE
	.align		4
.L_1339:
        /*00a8*/ 	.byte	0x04, 0x1e
        /*00aa*/ 	.short	(.L_1341 - .L_1340)
.L_1340:
        /*00ac*/ 	.word	0x00000000


	//----- nvinfo : EIATTR_CBANK_PARAM_SIZE
	.align		4
.L_1341:
        /*00b0*/ 	.byte	0x03, 0x19
        /*00b2*/ 	.short	0x00c4


	//----- nvinfo : EIATTR_PARAM_CBANK
	.align		4
        /*00b4*/ 	.byte	0x04, 0x0a
        /*00b6*/ 	.short	(.L_1343 - .L_1342)
	.align		4
.L_1342:
        /*00b8*/ 	.word	index@(.nv.constant0._ZN2at6native54_GLOBAL__N__757059ea_21_ReplicationPadding_cu_4a93dcdf31replication_pad_backward_kernelIN3c108BFloat16EEEvNS_27GenericPackedTensorAccessorIT_Lm5ENS_16DefaultPtrTraitsElEENS5_IKS6_Lm5ES7_lEEiiiii)
        /*00bc*/ 	.short	0x0380
        /*00be*/ 	.short	0x00c4


	//----- nvinfo : EIATTR_SW_WAR
	.align		4
.L_1343:
        /*00c0*/ 	.byte	0x04, 0x36
        /*00c2*/ 	.short	(.L_1345 - .L_1344)
.L_1344:
        /*00c4*/ 	.word	0x00000008
.L_1345:


//--------------------- .nv.info._ZN2at6native54_GLOBAL__N__757059ea_21_ReplicationPadding_cu_4a93dcdf31replication_pad_backward_kernelIN3c104HalfEEEvNS_27GenericPackedTensorAccessorIT_Lm5ENS_16DefaultPtrTraitsElEENS5_IKS6_Lm5ES7_lEEiiiii --------------------------
	.section	.nv.info._ZN2at6native54_GLOBAL__N__757059ea_21_ReplicationPadding_cu_4a93dcdf31replication_pad_backward_kernelIN3c104HalfEEEvNS_27GenericPackedTensorAccessorIT_Lm5ENS_16DefaultPtrTraitsElEENS5_IKS6_Lm5ES7_lEEiiiii,"",@"SHT_CUDA_INFO"
	.sectionflags	@""
	.align	4


	//----- nvinfo : EIATTR_CUDA_API_VERSION
	.align		4
        /*0000*/ 	.byte	0x04, 0x37
        /*0002*/ 	.short	(.L_1347 - .L_1346)
.L_1346:
        /*0004*/ 	.word	0x00000082


	//----- nvinfo : EIATTR_KPARAM_INFO
	.align		4
.L_1347:
        /*0008*/ 	.byte	0x04, 0x17
        /*000a*/ 	.short	(.L_1349 - .L_1348)
.L_1348:
        /*000c*/ 	.word	0x00000000
        /*0010*/ 	.short	0x0006
        /*0012*/ 	.short	0x00c0
        /*0014*/ 	.byte	0x00, 0xf0, 0x11, 0x00


	//----- nvinfo : EIATTR_KPARAM_INFO
	.align		4
.L_1349:
        /*0018*/ 	.byte	0x04, 0x17
        /*001a*/ 	.short	(.L_1351 - .L_1350)
.L_1350:
        /*001c*/ 	.word	0x00000000
        /*0020*/ 	.short	0x0005
        /*0022*/ 	.short	0x00bc
        /*0024*/ 	.byte	0x00, 0xf0, 0x11, 0x00


	//----- nvinfo : EIATTR_KPARAM_INFO
	.align		4
.L_1351:
        /*0028*/ 	.byte	0x04, 0x17
        /*002a*/ 	.short	(.L_1353 - .L_1352)
.L_1352:
        /*002c*/ 	.word	0x00000000
        /*0030*/ 	.short	0x0004
        /*0032*/ 	.short	0x00b8
        /*0034*/ 	.byte	0x00, 0xf0, 0x11, 0x00


	//----- nvinfo : EIATTR_KPARAM_INFO
	.align		4
.L_1353:
        /*0038*/ 	.byte	0x04, 0x17
        /*003a*/ 	.short	(.L_1355 - .L_1354)
.L_1354:
        /*003c*/ 	.word	0x00000000
        /*0040*/ 	.short	0x0003
        /*0042*/ 	.short	0x00b4
        /*0044*/ 	.byte	0x00, 0xf0, 0x11, 0x00


	//----- nvinfo : EIATTR_KPARAM_INFO
	.align		4
.L_1355:
        /*0048*/ 	.byte	0x04, 0x17
        /*004a*/ 	.short	(.L_1357 - .L_1356)
.L_1356:
        /*004c*/ 	.word	0x00000000
        /*0050*/ 	.short	0x0002
        /*0052*/ 	.short	0x00b0
        /*0054*/ 	.byte	0x00, 0xf0, 0x11, 0x00


	//----- nvinfo : EIATTR_KPARAM_INFO
	.align		4
.L_1357:
        /*0058*/ 	.byte	0x04, 0x17
        /*005a*/ 	.short	(.L_1359 - .L_1358)
.L_1358:
        /*005c*/ 	.word	0x00000000
        /*0060*/ 	.short	0x0001
        /*0062*/ 	.short	0x0058
        /*0064*/ 	.byte	0x00, 0xf0, 0x61, 0x01


	//----- nvinfo : EIATTR_KPARAM_INFO
	.align		4
.L_1359:
        /*0068*/ 	.byte	0x04, 0x17
        /*006a*/ 	.short	(.L_1361 - .L_1360)
.L_1360:
        /*006c*/ 	.word	0x00000000
        /*0070*/ 	.short	0x0000
        /*0072*/ 	.short	0x0000
        /*0074*/ 	.byte	0x00, 0xf0, 0x61, 0x01


	//----- nvinfo : EIATTR_SPARSE_MMA_MASK
	.align		4
.L_1361:
        /*0078*/ 	.byte	0x03, 0x50
        /*007a*/ 	.short	0x0000


	//----- nvinfo : EIATTR_MAXREG_COUNT
	.align		4
        /*007c*/ 	.byte	0x03, 0x1b
        /*007e*/ 	.short	0x00ff


	//----- nvinfo : EIATTR_MERCURY_ISA_VERSION
	.align		4
        /*0080*/ 	.byte	0x03, 0x5f
        /*0082*/ 	.short	0x0101


	//----- nvinfo : EIATTR_VRC_CTA_INIT_COUNT
	.align		4
        /*0084*/ 	.byte	0x02, 0x4a
	.zero		1
	.zero		1


	//----- nvinfo : EIATTR_ATOM16_EMUL_INSTR_REG_MAP
	.align		4
        /*0088*/ 	.byte	0x04, 0x2e
        /*008a*/ 	.short	(.L_1363 - .L_1362)


	//   ....[0]....
.L_1362:
        /*008c*/ 	.word	0x00000e80
        /*0090*/ 	.short	0x0009
        /*0092*/ 	.short	0x0000


	//   ....[1]....
        /*0094*/ 	.word	0x00000ee0
        /*0098*/ 	.short	0x0009
        /*009a*/ 	.short	0x0000


	//----- nvinfo : EIATTR_EXIT_INSTR_OFFSETS
	.align		4
.L_1363:
        /*009c*/ 	.byte	0x04, 0x1c
        /*009e*/ 	.short	(.L_1365 - .L_1364)


	//   ....[0]....
.L_1364:
        /*00a0*/ 	.word	0x00000130


	//   ....[1]....
        /*00a4*/ 	.word	0x00000f20


	//----- nvinfo : EIATTR_CRS_STACK_SIZE
	.align		4
.L_1365:
        /*00a8*/ 	.byte	0x04, 0x1e
        /*00aa*/ 	.short	(.L_1367 - .L_1366)
.L_1366:
        /*00ac*/ 	.word	0x00000000


	//----- nvinfo : EIATTR_CBANK_PARAM_SIZE
	.align		4
.L_1367:
        /*00b0*/ 	.byte	0x03, 0x19
        /*00b2*/ 	.short	0x00c4


	//----- nvinfo : EIATTR_PARAM_CBANK
	.align		4
        /*00b4*/ 	.byte	0x04, 0x0a
        /*00b6*/ 	.short	(.L_1369 - .L_1368)
	.align		4
.L_1368:
        /*00b8*/ 	.word	index@(.nv.constant0._ZN2at6native54_GLOBAL__N__757059ea_21_ReplicationPadding_cu_4a93dcdf31replication_pad_backward_kernelIN3c104HalfEEEvNS_27GenericPackedTensorAccessorIT_Lm5ENS_16DefaultPtrTraitsElEENS5_IKS6_Lm5ES7_lEEiiiii)
        /*00bc*/ 	.short	0x0380
        /*00be*/ 	.short	0x00c4


	//----- nvinfo : EIATTR_SW_WAR
	.align		4
.L_1369:
        /*00c0*/ 	.byte	0x04, 0x36
        /*00c2*/ 	.short	(.L_1371 - .L_1370)
.L_1370:
        /*00c4*/ 	.word	0x00000008
.L_1371:


//--------------------- .nv.info._ZN2at6native54_GLOBAL__N__757059ea_21_ReplicationPadding_cu_4a93dcdf31replication_pad_backward_kernelIN3c107complexIfEEEEvNS_27GenericPackedTensorAccessorIT_Lm5ENS_16DefaultPtrTraitsElEENS6_IKS7_Lm5ES8_lEEiiiii --------------------------
	.section	.nv.info._ZN2at6native54_GLOBAL__N__757059ea_21_ReplicationPadding_cu_4a93dcdf31replication_pad_backward_kernelIN3c107complexIfEEEEvNS_27GenericPackedTensorAccessorIT_Lm5ENS_16DefaultPtrTraitsElEENS6_IKS7_Lm5ES8_lEEiiiii,"",@"SHT_CUDA_INFO"
	.sectionflags	@""
	.align	4


	//----- nvinfo : EIATTR_CUDA_API_VERSION
	.align		4
        /*0000*/ 	.byte	0x04, 0x37
        /*0002*/ 	.short	(.L_1373 - .L_1372)
.L_1372:
        /*0004*/ 	.word	0x00000082


	//----- nvinfo : EIATTR_KPARAM_INFO
	.align		4
.L_1373:
        /*0008*/ 	.byte	0x04, 0x17
        /*000a*/ 	.short	(.L_1375 - .L_1374)
.L_1374:
        /*000c*/ 	.word	0x00000000
        /*0010*/ 	.short	0x0006
        /*0012*/ 	.short	0x00c0
        /*0014*/ 	.byte	0x00, 0xf0, 0x11, 0x00


	//----- nvinfo : EIATTR_KPARAM_INFO
	.align		4
.L_1375:
        /*0018*/ 	.byte	0x04, 0x17
        /*001a*/ 	.short	(.L_1377 - .L_1376)
.L_1376:
        /*001c*/ 	.word	0x00000000
        /*0020*/ 	.short	0x0005
        /*0022*/ 	.short	0x00bc
        /*0024*/ 	.byte	0x00, 0xf0, 0x11, 0x00


	//----- nvinfo : EIATTR_KPARAM_INFO
	.align		4
.L_1377:
        /*0028*/ 	.byte	0x04, 0x17
        /*002a*/ 	.short	(.L_1379 - .L_1378)
.L_1378:
        /*002c*/ 	.word	0x00000000
        /*0030*/ 	.short	0x0004
        /*0032*/ 	.short	0x00b8
        /*0034*/ 	.byte	0x00, 0xf0, 0x11, 0x00


	//----- nvinfo : EIATTR_KPARAM_INFO
	.align		4
.L_1379:
        /*0038*/ 	.byte	0x04, 0x17
        /*003a*/ 	.short	(.L_1381 - .L_1380)
.L_1380:
        /*003c*/ 	.word	0x00000000
        /*0040*/ 	.short	0x0003
        /*0042*/ 	.short	0x00b4
        /*0044*/ 	.byte	0x00, 0xf0, 0x11, 0x00


	//----- nvinfo : EIATTR_KPARAM_INFO
	.align		4
.L_1381:
        /*0048*/ 	.byte	0x04, 0x17
        /*004a*/ 	.short	(.L_1383 - .L_1382)
.L_1382:
        /*004c*/ 	.word	0x00000000
        /*0050*/ 	.short	0x0002
        /*0052*/ 	.short	0x00b0
        /*0054*/ 	.byte	0x00, 0xf0, 0x11, 0x00


	//----- nvinfo : EIATTR_KPARAM_INFO
	.align		4
.L_1383:
        /*0058*/ 	.byte	0x04, 0x17
        /*005a*/ 	.short	(.L_1385 - .L_1384)
.L_1384:
        /*005c*/ 	.word	0x00000000
        /*0060*/ 	.short	0x0001
        /*0062*/ 	.short	0x0058
        /*0064*/ 	.byte	0x00, 0xf0, 0x61, 0x01


	//----- nvinfo : EIATTR_KPARAM_INFO
	.align		4
.L_1385:
        /*0068*/ 	.byte	0x04, 0x17
        /*006a*/ 	.short	(.L_1387 - .L_1386)
.L_1386:
        /*006c*/ 	.word	0x00000000
        /*0070*/ 	.short	0x0000
        /*0072*/ 	.short	0x0000
        /*0074*/ 	.byte	0x00, 0xf0, 0x61, 0x01


	//----- nvinfo : EIATTR_SPARSE_MMA_MASK
	.align		4
.L_1387:
        /*0078*/ 	.byte	0x03, 0x50
        /*007a*/ 	.short	0x0000


	//----- nvinfo : EIATTR_MAXREG_COUNT
	.align		4
        /*007c*/ 	.byte	0x03, 0x1b
        /*007e*/ 	.short	0x00ff


	//----- nvinfo : EIATTR_MERCURY_ISA_VERSION
	.align		4
        /*0080*/ 	.byte	0x03, 0x5f
        /*0082*/ 	.short	0x0101


	//----- nvinfo : EIATTR_VRC_CTA_INIT_COUNT
	.align		4
        /*0084*/ 	.byte	0x02, 0x4a
	.zero		1
	.zero		1


	//----- nvinfo : EIATTR_EXIT_INSTR_OFFSETS
	.align		4
        /*0088*/ 	.byte	0x04, 0x1c
        /*008a*/ 	.short	(.L_1389 - .L_1388)


	//   ....[0]....
.L_1388:
        /*008c*/ 	.word	0x00000130


	//   ....[1]....
        /*0090*/ 	.word	0x00000e80


	//----- nvinfo : EIATTR_CRS_STACK_SIZE
	.align		4
.L_1389:
        /*0094*/ 	.byte	0x04, 0x1e
        /*0096*/ 	.short	(.L_1391 - .L_1390)
.L_1390:
        /*0098*/ 	.word	0x00000000


	//----- nvinfo : EIATTR_CBANK_PARAM_SIZE
	.align		4
.L_1391:
        /*009c*/ 	.byte	0x03, 0x19
        /*009e*/ 	.short	0x00c4


	//----- nvinfo : EIATTR_PARAM_CBANK
	.align		4
        /*00a0*/ 	.byte	0x04, 0x0a
        /*00a2*/ 	.short	(.L_1393 - .L_1392)
	.align		4
.L_1392:
        /*00a4*/ 	.word	index@(.nv.constant0._ZN2at6native54_GLOBAL__N__757059ea_21_ReplicationPadding_cu_4a93dcdf31replication_pad_backward_kernelIN3c107complexIfEEEEvNS_27GenericPackedTensorAccessorIT_Lm5ENS_16DefaultPtrTraitsElEENS6_IKS7_Lm5ES8_lEEiiiii)
        /*00a8*/ 	.short	0x0380
        /*00aa*/ 	.short	0x00c4


	//----- nvinfo : EIATTR_SW_WAR
	.align		4
.L_1393:
        /*00ac*/ 	.byte	0x04, 0x36
        /*00ae*/ 	.short	(.L_1395 - .L_1394)
.L_1394:
        /*00b0*/ 	.word	0x00000008
.L_1395:


//--------------------- .nv.info._ZN2at6native54_GLOBAL__N__757059ea_21_ReplicationPadding_cu_4a93dcdf31replication_pad_backward_kernelIN3c107complexIdEEEEvNS_27GenericPackedTensorAccessorIT_Lm5ENS_16DefaultPtrTraitsElEENS6_IKS7_Lm5ES8_lEEiiiii --------------------------
	.section	.nv.info._ZN2at6native54_GLOBAL__N__757059ea_21_ReplicationPadding_cu_4a93dcdf31replication_pad_backward_kernelIN3c107complexIdEEEEvNS_27GenericPackedTensorAccessorIT_Lm5ENS_16DefaultPtrTraitsElEENS6_IKS7_Lm5ES8_lEEiiiii,"",@"SHT_CUDA_INFO"
	.sectionflags	@""
	.align	4


	//----- nvinfo : EIATTR_CUDA_API_VERSION
	.align		4
        /*0000*/ 	.byte	0x04, 0x37
        /*0002*/ 	.short	(.L_1397 - .L_1396)
.L_1396:
        /*0004*/ 	.word	0x00000082


	//----- nvinfo : EIATTR_KPARAM_INFO
	.align		4
.L_1397:
        /*0008*/ 	.byte	0x04, 0x17
        /*000a*/ 	.short	(.L_1399 - .L_1398)
.L_1398:
        /*000c*/ 	.word	0x00000000
        /*0010*/ 	.short	0x0006
        /*0012*/ 	.short	0x00c0
        /*0014*/ 	.byte	0x00, 0xf0, 0x11, 0x00


	//----- nvinfo : EIATTR_KPARAM_INFO
	.align		4
.L_1399:
        /*0018*/ 	.byte	0x04, 0x17
        /*001a*/ 	.short	(.L_1401 - .L_1400)
.L_1400:
        /*001c*/ 	.word	0x00000000
        /*0020*/ 	.short	0x0005
        /*0022*/ 	.short	0x00bc
        /*0024*/ 	.byte	0x00, 0xf0, 0x11, 0x00


	//----- nvinfo : EIATTR_KPARAM_INFO
	.align		4
.L_1401:
        /*0028*/ 	.byte	0x04, 0x17
        /*002a*/ 	.short	(.L_1403 - .L_1402)
.L_1402:
        /*002c*/ 	.word	0x00000000
        /*0030*/ 	.short	0x0004
        /*0032*/ 	.short	0x00b8
        /*0034*/ 	.byte	0x00, 0xf0, 0x11, 0x00


	//----- nvinfo : EIATTR_KPARAM_INFO
	.align		4
.L_1403:
        /*0038*/ 	.byte	0x04, 0x17
        /*003a*/ 	.short	(.L_1405 - .L_1404)
.L_1404:
        /*003c*/ 	.word	0x00000000
        /*0040*/ 	.short	0x0003
        /*0042*/ 	.short	0x00b4
        /*0044*/ 	.byte	0x00, 0xf0, 0x11, 0x00


	//----- nvinfo : EIATTR_KPARAM_INFO
	.align		4
.L_1405:
        /*0048*/ 	.byte	0x04, 0x17
        /*004a*/ 	.short	(.L_1407 - .L_1406)
.L_1406:
        /*004c*/ 	.word	0x00000000
        /*0050*/ 	.short	0x0002
        /*0052*/ 	.short	0x00b0
        /*0054*/ 	.byte	0x00, 0xf0, 0x11, 0x00


	//----- nvinfo : EIATTR_KPARAM_INFO
	.align		4
.L_1407:
        /*0058*/ 	.byte	0x04, 0x17
        /*005a*/ 	.short	(.L_1409 - .L_1408)
.L_1408:
        /*005c*/ 	.word	0x00000000
        /*0060*/ 	.short	0x0001
        /*0062*/ 	.short	0x0058
        /*0064*/ 	.byte	0x00, 0xf0, 0x61, 0x01


	//----- nvinfo : EIATTR_KPARAM_INFO
	.align		4
.L_1409:
        /*0068*/ 	.byte	0x04, 0x17
        /*006a*/ 	.short	(.L_1411 - .L_1410)
.L_1410:
        /*006c*/ 	.word	0x00000000
        /*0070*/ 	.short	0x0000
        /*0072*/ 	.short	0x0000
        /*0074*/ 	.byte	0x00, 0xf0, 0x61, 0x01


	//----- nvinfo : EIATTR_SPARSE_MMA_MASK
	.align		4
.L_1411:
        /*0078*/ 	.byte	0x03, 0x50
        /*007a*/ 	.short	0x0000


	//----- nvinfo : EIATTR_MAXREG_COUNT
	.align		4
        /*007c*/ 	.byte	0x03, 0x1b
        /*007e*/ 	.short	0x00ff


	//----- nvinfo : EIATTR_MERCURY_ISA_VERSION
	.align		4
        /*0080*/ 	.byte	0x03, 0x5f
        /*0082*/ 	.short	0x0101


	//----- nvinfo : EIATTR_VRC_CTA_INIT_COUNT
	.align		4
        /*0084*/ 	.byte	0x02, 0x4a
	.zero		1
	.zero		1


	//----- nvinfo : EIATTR_EXIT_INSTR_OFFSETS
	.align		4
        /*0088*/ 	.byte	0x04, 0x1c
        /*008a*/ 	.short	(.L_1413 - .L_1412)


	//   ....[0]....
.L_1412:
        /*008c*/ 	.word	0x00000130


	//   ....[1]....
        /*0090*/ 	.word	0x00000e80


	//----- nvinfo : EIATTR_CRS_STACK_SIZE
	.align		4
.L_1413:
        /*0094*/ 	.byte	0x04, 0x1e
        /*0096*/ 	.short	(.L_1415 - .L_1414)
.L_1414:
        /*0098*/ 	.word	0x00000000


	//----- nvinfo : EIATTR_CBANK_PARAM_SIZE
	.align		4
.L_1415:
        /*009c*/ 	.byte	0x03, 0x19
        /*009e*/ 	.short	0x00c4


	//----- nvinfo : EIATTR_PARAM_CBANK
	.align		4
        /*00a0*/ 	.byte	0x04, 0x0a
        /*00a2*/ 	.short	(.L_1417 - .L_1416)
	.align		4
.L_1416:
        /*00a4*/ 	.word	index@(.nv.constant0._ZN2at6native54_GLOBAL__N__757059ea_21_ReplicationPadding_cu_4a93dcdf31replication_pad_backward_kernelIN3c107complexIdEEEEvNS_27GenericPackedTensorAccessorIT_Lm5ENS_16DefaultPtrTraitsElEENS6_IKS7_Lm5ES8_lEEiiiii)
        /*00a8*/ 	.short	0x0380
        /*00aa*/ 	.short	0x00c4


	//----- nvinfo : EIATTR_SW_WAR
	.align		4
.L_1417:
        /*00ac*/ 	.byte	0x04, 0x36
        /*00ae*/ 	.short	(.L_1419 - .L_1418)
.L_1418:
        /*00b0*/ 	.word	0x00000008
.L_1419:


//--------------------- .nv.info._ZN2at6native54_GLOBAL__N__757059ea_21_ReplicationPadding_cu_4a93dcdf31replication_pad_backward_kernelIfEEvNS_27GenericPackedTensorAccessorIT_Lm5ENS_16DefaultPtrTraitsElEENS3_IKS4_Lm5ES5_lEEiiiii --------------------------
	.section	.nv.info._ZN2at6native54_GLOBAL__N__757059ea_21_ReplicationPadding_cu_4a93dcdf31replication_pad_backward_kernelIfEEvNS_27GenericPackedTensorAccessorIT_Lm5ENS_16DefaultPtrTraitsElEENS3_IKS4_Lm5ES5_lEEiiiii,"",@"SHT_CUDA_INFO"
	.sectionflags	@""
	.align	4


	//----- nvinfo : EIATTR_CUDA_API_VERSION
	.align		4
        /*0000*/ 	.byte	0x04, 0x37
        /*0002*/ 	.short	(.L_1421 - .L_1420)
.L_1420:
        /*0004*/ 	.word	0x00000082


	//----- nvinfo : EIATTR_KPARAM_INFO
	.align		4
.L_1421:
        /*0008*/ 	.byte	0x04, 0x17
        /*000a*/ 	.short	(.L_1423 - .L_1422)
.L_1422:
        /*000c*/ 	.word	0x00000000
        /*0010*/ 	.short	0x0006
        /*0012*/ 	.short	0x00c0
        /*0014*/ 	.byte	0x00, 0xf0, 0x11, 0x00


	//----- nvinfo : EIATTR_KPARAM_INFO
	.align		4
.L_1423:
        /*0018*/ 	.byte	0x04, 0x17
        /*001a*/ 	.short	(.L_1425 - .L_1424)
.L_1424:
        /*001c*/ 	.word	0x00000000
        /*0020*/ 	.short	0x0005
        /*0022*/ 	.short	0x00bc
        /*0024*/ 	.byte	0x00, 0xf0, 0x11, 0x00


	//----- nvinfo : EIATTR_KPARAM_INFO
	.align		4
.L_1425:
        /*0028*/ 	.byte	0x04, 0x17
        /*002a*/ 	.short	(.L_1427 - .L_1426)
.L_1426:
        /*002c*/ 	.word	0x00000000
        /*0030*/ 	.short	0x0004
        /*0032*/ 	.short	0x00b8
        /*0034*/ 	.byte	0x00, 0xf0, 0x11, 0x00


	//----- nvinfo : EIATTR_KPARAM_INFO
	.align		4
.L_1427:
        /*0038*/ 	.byte	0x04, 0x17
        /*003a*/ 	.short	(.L_1429 - .L_1428)
.L_1428:
        /*003c*/ 	.word	0x00000000
        /*0040*/ 	.short	0x0003
        /*0042*/ 	.short	0x00b4
        /*0044*/ 	.byte	0x00, 0xf0, 0x11, 0x00


	//----- nvinfo : EIATTR_KPARAM_INFO
	.align		4
.L_1429:
        /*0048*/ 	.byte	0x04, 0x17
        /*004a*/ 	.short	(.L_1431 - .L_1430)
.L_1430:
        /*004c*/ 	.word	0x00000000
        /*0050*/ 	.short	0x0002
        /*0052*/ 	.short	0x00b0
        /*0054*/ 	.byte	0x00, 0xf0, 0x11, 0x00


	//----- nvinfo : EIATTR_KPARAM_INFO
	.align		4
.L_1431:
        /*0058*/ 	.byte	0x04, 0x17
        /*005a*/ 	.short	(.L_1433 - .L_1432)
.L_1432:
        /*005c*/ 	.word	0x00000000
        /*0060*/ 	.short	0x0001
        /*0062*/ 	.short	0x0058
        /*0064*/ 	.byte	0x00, 0xf0, 0x61, 0x01


	//----- nvinfo : EIATTR_KPARAM_INFO
	.align		4
.L_1433:
        /*0068*/ 	.byte	0x04, 0x17
        /*006a*/ 	.short	(.L_1435 - .L_1434)
.L_1434:
        /*006c*/ 	.word	0x00000000
        /*0070*/ 	.short	0x0000
        /*0072*/ 	.short	0x0000
        /*0074*/ 	.byte	0x00, 0xf0, 0x61, 0x01


	//----- nvinfo : EIATTR_SPARSE_MMA_MASK
	.align		4
.L_1435:
        /*0078*/ 	.byte	0x03, 0x50
        /*007a*/ 	.short	0x0000


	//----- nvinfo : EIATTR_MAXREG_COUNT
	.align		4
        /*007c*/ 	.byte	0x03, 0x1b
        /*007e*/ 	.short	0x00ff


	//----- nvinfo : EIATTR_MERCURY_ISA_VERSION
	.align		4
        /*0080*/ 	.byte	0x03, 0x5f
        /*0082*/ 	.short	0x0101


	//----- nvinfo : EIATTR_VRC_CTA_INIT_COUNT
	.align		4
        /*0084*/ 	.byte	0x02, 0x4a
	.zero		1
	.zero		1


	//----- nvinfo : EIATTR_EXIT_INSTR_OFFSETS
	.align		4
        /*0088*/ 	.byte	0x04, 0x1c
        /*008a*/ 	.short	(.L_1437 - .L_1436)


	//   ....[0]....
.L_1436:
        /*008c*/ 	.word	0x00000130


	//   ....[1]....
        /*0090*/ 	.word	0x00000e70


	//----- nvinfo : EIATTR_CRS_STACK_SIZE
	.align		4
.L_1437:
        /*0094*/ 	.byte	0x04, 0x1e
        /*0096*/ 	.short	(.L_1439 - .L_1438)
.L_1438:
        /*0098*/ 	.word	0x00000000


	//----- nvinfo : EIATTR_CBANK_PARAM_SIZE
	.align		4
.L_1439:
        /*009c*/ 	.byte	0x03, 0x19
        /*009e*/ 	.short	0x00c4


	//----- nvinfo : EIATTR_PARAM_CBANK
	.align		4
        /*00a0*/ 	.byte	0x04, 0x0a
        /*00a2*/ 	.short	(.L_1441 - .L_1440)
	.align		4
.L_1440:
        /*00a4*/ 	.word	index@(.nv.constant0._ZN2at6native54_GLOBAL__N__757059ea_21_ReplicationPadding_cu_4a93dcdf31replication_pad_backward_kernelIfEEvNS_27GenericPackedTensorAccessorIT_Lm5ENS_16DefaultPtrTraitsElEENS3_IKS4_Lm5ES5_lEEiiiii)
        /*00a8*/ 	.short	0x0380
        /*00aa*/ 	.short	0x00c4


	//----- nvinfo : EIATTR_SW_WAR
	.align		4
.L_1441:
        /*00ac*/ 	.byte	0x04, 0x36
        /*00ae*/ 	.short	(.L_1443 - .L_1442)
.L_1442:
        /*00b0*/ 	.word	0x00000008
.L_1443:


//--------------------- .nv.info._ZN2at6native54_GLOBAL__N__757059ea_21_ReplicationPadding_cu_4a93dcdf31replication_pad_backward_kernelIdEEvNS_27GenericPackedTensorAccessorIT_Lm5ENS_16DefaultPtrTraitsElEENS3_IKS4_Lm5ES5_lEEiiiii --------------------------
	.section	.nv.info._ZN2at6native54_GLOBAL__N__757059ea_21_ReplicationPadding_cu_4a93dcdf31replication_pad_backward_kernelIdEEvNS_27GenericPackedTensorAccessorIT_Lm5ENS_16DefaultPtrTraitsElEENS3_IKS4_Lm5ES5_lEEiiiii,"",@"SHT_CUDA_INFO"
	.sectionflags	@""
	.align	4


	//----- nvinfo : EIATTR_CUDA_API_VERSION
	.align		4
        /*0000*/ 	.byte	0x04, 0x37
        /*0002*/ 	.short	(.L_1445 - .L_1444)
.L_1444:
        /*0004*/ 	.word	0x00000082


	//----- nvinfo : EIATTR_KPARAM_INFO
	.align		4
.L_1445:
        /*0008*/ 	.byte	0x04, 0x17
        /*000a*/ 	.short	(.L_1447 - .L_1446)
.L_1446:
        /*000c*/ 	.word	0x00000000
        /*0010*/ 	.short	0x0006
        /*0012*/ 	.short	0x00c0
        /*0014*/ 	.byte	0x00, 0xf0, 0x11, 0x00


	//----- nvinfo : EIATTR_KPARAM_INFO
	.align		4
.L_1447:
        /*0018*/ 	.byte	0x04, 0x17
        /*001a*/ 	.short	(.L_1449 - .L_1448)
.L_1448:
        /*001c*/ 	.word	0x00000000
        /*0020*/ 	.short	0x0005
        /*0022*/ 	.short	0x00bc
        /*0024*/ 	.byte	0x00, 0xf0, 0x11, 0x00


	//----- nvinfo : EIATTR_KPARAM_INFO
	.align		4
.L_1449:
        /*0028*/ 	.byte	0x04, 0x17
        /*002a*/ 	.short	(.L_1451 - .L_1450)
.L_1450:
        /*002c*/ 	.word	0x00000000
        /*0030*/ 	.short	0x0004
        /*0032*/ 	.short	0x00b8
        /*0034*/ 	.byte	0x00, 0xf0, 0x11, 0x00


	//----- nvinfo : EIATTR_KPARAM_INFO
	.align		4
.L_1451:
        /*0038*/ 	.byte	0x04, 0x17
        /*003a*/ 	.short	(.L_1453 - .L_1452)
.L_1452:
        /*003c*/ 	.word	0x00000000
        /*0040*/ 	.short	0x0003
        /*0042*/ 	.short	0x00b4
        /*0044*/ 	.byte	0x00, 0xf0, 0x11, 0x00


	//----- nvinfo : EIATTR_KPARAM_INFO
	.align		4
.L_1453:
        /*0048*/ 	.byte	0x04, 0x17
        /*004a*/ 	.short	(.L_1455 - .L_1454)
.L_1454:
        /*004c*/ 	.word	0x00000000
        /*0050*/ 	.short	0x0002
        /*0052*/ 	.short	0x00b0
        /*0054*/ 	.byte	0x00, 0xf0, 0x11, 0x00


	//----- nvinfo : EIATTR_KPARAM_INFO
	.align		4
.L_1455:
        /*0058*/ 	.byte	0x04, 0x17
        /*005a*/ 	.short	(.L_1457 - .L_1456)
.L_1456:
        /*005c*/ 	.word	0x00000000
        /*0060*/ 	.short	0x0001
        /*0062*/ 	.short	0x0058
        /*0064*/ 	.byte	0x00, 0xf0, 0x61, 0x01


	//----- nvinfo : EIATTR_KPARAM_INFO
	.align		4
.L_1457:
        /*0068*/ 	.byte	0x04, 0x17
        /*006a*/ 	.short	(.L_1459 - .L_1458)
.L_1458:
        /*006c*/ 	.word	0x00000000
        /*0070*/ 	.short	0x0000
        /*0072*/ 	.short	0x0000
        /*0074*/ 	.byte	0x00, 0xf0, 0x61, 0x01


	//----- nvinfo : EIATTR_SPARSE_MMA_MASK
	.align		4
.L_1459:
        /*0078*/ 	.byte	0x03, 0x50
        /*007a*/ 	.short	0x0000


	//----- nvinfo : EIATTR_MAXREG_COUNT
	.align		4
        /*007c*/ 	.byte	0x03, 0x1b
        /*007e*/ 	.short	0x00ff


	//----- nvinfo : EIATTR_MERCURY_ISA_VERSION
	.align		4
        /*0080*/ 	.byte	0x03, 0x5f
        /*0082*/ 	.short	0x0101


	//----- nvinfo : EIATTR_VRC_CTA_INIT_COUNT
	.align		4
        /*0084*/ 	.byte	0x02, 0x4a
	.zero		1
	.zero		1


	//----- nvinfo : EIATTR_EXIT_INSTR_OFFSETS
	.align		4
        /*0088*/ 	.byte	0x04, 0x1c
        /*008a*/ 	.short	(.L_1461 - .L_1460)


	//   ....[0]....
.L_1460:
        /*008c*/ 	.word	0x00000130


	//   ....[1]....
        /*0090*/ 	.word	0x00000e70


	//----- nvinfo : EIATTR_CRS_STACK_SIZE
	.align		4
.L_1461:
        /*0094*/ 	.byte	0x04, 0x1e
        /*0096*/ 	.short	(.L_1463 - .L_1462)
.L_1462:
        /*0098*/ 	.word	0x00000000


	//----- nvinfo : EIATTR_CBANK_PARAM_SIZE
	.align		4
.L_1463:
        /*009c*/ 	.byte	0x03, 0x19
        /*009e*/ 	.short	0x00c4


	//----- nvinfo : EIATTR_PARAM_CBANK
	.align		4
        /*00a0*/ 	.byte	0x04, 0x0a
        /*00a2*/ 	.short	(.L_1465 - .L_1464)
	.align		4
.L_1464:
        /*00a4*/ 	.word	index@(.nv.constant0._ZN2at6native54_GLOBAL__N__757059ea_21_ReplicationPadding_cu_4a93dcdf31replication_pad_backward_kernelIdEEvNS_27GenericPackedTensorAccessorIT_Lm5ENS_16DefaultPtrTraitsElEENS3_IKS4_Lm5ES5_lEEiiiii)
        /*00a8*/ 	.short	0x0380
        /*00aa*/ 	.short	0x00c4


	//----- nvinfo : EIATTR_SW_WAR
	.align		4
.L_1465:
        /*00ac*/ 	.byte	0x04, 0x36
        /*00ae*/ 	.short	(.L_1467 - .L_1466)
.L_1466:
        /*00b0*/ 	.word	0x00000008
.L_1467:


//--------------------- .nv.info._ZN2at6native54_GLOBAL__N__757059ea_21_ReplicationPadding_cu_4a93dcdf31replication_pad_backward_kernelIN3c108BFloat16EEEvNS_27GenericPackedTensorAccessorIT_Lm4ENS_16DefaultPtrTraitsElEENS5_IKS6_Lm4ES7_lEEiiii --------------------------
	.section	.nv.info._ZN2at6native54_GLOBAL__N__757059ea_21_ReplicationPadding_cu_4a93dcdf31replication_pad_backward_kernelIN3c108BFloat16EEEvNS_27GenericPackedTensorAccessorIT_Lm4ENS_16DefaultPtrTraitsElEENS5_IKS6_Lm4ES7_lEEiiii,"",@"SHT_CUDA_INFO"
	.sectionflags	@""
	.align	4


	//----- nvinfo : EIATTR_CUDA_API_VERSION
	.align		4
        /*0000*/ 	.byte	0x04, 0x37
        /*0002*/ 	.short	(.L_1469 - .L_1468)
.L_1468:
        /*0004*/ 	.word	0x00000082


	//----- nvinfo : EIATTR_KPARAM_INFO
	.align		4
.L_1469:
        /*0008*/ 	.byte	0x04, 0x17
        /*000a*/ 	.short	(.L_1471 - .L_1470)
.L_1470:
        /*000c*/ 	.word	0x00000000
        /*0010*/ 	.short	0x0005
        /*0012*/ 	.short	0x009c
        /*0014*/ 	.byte	0x00, 0xf0, 0x11, 0x00


	//----- nvinfo : EIATTR_KPARAM_INFO
	.align		4
.L_1471:
        /*0018*/ 	.byte	0x04, 0x17
        /*001a*/ 	.short	(.L_1473 - .L_1472)
.L_1472:
        /*001c*/ 	.word	0x00000000
        /*0020*/ 	.short	0x0004
        /*0022*/ 	.short	0x0098
        /*0024*/ 	.byte	0x00, 0xf0, 0x11, 0x00


	//----- nvinfo : EIATTR_KPARAM_INFO
	.align		4
.L_1473:
        /*0028*/ 	.byte	0x04, 0x17
        /*002a*/ 	.short	(.L_1475 - .L_1474)
.L_1474:
        /*002c*/ 	.word	0x00000000
        /*0030*/ 	.short	0x0003
        /*0032*/ 	.short	0x0094
        /*0034*/ 	.byte	0x00, 0xf0, 0x11, 0x00


	//----- nvinfo : EIATTR_KPARAM_INFO
	.align		4
.L_1475:
        /*0038*/ 	.byte	0x04, 0x17
        /*003a*/ 	.short	(.L_1477 - .L_1476)
.L_1476:
        /*003c*/ 	.word	0x00000000
        /*0040*/ 	.short	0x0002
        /*0042*/ 	.short	0x0090
        /*0044*/ 	.byte	0x00, 0xf0, 0x11, 0x00


	//----- nvinfo : EIATTR_KPARAM_INFO
	.align		4
.L_1477:
        /*0048*/ 	.byte	0x04, 0x17
        /*004a*/ 	.short	(.L_1479 - .L_1478)
.L_1478:
        /*004c*/ 	.word	0x00000000
        /*0050*/ 	.short	0x0001
        /*0052*/ 	.short	0x0048
        /*0054*/ 	.byte	0x00, 0xf0, 0x21, 0x01


	//----- nvinfo : EIATTR_KPARAM_INFO
	.align		4
.L_1479:
        /*0058*/ 	.byte	0x04, 0x17
        /*005a*/ 	.short	(.L_1481 - .L_1480)
.L_1480:
        /*005c*/ 	.word	0x00000000
        /*0060*/ 	.short	0x0000
        /*0062*/ 	.short	0x0000
        /*0064*/ 	.byte	0x00, 0xf0, 0x21, 0x01


	//----- nvinfo : EIATTR_SPARSE_MMA_MASK
	.align		4
.L_1481:
        /*0068*/ 	.byte	0x03, 0x50
        /*006a*/ 	.short	0x0000


	//----- nvinfo : EIATTR_MAXREG_COUNT
	.align		4
        /*006c*/ 	.byte	0x03, 0x1b
        /*006e*/ 	.short	0x00ff


	//----- nvinfo : EIATTR_MERCURY_ISA_VERSION
	.align		4
        /*0070*/ 	.byte	0x03, 0x5f
        /*0072*/ 	.short	0x0101


	//----- nvinfo : EIATTR_VRC_CTA_INIT_COUNT
	.align		4
        /*0074*/ 	.byte	0x02, 0x4a
	.zero		1
	.zero		1


	//----- nvinfo : EIATTR_ATOM16_EMUL_INSTR_REG_MAP
	.align		4
        /*0078*/ 	.byte	0x04, 0x2e
        /*007a*/ 	.short	(.L_1483 - .L_1482)


	//   ....[0]....
.L_1482:
        /*007c*/ 	.word	0x00000820
        /*0080*/ 	.short	0x0009
        /*0082*/ 	.short	0x0000


	//   ....[1]....
        /*0084*/ 	.word	0x00000880
        /*0088*/ 	.short	0x0009
        /*008a*/ 	.short	0x0000


	//----- nvinfo : EIATTR_EXIT_INSTR_OFFSETS
	.align		4
.L_1483:
        /*008c*/ 	.byte	0x04, 0x1c
        /*008e*/ 	.short	(.L_1485 - .L_1484)


	//   ....[0]....
.L_1484:
        /*0090*/ 	.word	0x000000e0


	//   ....[1]....
        /*0094*/ 	.word	0x000008c0


	//----- nvinfo : EIATTR_CRS_STACK_SIZE
	.align		4
.L_1485:
        /*0098*/ 	.byte	0x04, 0x1e
        /*009a*/ 	.short	(.L_1487 - .L_1486)
.L_1486:
        /*009c*/ 	.word	0x00000000


	//----- nvinfo : EIATTR_CBANK_PARAM_SIZE
	.align		4
.L_1487:
        /*00a0*/ 	.byte	0x03, 0x19
        /*00a2*/ 	.short	0x00a0


	//----- nvinfo : EIATTR_PARAM_CBANK
	.align		4
        /*00a4*/ 	.byte	0x04, 0x0a
        /*00a6*/ 	.short	(.L_1489 - .L_1488)
	.align		4
.L_1488:
        /*00a8*/ 	.word	index@(.nv.constant0._ZN2at6native54_GLOBAL__N__757059ea_21_ReplicationPadding_cu_4a93dcdf31replication_pad_backward_kernelIN3c108BFloat16EEEvNS_27GenericPackedTensorAccessorIT_Lm4ENS_16DefaultPtrTraitsElEENS5_IKS6_Lm4ES7_lEEiiii)
        /*00ac*/ 	.short	0x0380
        /*00ae*/ 	.short	0x00a0


	//----- nvinfo : EIATTR_SW_WAR
	.align		4
.L_1489:
        /*00b0*/ 	.byte	0x04, 0x36
        /*00b2*/ 	.short	(.L_1491 - .L_1490)
.L_1490:
        /*00b4*/ 	.word	0x00000008
.L_1491:


//--------------------- .nv.info._ZN2at6native54_GLOBAL__N__757059ea_21_ReplicationPadding_cu_4a93dcdf31replication_pad_backward_kernelIN3c104HalfEEEvNS_27GenericPackedTensorAccessorIT_Lm4ENS_16DefaultPtrTraitsElEENS5_IKS6_Lm4ES7_lEEiiii --------------------------
	.section	.nv.info._ZN2at6native54_GLOBAL__N__757059ea_21_ReplicationPadding_cu_4a93dcdf31replication_pad_backward_kernelIN3c104HalfEEEvNS_27GenericPackedTensorAccessorIT_Lm4ENS_16DefaultPtrTraitsElEENS5_IKS6_Lm4ES7_lEEiiii,"",@"SHT_CUDA_INFO"
	.sectionflags	@""
	.align	4


	//----- nvinfo : EIATTR_CUDA_API_VERSION
	.align		4
        /*0000*/ 	.byte	0x04, 0x37
        /*0002*/ 	.short	(.L_1493 - .L_1492)
.L_1492:
        /*0004*/ 	.word	0x00000082


	//----- nvinfo : EIATTR_KPARAM_INFO
	.align		4
.L_1493:
        /*0008*/ 	.byte	0x04, 0x17
        /*000a*/ 	.short	(.L_1495 - .L_1494)
.L_1494:
        /*000c*/ 	.word	0x00000000
        /*0010*/ 	.short	0x0005
        /*0012*/ 	.short	0x009c
        /*0014*/ 	.byte	0x00, 0xf0, 0x11, 0x00


	//----- nvinfo : EIATTR_KPARAM_INFO
	.align		4
.L_1495:
        /*0018*/ 	.byte	0x04, 0x17
        /*001a*/ 	.short	(.L_1497 - .L_1496)
.L_1496:
        /*001c*/ 	.word	0x00000000
        /*0020*/ 	.short	0x0004
        /*0022*/ 	.short	0x0098
        /*0024*/ 	.byte	0x00, 0xf0, 0x11, 0x00


	//----- nvinfo : EIATTR_KPARAM_INFO
	.align		4
.L_1497:
        /*0028*/ 	.byte	0x04, 0x17
        /*002a*/ 	.short	(.L_1499 - .L_1498)
.L_1498:
        /*002c*/ 	.word	0x00000000
        /*0030*/ 	.short	0x0003
        /*0032*/ 	.short	0x0094
        /*0034*/ 	.byte	0x00, 0xf0, 0x11, 0x00


	//----- nvinfo : EIATTR_KPARAM_INFO
	.align		4
.L_1499:
        /*0038*/ 	.byte	0x04, 0x17
        /*003a*/ 	.short	(.L_1501 - .L_1500)
.L_1500:
        /*003c*/ 	.word	0x00000000
        /*0040*/ 	.short	0x0002
        /*0042*/ 	.short	0x0090
        /*0044*/ 	.byte	0x00, 0xf0, 0x11, 0x00


	//----- nvinfo : EIATTR_KPARAM_INFO
	.align		4
.L_1501:
        /*0048*/ 	.byte	0x04, 0x17
        /*004a*/ 	.short	(.L_1503 - .L_1502)
.L_1502:
        /*004c*/ 	.word	0x00000000
        /*0050*/ 	.short	0x0001
        /*0052*/ 	.short	0x0048
        /*0054*/ 	.byte	0x00, 0xf0, 0x21, 0x01


	//----- nvinfo : EIATTR_KPARAM_INFO
	.align		4
.L_1503:
        /*0058*/ 	.byte	0x04, 0x17
        /*005a*/ 	.short	(.L_1505 - .L_1504)
.L_1504:
        /*005c*/ 	.word	0x00000000
        /*0060*/ 	.short	0x0000
        /*0062*/ 	.short	0x0000
        /*0064*/ 	.byte	0x00, 0xf0, 0x21, 0x01


	//----- nvinfo : EIATTR_SPARSE_MMA_MASK
	.align		4
.L_1505:
        /*0068*/ 	.byte	0x03, 0x50
        /*006a*/ 	.short	0x0000


	//----- nvinfo : EIATTR_MAXREG_COUNT
	.align		4
        /*006c*/ 	.byte	0x03, 0x1b
        /*006e*/ 	.short	0x00ff


	//----- nvinfo : EIATTR_MERCURY_ISA_VERSION
	.align		4
        /*0070*/ 	.byte	0x03, 0x5f
        /*0072*/ 	.short	0x0101


	//----- nvinfo : EIATTR_VRC_CTA_INIT_COUNT
	.align		4
        /*0074*/ 	.byte	0x02, 0x4a
	.zero		1
	.zero		1


	//----- nvinfo : EIATTR_ATOM16_EMUL_INSTR_REG_MAP
	.align		4
        /*0078*/ 	.byte	0x04, 0x2e
        /*007a*/ 	.short	(.L_1507 - .L_1506)


	//   ....[0]....
.L_1506:
        /*007c*/ 	.word	0x00000820
        /*0080*/ 	.short	0x0009
        /*0082*/ 	.short	0x0000


	//   ....[1]....
        /*0084*/ 	.word	0x00000880
        /*0088*/ 	.short	0x0009
        /*008a*/ 	.short	0x0000


	//----- nvinfo : EIATTR_EXIT_INSTR_OFFSETS
	.align		4
.L_1507:
        /*008c*/ 	.byte	0x04, 0x1c
        /*008e*/ 	.short	(.L_1509 - .L_1508)


	//   ....[0]....
.L_1508:
        /*0090*/ 	.word	0x000000e0


	//   ....[1]....
        /*0094*/ 	.word	0x000008c0


	//----- nvinfo : EIATTR_CRS_STACK_SIZE
	.align		4
.L_1509:
        /*0098*/ 	.byte	0x04, 0x1e
        /*009a*/ 	.short	(.L_1511 - .L_1510)
.L_1510:
        /*009c*/ 	.word	0x00000000


	//----- nvinfo : EIATTR_CBANK_PARAM_SIZE
	.align		4
.L_1511:
        /*00a0*/ 	.byte	0x03, 0x19
        /*00a2*/ 	.short	0x00a0


	//----- nvinfo : EIATTR_PARAM_CBANK
	.align		4
        /*00a4*/ 	.byte	0x04, 0x0a
        /*00a6*/ 	.short	(.L_1513 - .L_1512)
	.align		4
.L_1512:
        /*00a8*/ 	.word	index@(.nv.constant0._ZN2at6native54_GLOBAL__N__757059ea_21_ReplicationPadding_cu_4a93dcdf31replication_pad_backward_kernelIN3c104HalfEEEvNS_27GenericPackedTensorAccessorIT_Lm4ENS_16DefaultPtrTraitsElEENS5_IKS6_Lm4ES7_lEEiiii)
        /*00ac*/ 	.short	0x0380
        /*00ae*/ 	.short	0x00a0


	//----- nvinfo : EIATTR_SW_WAR
	.align		4
.L_1513:
        /*00b0*/ 	.byte	0x04, 0x36
        /*00b2*/ 	.short	(.L_1515 - .L_1514)
.L_1514:
        /*00b4*/ 	.word	0x00000008
.L_1515:


//--------------------- .nv.info._ZN2at6native54_GLOBAL__N__757059ea_21_ReplicationPadding_cu_4a93dcdf31replication_pad_backward_kernelIN3c107complexIfEEEEvNS_27GenericPackedTensorAccessorIT_Lm4ENS_16DefaultPtrTraitsElEENS6_IKS7_Lm4ES8_lEEiiii --------------------------
	.section	.nv.info._ZN2at6native54_GLOBAL__N__757059ea_21_ReplicationPadding_cu_4a93dcdf31replication_pad_backward_kernelIN3c107complexIfEEEEvNS_27GenericPackedTensorAccessorIT_Lm4ENS_16DefaultPtrTraitsElEENS6_IKS7_Lm4ES8_lEEiiii,"",@"SHT_CUDA_INFO"
	.sectionflags	@""
	.align	4


	//----- nvinfo : EIATTR_CUDA_API_VERSION
	.align		4
        /*0000*/ 	.byte	0x04, 0x37
        /*0002*/ 	.short	(.L_1517 - .L_1516)
.L_1516:
        /*0004*/ 	.word	0x00000082


	//----- nvinfo : EIATTR_KPARAM_INFO
	.align		4
.L_1517:
        /*0008*/ 	.byte	0x04, 0x17
        /*000a*/ 	.short	(.L_1519 - .L_1518)
.L_1518:
        /*000c*/ 	.word	0x00000000
        /*0010*/ 	.short	0x0005
        /*0012*/ 	.short	0x009c
        /*0014*/ 	.byte	0x00, 0xf0, 0x11, 0x00


	//----- nvinfo : EIATTR_KPARAM_INFO
	.align		4
.L_1519:
        /*0018*/ 	.byte	0x04, 0x17
        /*001a*/ 	.short	(.L_1521 - .L_1520)
.L_1520:
        /*001c*/ 	.word	0x00000000
        /*0020*/ 	.short	0x0004
        /*0022*/ 	.short	0x0098
        /*0024*/ 	.byte	0x00, 0xf0, 0x11, 0x00


	//----- nvinfo : EIATTR_KPARAM_INFO
	.align		4
.L_1521:
        /*0028*/ 	.byte	0x04, 0x17
        /*002a*/ 	.short	(.L_1523 - .L_1522)
.L_1522:
        /*002c*/ 	.word	0x00000000
        /*0030*/ 	.short	0x0003
        /*0032*/ 	.short	0x0094
        /*0034*/ 	.byte	0x00, 0xf0, 0x11, 0x00


	//----- nvinfo : EIATTR_KPARAM_INFO
	.align		4
.L_1523:
        /*0038*/ 	.byte	0x04, 0x17
        /*003a*/ 	.short	(.L_1525 - .L_1524)
.L_1524:
        /*003c*/ 	.word	0x00000000
        /*0040*/ 	.short	0x0002
        /*0042*/ 	.short	0x0090
        /*0044*/ 	.byte	0x00, 0xf0, 0x11, 0x00


	//----- nvinfo : EIATTR_KPARAM_INFO
	.align		4
.L_1525:
        /*0048*/ 	.byte	0x04, 0x17
        /*004a*/ 	.short	(.L_1527 - .L_1526)
.L_1526:
        /*004c*/ 	.word	0x00000000
        /*0050*/ 	.short	0x0001
        /*0052*/ 	.short	0x0048
        /*0054*/ 	.byte	0x00, 0xf0, 0x21, 0x01


	//----- nvinfo : EIATTR_KPARAM_INFO
	.align		4
.L_1527:
        /*0058*/ 	.byte	0x04, 0x17
        /*005a*/ 	.short	(.L_1529 - .L_1528)
.L_1528:
        /*005c*/ 	.word	0x00000000
        /*0060*/ 	.short	0x0000
        /*0062*/ 	.short	0x0000
        /*0064*/ 	.byte	0x00, 0xf0, 0x21, 0x01


	//----- nvinfo : EIATTR_SPARSE_MMA_MASK
	.align		4
.L_1529:
        /*0068*/ 	.byte	0x03, 0x50
        /*006a*/ 	.short	0x0000


	//----- nvinfo : EIATTR_MAXREG_COUNT
	.align		4
        /*006c*/ 	.byte	0x03, 0x1b
        /*006e*/ 	.short	0x00ff


	//----- nvinfo : EIATTR_MERCURY_ISA_VERSION
	.align		4
        /*0070*/ 	.byte	0x03, 0x5f
        /*0072*/ 	.short	0x0101


	//----- nvinfo : EIATTR_VRC_CTA_INIT_COUNT
	.align		4
        /*0074*/ 	.byte	0x02, 0x4a
	.zero		1
	.zero		1


	//----- nvinfo : EIATTR_EXIT_INSTR_OFFSETS
	.align		4
        /*0078*/ 	.byte	0x04, 0x1c
        /*007a*/ 	.short	(.L_1531 - .L_1530)


	//   ....[0]....
.L_1530:
        /*007c*/ 	.word	0x000000e0


	//   ....[1]....
        /*0080*/ 	.word	0x00000830


	//----- nvinfo : EIATTR_CRS_STACK_SIZE
	.align		4
.L_1531:
        /*0084*/ 	.byte	0x04, 0x1e
        /*0086*/ 	.short	(.L_1533 - .L_1532)
.L_1532:
        /*0088*/ 	.word	0x00000000


	//----- nvinfo : EIATTR_CBANK_PARAM_SIZE
	.align		4
.L_1533:
        /*008c*/ 	.byte	0x03, 0x19
        /*008e*/ 	.short	0x00a0


	//----- nvinfo : EIATTR_PARAM_CBANK
	.align		4
        /*0090*/ 	.byte	0x04, 0x0a
        /*0092*/ 	.short	(.L_1535 - .L_1534)
	.align		4
.L_1534:
        /*0094*/ 	.word	index@(.nv.constant0._ZN2at6native54_GLOBAL__N__757059ea_21_ReplicationPadding_cu_4a93dcdf31replication_pad_backward_kernelIN3c107complexIfEEEEvNS_27GenericPackedTensorAccessorIT_Lm4ENS_16DefaultPtrTraitsElEENS6_IKS7_Lm4ES8_lEEiiii)
        /*0098*/ 	.short	0x0380
        /*009a*/ 	.short	0x00a0


	//----- nvinfo : EIATTR_SW_WAR
	.align		4
.L_1535:
        /*009c*/ 	.byte	0x04, 0x36
        /*009e*/ 	.short	(.L_1537 - .L_1536)
.L_1536:
        /*00a0*/ 	.word	0x00000008
.L_1537:


//--------------------- .nv.info._ZN2at6native54_GLOBAL__N__757059ea_21_ReplicationPadding_cu_4a93dcdf31replication_pad_backward_kernelIN3c107complexIdEEEEvNS_27GenericPackedTensorAccessorIT_Lm4ENS_16DefaultPtrTraitsElEENS6_IKS7_Lm4ES8_lEEiiii --------------------------
	.section	.nv.info._ZN2at6native54_GLOBAL__N__757059ea_21_ReplicationPadding_cu_4a93dcdf31replication_pad_backward_kernelIN3c107complexIdEEEEvNS_27GenericPackedTensorAccessorIT_Lm4ENS_16DefaultPtrTraitsElEENS6_IKS7_Lm4ES8_lEEiiii,"",@"SHT_CUDA_INFO"
	.sectionflags	@""
	.align	4


	//----- nvinfo : EIATTR_CUDA_API_VERSION
	.align		4
        /*0000*/ 	.byte	0x04, 0x37
        /*0002*/ 	.short	(.L_1539 - .L_1538)
.L_1538:
        /*0004*/ 	.word	0x00000082


	//----- nvinfo : EIATTR_KPARAM_INFO
	.align		4
.L_1539:
        /*0008*/ 	.byte	0x04, 0x17
        /*000a*/ 	.short	(.L_1541 - .L_1540)
.L_1540:
        /*000c*/ 	.word	0x00000000
        /*0010*/ 	.short	0x0005
        /*0012*/ 	.short	0x009c
        /*0014*/ 	.byte	0x00, 0xf0, 0x11, 0x00


	//----- nvinfo : EIATTR_KPARAM_INFO
	.align		4
.L_1541:
        /*0018*/ 	.byte	0x04, 0x17
        /*001a*/ 	.short	(.L_1543 - .L_1542)
.L_1542:
        /*001c*/ 	.word	0x00000000
        /*0020*/ 	.short	0x0004
        /*0022*/ 	.short	0x0098
        /*0024*/ 	.byte	0x00, 0xf0, 0x11, 0x00


	//----- nvinfo : EIATTR_KPARAM_INFO
	.align		4
.L_1543:
        /*0028*/ 	.byte	0x04, 0x17
        /*002a*/ 	.short	(.L_1545 - .L_1544)
.L_1544:
        /*002c*/ 	.word	0x00000000
        /*0030*/ 	.short	0x0003
        /*0032*/ 	.short	0x0094
        /*0034*/ 	.byte	0x00, 0xf0, 0x11, 0x00


	//----- nvinfo : EIATTR_KPARAM_INFO
	.align		4
.L_1545:
        /*0038*/ 	.byte	0x04, 0x17
        /*003a*/ 	.short	(.L_1547 - .L_1546)
.L_1546:
        /*003c*/ 	.word	0x00000000
        /*0040*/ 	.short	0x0002
        /*0042*/ 	.short	0x0090
        /*0044*/ 	.byte	0x00, 0xf0, 0x11, 0x00


	//----- nvinfo : EIATTR_KPARAM_INFO
	.align		4
.L_1547:
        /*0048*/ 	.byte	0x04, 0x17
        /*004a*/ 	.short	(.L_1549 - .L_1548)
.L_1548:
        /*004c*/ 	.word	0x00000000
        /*0050*/ 	.short	0x0001
        /*0052*/ 	.short	0x0048
        /*0054*/ 	.byte	0x00, 0xf0, 0x21, 0x01


	//----- nvinfo : EIATTR_KPARAM_INFO
	.align		4
.L_1549:
        /*0058*/ 	.byte	0x04, 0x17
        /*005a*/ 	.short	(.L_1551 - .L_1550)
.L_1550:
        /*005c*/ 	.word	0x00000000
        /*0060*/ 	.short	0x0000
        /*0062*/ 	.short	0x0000
        /*0064*/ 	.byte	0x00, 0xf0, 0x21, 0x01


	//----- nvinfo : EIATTR_SPARSE_MMA_MASK
	.align		4
.L_1551:
        /*0068*/ 	.byte	0x03, 0x50
        /*006a*/ 	.short	0x0000


	//----- nvinfo : EIATTR_MAXREG_COUNT
	.align		4
        /*006c*/ 	.byte	0x03, 0x1b
        /*006e*/ 	.short	0x00ff


	//----- nvinfo : EIATTR_MERCURY_ISA_VERSION
	.align		4
        /*0070*/ 	.byte	0x03, 0x5f
        /*0072*/ 	.short	0x0101


	//----- nvinfo : EIATTR_VRC_CTA_INIT_COUNT
	.align		4
        /*0074*/ 	.byte	0x02, 0x4a
	.zero		1
	.zero		1


	//----- nvinfo : EIATTR_EXIT_INSTR_OFFSETS
	.align		4
        /*0078*/ 	.byte	0x04, 0x1c
        /*007a*/ 	.short	(.L_1553 - .L_1552)


	//   ....[0]....
.L_1552:
        /*007c*/ 	.word	0x000000e0


	//   ....[1]....
        /*0080*/ 	.word	0x00000820


	//----- nvinfo : EIATTR_CRS_STACK_SIZE
	.align		4
.L_1553:
        /*0084*/ 	.byte	0x04, 0x1e
        /*0086*/ 	.short	(.L_1555 - .L_1554)
.L_1554:
        /*0088*/ 	.word	0x00000000


	//----- nvinfo : EIATTR_CBANK_PARAM_SIZE
	.align		4
.L_1555:
        /*008c*/ 	.byte	0x03, 0x19
        /*008e*/ 	.short	0x00a0


	//----- nvinfo : EIATTR_PARAM_CBANK
	.align		4
        /*0090*/ 	.byte	0x04, 0x0a
        /*0092*/ 	.short	(.L_1557 - .L_1556)
	.align		4
.L_1556:
        /*0094*/ 	.word	index@(.nv.constant0._ZN2at6native54_GLOBAL__N__757059ea_21_ReplicationPadding_cu_4a93dcdf31replication_pad_backward_kernelIN3c107complexIdEEEEvNS_27GenericPackedTensorAccessorIT_Lm4ENS_16DefaultPtrTraitsElEENS6_IKS7_Lm4ES8_lEEiiii)
        /*0098*/ 	.short	0x0380
        /*009a*/ 	.short	0x00a0


	//----- nvinfo : EIATTR_SW_WAR
	.align		4
.L_1557:
        /*009c*/ 	.byte	0x04, 0x36
        /*009e*/ 	.short	(.L_1559 - .L_1558)
.L_1558:
        /*00a0*/ 	.word	0x00000008
.L_1559:


//--------------------- .nv.info._ZN2at6native54_GLOBAL__N__757059ea_21_ReplicationPadding_cu_4a93dcdf31replication_pad_backward_kernelIfEEvNS_27GenericPackedTensorAccessorIT_Lm4ENS_16DefaultPtrTraitsElEENS3_IKS4_Lm4ES5_lEEiiii --------------------------
	.section	.nv.info._ZN2at6native54_GLOBAL__N__757059ea_21_ReplicationPadding_cu_4a93dcdf31replication_pad_backward_kernelIfEEvNS_27GenericPackedTensorAccessorIT_Lm4ENS_16DefaultPtrTraitsElEENS3_IKS4_Lm4ES5_lEEiiii,"",@"SHT_CUDA_INFO"
	.sectionflags	@""
	.align	4


	//----- nvinfo : EIATTR_CUDA_API_VERSION
	.align		4
        /*0000*/ 	.byte	0x04, 0x37
        /*0002*/ 	.short	(.L_1561 - .L_1560)
.L_1560:
        /*0004*/ 	.word	0x00000082


	//----- nvinfo : EIATTR_KPARAM_INFO
	.align		4
.L_1561:
        /*0008*/ 	.byte	0x04, 0x17
        /*000a*/ 	.short	(.L_1563 - .L_1562)
.L_1562:
        /*000c*/ 	.word	0x00000000
        /*0010*/ 	.short	0x0005
        /*0012*/ 	.short	0x009c
        /*0014*/ 	.byte	0x00, 0xf0, 0x11, 0x00


	//----- nvinfo : EIATTR_KPARAM_INFO
	.align		4
.L_1563:
        /*0018*/ 	.byte	0x04, 0x17
        /*001a*/ 	.short	(.L_1565 - .L_1564)
.L_1564:
        /*001c*/ 	.word	0x00000000
        /*0020*/ 	.short	0x0004
        /*0022*/ 	.short	0x0098
        /*0024*/ 	.byte	0x00, 0xf0, 0x11, 0x00


	//----- nvinfo : EIATTR_KPARAM_INFO
	.align		4
.L_1565:
        /*0028*/ 	.byte	0x04, 0x17
        /*002a*/ 	.short	(.L_1567 - .L_1566)
.L_1566:
        /*002c*/ 	.word	0x00000000
        /*0030*/ 	.short	0x0003
        /*0032*/ 	.short	0x0094
        /*0034*/ 	.byte	0x00, 0xf0, 0x11, 0x00


	//----- nvinfo : EIATTR_KPARAM_INFO
	.align		4
.L_1567:
        /*0038*/ 	.byte	0x04, 0x17
        /*003a*/ 	.short	(.L_1569 - .L_1568)
.L_1568:
        /*003c*/ 	.word	0x00000000
        /*0040*/ 	.short	0x0002
        /*0042*/ 	.short	0x0090
        /*0044*/ 	.byte	0x00, 0xf0, 0x11, 0x00


	//----- nvinfo : EIATTR_KPARAM_INFO
	.align		4
.L_1569:
        /*0048*/ 	.byte	0x04, 0x17
        /*004a*/ 	.short	(.L_1571 - .L_1570)
.L_1570:
        /*004c*/ 	.word	0x00000000
        /*0050*/ 	.short	0x0001
        /*0052*/ 	.short	0x0048
        /*0054*/ 	.byte	0x00, 0xf0, 0x21, 0x01


	//----- nvinfo : EIATTR_KPARAM_INFO
	.align		4
.L_1571:
        /*0058*/ 	.byte	0x04, 0x17
        /*005a*/ 	.short	(.L_1573 - .L_1572)
.L_1572:
        /*005c*/ 	.word	0x00000000
        /*0060*/ 	.short	0x0000
        /*0062*/ 	.short	0x0000
        /*0064*/ 	.byte	0x00, 0xf0, 0x21, 0x01


	//----- nvinfo : EIATTR_SPARSE_MMA_MASK
	.align		4
.L_1573:
        /*0068*/ 	.byte	0x03, 0x50
        /*006a*/ 	.short	0x0000


	//----- nvinfo : EIATTR_MAXREG_COUNT
	.align		4
        /*006c*/ 	.byte	0x03, 0x1b
        /*006e*/ 	.short	0x00ff


	//----- nvinfo : EIATTR_MERCURY_ISA_VERSION
	.align		4
        /*0070*/ 	.byte	0x03, 0x5f
        /*0072*/ 	.short	0x0101


	//----- nvinfo : EIATTR_VRC_CTA_INIT_COUNT
	.align		4
        /*0074*/ 	.byte	0x02, 0x4a
	.zero		1
	.zero		1


	//----- nvinfo : EIATTR_EXIT_INSTR_OFFSETS
	.align		4
        /*0078*/ 	.byte	0x04, 0x1c
        /*007a*/ 	.short	(.L_1575 - .L_1574)


	//   ....[0]....
.L_1574:
        /*007c*/ 	.word	0x000000e0


	//   ....[1]....
        /*0080*/ 	.word	0x00000820


	//----- nvinfo : EIATTR_CRS_STACK_SIZE
	.align		4
.L_1575:
        /*0084*/ 	.byte	0x04, 0x1e
        /*0086*/ 	.short	(.L_1577 - .L_1576)
.L_1576:
        /*0088*/ 	.word	0x00000000


	//----- nvinfo : EIATTR_CBANK_PARAM_SIZE
	.align		4
.L_1577:
        /*008c*/ 	.byte	0x03, 0x19
        /*008e*/ 	.short	0x00a0


	//----- nvinfo : EIATTR_PARAM_CBANK
	.align		4
        /*0090*/ 	.byte	0x04, 0x0a
        /*0092*/ 	.short	(.L_1579 - .L_1578)
	.align		4
.L_1578:
        /*0094*/ 	.word	index@(.nv.constant0._ZN2at6native54_GLOBAL__N__757059ea_21_ReplicationPadding_cu_4a93dcdf31replication_pad_backward_kernelIfEEvNS_27GenericPackedTensorAccessorIT_Lm4ENS_16DefaultPtrTraitsElEENS3_IKS4_Lm4ES5_lEEiiii)
        /*0098*/ 	.short	0x0380
        /*009a*/ 	.short	0x00a0


	//----- nvinfo : EIATTR_SW_WAR
	.align		4
.L_1579:
        /*009c*/ 	.byte	0x04, 0x36
        /*009e*/ 	.short	(.L_1581 - .L_1580)
.L_1580:
        /*00a0*/ 	.word	0x00000008
.L_1581:


//--------------------- .nv.info._ZN2at6native54_GLOBAL__N__757059ea_21_ReplicationPadding_cu_4a93dcdf31replication_pad_backward_kernelIdEEvNS_27GenericPackedTensorAccessorIT_Lm4ENS_16DefaultPtrTraitsElEENS3_IKS4_Lm4ES5_lEEiiii --------------------------
	.section	.nv.info._ZN2at6native54_GLOBAL__N__757059ea_21_ReplicationPadding_cu_4a93dcdf31replication_pad_backward_kernelIdEEvNS_27GenericPackedTensorAccessorIT_Lm4ENS_16DefaultPtrTraitsElEENS3_IKS4_Lm4ES5_lEEiiii,"",@"SHT_CUDA_INFO"
	.sectionflags	@""
	.align	4


	//----- nvinfo : EIATTR_CUDA_API_VERSION
	.align		4
        /*0000*/ 	.byte	0x04, 0x37
        /*0002*/ 	.short	(.L_1583 - .L_1582)
.L_1582:
        /*0004*/ 	.word	0x00000082


	//----- nvinfo : EIATTR_KPARAM_INFO
	.align		4
.L_1583:
        /*0008*/ 	.byte	0x04, 0x17
        /*000a*/ 	.short	(.L_1585 - .L_1584)
.L_1584:
        /*000c*/ 	.word	0x00000000
        /*0010*/ 	.short	0x0005
        /*0012*/ 	.short	0x009c
        /*0014*/ 	.byte	0x00, 0xf0, 0x11, 0x00


	//----- nvinfo : EIATTR_KPARAM_INFO
	.align		4
.L_1585:
        /*0018*/ 	.byte	0x04, 0x17
        /*001a*/ 	.short	(.L_1587 - .L_1586)
.L_1586:
        /*001c*/ 	.word	0x00000000
        /*0020*/ 	.short	0x0004
        /*0022*/ 	.short	0x0098
        /*0024*/ 	.byte	0x00, 0xf0, 0x11, 0x00


	//----- nvinfo : EIATTR_KPARAM_INFO
	.align		4
.L_1587:
        /*0028*/ 	.byte	0x04, 0x17
        /*002a*/ 	.short	(.L_1589 - .L_1588)
.L_1588:
        /*002c*/ 	.word	0x00000000
        /*0030*/ 	.short	0x0003
        /*0032*/ 	.short	0x0094
        /*0034*/ 	.byte	0x00, 0xf0, 0x11, 0x00


	//----- nvinfo : EIATTR_KPARAM_INFO
	.align		4
.L_1589:
        /*0038*/ 	.byte	0x04, 0x17
        /*003a*/ 	.short	(.L_1591 - .L_1590)
.L_1590:
        /*003c*/ 	.word	0x00000000
        /*0040*/ 	.short	0x0002
        /*0042*/ 	.short	0x0090
        /*0044*/ 	.byte	0x00, 0xf0, 0x11, 0x00


	//----- nvinfo : EIATTR_KPARAM_INFO
	.align		4
.L_1591:
        /*0048*/ 	.byte	0x04, 0x17
        /*004a*/ 	.short	(.L_1593 - .L_1592)
.L_1592:
        /*004c*/ 	.word	0x00000000
        /*0050*/ 	.short	0x0001
        /*0052*/ 	.short	0x0048
        /*0054*/ 	.byte	0x00, 0xf0, 0x21, 0x01


	//----- nvinfo : EIATTR_KPARAM_INFO
	.align		4
.L_1593:
        /*0058*/ 	.byte	0x04, 0x17
        /*005a*/ 	.short	(.L_1595 - .L_1594)
.L_1594:
        /*005c*/ 	.word	0x00000000
        /*0060*/ 	.short	0x0000
        /*0062*/ 	.short	0x0000
        /*0064*/ 	.byte	0x00, 0xf0, 0x21, 0x01


	//----- nvinfo : EIATTR_SPARSE_MMA_MASK
	.align		4
.L_1595:
        /*0068*/ 	.byte	0x03, 0x50
        /*006a*/ 	.short	0x0000


	//----- nvinfo : EIATTR_MAXREG_COUNT
	.align		4
        /*006c*/ 	.byte	0x03, 0x1b
        /*006e*/ 	.short	0x00ff


	//----- nvinfo : EIATTR_MERCURY_ISA_VERSION
	.align		4
        /*0070*/ 	.byte	0x03, 0x5f
        /*0072*/ 	.short	0x0101


	//----- nvinfo : EIATTR_VRC_CTA_INIT_COUNT
	.align		4
        /*0074*/ 	.byte	0x02, 0x4a
	.zero		1
	.zero		1


	//----- nvinfo : EIATTR_EXIT_INSTR_OFFSETS
	.align		4
        /*0078*/ 	.byte	0x04, 0x1c
        /*007a*/ 	.short	(.L_1597 - .L_1596)


	//   ....[0]....
.L_1596:
        /*007c*/ 	.word	0x000000e0


	//   ....[1]....
        /*0080*/ 	.word	0x00000820


	//----- nvinfo : EIATTR_CRS_STACK_SIZE
	.align		4
.L_1597:
        /*0084*/ 	.byte	0x04, 0x1e
        /*0086*/ 	.short	(.L_1599 - .L_1598)
.L_1598:
        /*0088*/ 	.word	0x00000000


	//----- nvinfo : EIATTR_CBANK_PARAM_SIZE
	.align		4
.L_1599:
        /*008c*/ 	.byte	0x03, 0x19
        /*008e*/ 	.short	0x00a0


	//----- nvinfo : EIATTR_PARAM_CBANK
	.align		4
        /*0090*/ 	.byte	0x04, 0x0a
        /*0092*/ 	.short	(.L_1601 - .L_1600)
	.align		4
.L_1600:
        /*0094*/ 	.word	index@(.nv.constant0._ZN2at6native54_GLOBAL__N__757059ea_21_ReplicationPadding_cu_4a93dcdf31replication_pad_backward_kernelIdEEvNS_27GenericPackedTensorAccessorIT_Lm4ENS_16DefaultPtrTraitsElEENS3_IKS4_Lm4ES5_lEEiiii)
        /*0098*/ 	.short	0x0380
        /*009a*/ 	.short	0x00a0


	//----- nvinfo : EIATTR_SW_WAR
	.align		4
.L_1601:
        /*009c*/ 	.byte	0x04, 0x36
        /*009e*/ 	.short	(.L_1603 - .L_1602)
.L_1602:
        /*00a0*/ 	.word	0x00000008
.L_1603:


//--------------------- .nv.callgraph             --------------------------
	.section	.nv.callgraph,"",@"SHT_CUDA_CALLGRAPH"
	.align	4
	.sectionentsize	8
	.align		4
        /*0000*/ 	.word	0x00000000
	.align		4
        /*0004*/ 	.word	0xffffffff
	.align		4
        /*0008*/ 	.word	0x00000000
	.align		4
        /*000c*/ 	.word	0xfffffffe
	.align		4
        /*0010*/ 	.word	0x00000000
	.align		4
        /*0014*/ 	.word	0xfffffffd
	.align		4
        /*0018*/ 	.word	0x00000000
	.align		4
        /*001c*/ 	.word	0xfffffffc


//--------------------- .nv.constant4             --------------------------
	.section	.nv.constant4,"a",@progbits
	.align	8
	.align		8
.nv.constant4:
        /*0000*/ 	.dword	_ZN52_INTERNAL_757059ea_21_ReplicationPadding_cu_4a93dcdf4cuda3std3__45__cpo5beginE
	.align		8
        /*0008*/ 	.dword	_ZN52_INTERNAL_757059ea_21_ReplicationPadding_cu_4a93dcdf4cuda3std3__45__cpo3endE
	.align		8
        /*0010*/ 	.dword	_ZN52_INTERNAL_757059ea_21_ReplicationPadding_cu_4a93dcdf4cuda3std3__45__cpo6cbeginE
	.align		8
        /*0018*/ 	.dword	_ZN52_INTERNAL_757059ea_21_ReplicationPadding_cu_4a93dcdf4cuda3std3__45__cpo4cendE
	.align		8
        /*0020*/ 	.dword	_ZN52_INTERNAL_757059ea_21_ReplicationPadding_cu_4a93dcdf4cuda3std3__45__cpo6rbeginE
	.align		8
        /*0028*/ 	.dword	_ZN52_INTERNAL_757059ea_21_ReplicationPadding_cu_4a93dcdf4cuda3std3__45__cpo4rendE
	.align		8
        /*0030*/ 	.dword	_ZN52_INTERNAL_757059ea_21_ReplicationPadding_cu_4a93dcdf4cuda3std3__45__cpo7crbeginE
	.align		8
        /*0038*/ 	.dword	_ZN52_INTERNAL_757059ea_21_ReplicationPadding_cu_4a93dcdf4cuda3std3__45__cpo5crendE
	.align		8
        /*0040*/ 	.dword	_ZN52_INTERNAL_757059ea_21_ReplicationPadding_cu_4a93dcdf4cuda3std3__454_GLOBAL__N__757059ea_21_ReplicationPadding_cu_4a93dcdf6ignoreE
	.align		8
        /*0048*/ 	.dword	_ZN52_INTERNAL_757059ea_21_ReplicationPadding_cu_4a93dcdf4cuda3std3__419piecewise_constructE
	.align		8
        /*0050*/ 	.dword	_ZN52_INTERNAL_757059ea_21_ReplicationPadding_cu_4a93dcdf4cuda3std3__48in_placeE
	.align		8
        /*0058*/ 	.dword	_ZN52_INTERNAL_757059ea_21_ReplicationPadding_cu_4a93dcdf4cuda3std3__420unreachable_sentinelE
	.align		8
        /*0060*/ 	.dword	_ZN52_INTERNAL_757059ea_21_ReplicationPadding_cu_4a93dcdf4cuda3std6ranges3__45__cpo4swapE
	.align		8
        /*0068*/ 	.dword	_ZN52_INTERNAL_757059ea_21_ReplicationPadding_cu_4a93dcdf4cuda3std6ranges3__45__cpo9iter_moveE
	.align		8
        /*0070*/ 	.dword	_ZN52_INTERNAL_757059ea_21_ReplicationPadding_cu_4a93dcdf4cuda3std6ranges3__45__cpo5beginE
	.align		8
        /*0078*/ 	.dword	_ZN52_INTERNAL_757059ea_21_ReplicationPadding_cu_4a93dcdf4cuda3std6ranges3__45__cpo3endE
	.align		8
        /*0080*/ 	.dword	_ZN52_INTERNAL_757059ea_21_ReplicationPadding_cu_4a93dcdf4cuda3std6ranges3__45__cpo6cbeginE
	.align		8
        /*0088*/ 	.dword	_ZN52_INTERNAL_757059ea_21_ReplicationPadding_cu_4a93dcdf4cuda3std6ranges3__45__cpo4cendE
	.align		8
        /*0090*/ 	.dword	_ZN52_INTERNAL_757059ea_21_ReplicationPadding_cu_4a93dcdf4cuda3std6ranges3__45__cpo7advanceE
	.align		8
        /*0098*/ 	.dword	_ZN52_INTERNAL_757059ea_21_ReplicationPadding_cu_4a93dcdf4cuda3std6ranges3__45__cpo9iter_swapE
	.align		8
        /*00a0*/ 	.dword	_ZN52_INTERNAL_757059ea_21_ReplicationPadding_cu_4a93dcdf4cuda3std6ranges3__45__cpo4nextE
	.align		8
        /*00a8*/ 	.dword	_ZN52_INTERNAL_757059ea_21_ReplicationPadding_cu_4a93dcdf4cuda3std6ranges3__45__cpo4prevE
	.align		8
        /*00b0*/ 	.dword	_ZN52_INTERNAL_757059ea_21_ReplicationPadding_cu_4a93dcdf4cuda3std6ranges3__45__cpo4dataE
	.align		8
        /*00b8*/ 	.dword	_ZN52_INTERNAL_757059ea_21_ReplicationPadding_cu_4a93dcdf4cuda3std6ranges3__45__cpo5cdataE
	.align		8
        /*00c0*/ 	.dword	_ZN52_INTERNAL_757059ea_21_ReplicationPadding_cu_4a93dcdf4cuda3std6ranges3__45__cpo4sizeE
	.align		8
        /*00c8*/ 	.dword	_ZN52_INTERNAL_757059ea_21_ReplicationPadding_cu_4a93dcdf4cuda3std6ranges3__45__cpo5ssizeE
	.align		8
        /*00d0*/ 	.dword	_ZN52_INTERNAL_757059ea_21_ReplicationPadding_cu_4a93dcdf4cuda3std6ranges3__45__cpo8distanceE
	.align		8
        /*00d8*/ 	.dword	_ZN52_INTERNAL_757059ea_21_ReplicationPadding_cu_4a93dcdf6thrust24THRUST_300001_SM_1030_NS6system6detail10sequential3seqE


//--------------------- .text._ZN2at6native54_GLOBAL__N__757059ea_21_ReplicationPadding_cu_4a93dcdf32replication_pad_forward_kernel3dIN3c108BFloat16EEEvNS_27GenericPackedTensorAccessorIKT_Lm5ENS_16DefaultPtrTraitsElEENS5_IS6_Lm5ES8_lEEiiiii --------------------------
	.section	.text._ZN2at6native54_GLOBAL__N__757059ea_21_ReplicationPadding_cu_4a93dcdf32replication_pad_forward_kernel3dIN3c108BFloat16EEEvNS_27GenericPackedTensorAccessorIKT_Lm5ENS_16DefaultPtrTraitsElEENS5_IS6_Lm5ES8_lEEiiiii,"ax",@progbits
	.align	128
.text._ZN2at6native54_GLOBAL__N__757059ea_21_ReplicationPadding_cu_4a93dcdf32replication_pad_forward_kernel3dIN3c108BFloat16EEEvNS_27GenericPackedTensorAccessorIKT_Lm5ENS_16DefaultPtrTraitsElEENS5_IS6_Lm5ES8_lEEiiiii:
        .type           _ZN2at6native54_GLOBAL__N__757059ea_21_ReplicationPadding_cu_4a93dcdf32replication_pad_forward_kernel3dIN3c108BFloat16EEEvNS_27GenericPackedTensorAccessorIKT_Lm5ENS_16DefaultPtrTraitsElEENS5_IS6_Lm5ES8_lEEiiiii,@function
        .size           _ZN2at6native54_GLOBAL__N__757059ea_21_ReplicationPadding_cu_4a93dcdf32replication_pad_forward_kernel3dIN3c108BFloat16EEEvNS_27GenericPackedTensorAccessorIKT_Lm5ENS_16DefaultPtrTraitsElEENS5_IS6_Lm5ES8_lEEiiiii,(.L_x_312 - _ZN2at6native54_GLOBAL__N__757059ea_21_ReplicationPadding_cu_4a93dcdf32replication_pad_forward_kernel3dIN3c108BFloat16EEEvNS_27GenericPackedTensorAccessorIKT_Lm5ENS_16DefaultPtrTraitsElEENS5_IS6_Lm5ES8_lEEiiiii)
        .other          _ZN2at6native54_GLOBAL__N__757059ea_21_ReplicationPadding_cu_4a93dcdf32replication_pad_forward_kernel3dIN3c108BFloat16EEEvNS_27GenericPackedTensorAccessorIKT_Lm5ENS_16DefaultPtrTraitsElEENS5_IS6_Lm5ES8_lEEiiiii,@"STO_CUDA_ENTRY STV_DEFAULT"
_ZN2at6native54_GLOBAL__N__757059ea_21_ReplicationPadding_cu_4a93dcdf32replication_pad_forward_kernel3dIN3c108BFloat16EEEvNS_27GenericPackedTensorAccessorIKT_Lm5ENS_16DefaultPtrTraitsElEENS5_IS6_Lm5ES8_lEEiiiii:
[----:B------:R-:W-:Y:S01]  /*0000*/  LDC R1, c[0x0][0x37c] ;  /* 0x0000df00ff017b82 */ /* 0x000fe20000000800 */
[----:B------:R-:W0:Y:S01]  /*0010*/  LDCU.128 UR8, c[0x0][0x3f0] ;  /* 0x00007e00ff0877ac */ /* 0x000e220008000c00 */
[----:B------:R-:W1:Y:S06]  /*0020*/  S2R R2, SR_TID.X ;  /* 0x0000000000027919 */ /* 0x000e6c0000002100 */
[----:B------:R-:W1:Y:S01]  /*0030*/  S2UR UR7, SR_CTAID.X ;  /* 0x00000000000779c3 */ /* 0x000e620000002500 */
[----:B------:R-:W2:Y:S07]  /*0040*/  LDCU.64 UR12, c[0x0][0x400] ;  /* 0x00008000ff0c77ac */ /* 0x000eae0008000a00 */
[----:B------:R-:W1:Y:S01]  /*0050*/  LDC R3, c[0x0][0x360] ;  /* 0x0000d800ff037b82 */ /* 0x000e620000000800 */
[----:B0-----:R-:W-:-:S02]  /*0060*/  UIMAD UR6, UR9, UR10, URZ ;  /* 0x0000000a090672a4 */ /* 0x001fc4000f8e02ff */
[----:B------:R-:W-:Y:S02]  /*0070*/  UIMAD.WIDE.U32 UR4, UR8, UR10, URZ ;  /* 0x0000000a080472a5 */ /* 0x000fe4000f8e00ff */
[----:B------:R-:W-:Y:S02]  /*0080*/  UIMAD UR6, UR8, UR11, UR6 ;  /* 0x0000000b080672a4 */ /* 0x000fe4000f8e0206 */
[----:B--2---:R-:W-:Y:S02]  /*0090*/  UIMAD.WIDE.U32 UR8, UR4, UR12, URZ ;  /* 0x0000000c040872a5 */ /* 0x004fe4000f8e00ff */
[----:B------:R-:W-:-:S04]  /*00a0*/  UIADD3 UR5, UPT, UPT, UR5, UR6, URZ ;  /* 0x0000000605057290 */ /* 0x000fc8000fffe0ff */
[----:B------:R-:W-:-:S04]  /*00b0*/  UIMAD UR5, UR5, UR12, URZ ;  /* 0x0000000c050572a4 */ /* 0x000fc8000f8e02ff */
[----:B------:R-:W-:Y:S01]  /*00c0*/  UIMAD UR4, UR4, UR13, UR5 ;  /* 0x0000000d040472a4 */ /* 0x000fe2000f8e0205 */
[----:B-1----:R-:W-:-:S03]  /*00d0*/  IMAD R2, R3, UR7, R2 ;  /* 0x0000000703027c24 */ /* 0x002fc6000f8e0202 */
[----:B------:R-:W-:Y:S02]  /*00e0*/  UIADD3 UR4, UPT, UPT, UR9, UR4, URZ ;  /* 0x0000000409047290 */ /* 0x000fe4000fffe0ff */
[----:B------:R-:W-:Y:S02]  /*00f0*/  SHF.R.S32.HI R3, RZ, 0x1f, R2 ;  /* 0x0000001fff037819 */ /* 0x000fe40000011402 */
[----:B------:R-:W-:Y:S02]  /*0100*/  ISETP.LT.U32.AND P0, PT, R2, UR8, PT ;  /* 0x0000000802007c0c */ /* 0x000fe4000bf01070 */
[----:B------:R-:W-:-:S05]  /*0110*/  IMAD.U32 R5, RZ, RZ, UR4 ;  /* 0x00000004ff057e24 */ /* 0x000fca000f8e00ff */
[----:B------:R-:W-:-:S13]  /*0120*/  ISETP.GT.AND.EX P0, PT, R5, R3, PT, P0 ;  /* 0x000000030500720c */ /* 0x000fda0003f04300 */
[----:B------:R-:W-:Y:S05]  /*0130*/  @!P0 EXIT ;  /* 0x000000000000894d */ /* 0x000fea0003800000 */
[----:B------:R-:W-:Y:S01]  /*0140*/  LOP3.LUT R0, R3, UR13, RZ, 0xfc, !PT ;  /* 0x0000000d03007c12 */ /* 0x000fe2000f8efcff */
[----:B------:R-:W-:Y:S03]  /*0150*/  BSSY.RECONVERGENT B0, `(.L_x_0) ;  /* 0x000002b000007945 */ /* 0x000fe60003800200 */
[----:B------:R-:W-:-:S13]  /*0160*/  ISETP.NE.U32.AND P0, PT, R0, RZ, PT ;  /* 0x000000ff0000720c */ /* 0x000fda0003f05070 */
[----:B------:R-:W-:Y:S05]  /*0170*/  @P0 BRA `(.L_x_1) ;  /* 0x00000000005c0947 */ /* 0x000fea0003800000 */
[----:B------:R-:W0:Y:S01]  /*0180*/  I2F.U32.RP R0, UR12 ;  /* 0x0000000c00007d06 */ /* 0x000e220008209000 */
[----:B------:R-:W-:-:S07]  /*0190*/  ISETP.NE.U32.AND P2, PT, RZ, UR12, PT ;  /* 0x0000000cff007c0c */ /* 0x000fce000bf45070 */
[----:B0-----:R-:W0:Y:S02]  /*01a0*/  MUFU.RCP R0, R0 ;  /* 0x0000000000007308 */ /* 0x001e240000001000 */
[----:B0-----:R-:W-:-:S06]  /*01b0*/  VIADD R4, R0, 0xffffffe ;  /* 0x0ffffffe00047836 */ /* 0x001fcc0000000000 */
[----:B------:R0:W1:Y:S02]  /*01c0*/  F2I.FTZ.U32.TRUNC.NTZ R5, R4 ;  /* 0x0000000400057305 */ /* 0x000064000021f000 */
[----:B0-----:R-:W-:Y:S01]  /*01d0*/  IMAD.MOV.U32 R4, RZ, RZ, RZ ;  /* 0x000000ffff047224 */ /* 0x001fe200078e00ff */
[----:B-1----:R-:W-:-:S05]  /*01e0*/  IADD3 R7, PT, PT, RZ, -R5, RZ ;  /* 0x80000005ff077210 */ /* 0x002fca0007ffe0ff */
[----:B------:R-:W-:-:S04]  /*01f0*/  IMAD R7, R7, UR12, RZ ;  /* 0x0000000c07077c24 */ /* 0x000fc8000f8e02ff */
[----:B------:R-:W-:-:S04]  /*0200*/  IMAD.HI.U32 R5, R5, R7, R4 ;  /* 0x0000000705057227 */ /* 0x000fc800078e0004 */
[----:B------:R-:W-:Y:S02]  /*0210*/  IMAD.MOV.U32 R7, RZ, RZ, RZ ;  /* 0x000000ffff077224 */ /* 0x000fe400078e00ff */
[----:B------:R-:W-:-:S04]  /*0220*/  IMAD.HI.U32 R4, R5, R2, RZ ;  /* 0x0000000205047227 */ /* 0x000fc800078e00ff */
[----:B------:R-:W-:-:S04]  /*0230*/  IMAD.MOV R5, RZ, RZ, -R4 ;  /* 0x000000ffff057224 */ /* 0x000fc800078e0a04 */
[----:B------:R-:W-:-:S05]  /*0240*/  IMAD R5, R5, UR12, R2 ;  /* 0x0000000c05057c24 */ /* 0x000fca000f8e0202 */
[----:B------:R-:W-:-:S13]  /*0250*/  ISETP.GE.U32.AND P0, PT, R5, UR12, PT ;  /* 0x0000000c05007c0c */ /* 0x000fda000bf06070 */
[----:B------:R-:W-:Y:S01]  /*0260*/  @P0 IADD3 R5, PT, PT, R5, -UR12, RZ ;  /* 0x8000000c05050c10 */ /* 0x000fe2000fffe0ff */
[----:B------:R-:W-:-:S03]  /*0270*/  @P0 VIADD R4, R4, 0x1 ;  /* 0x0000000104040836 */ /* 0x000fc60000000000 */
[----:B------:R-:W-:-:S13]  /*0280*/  ISETP.GE.U32.AND P1, PT, R5, UR12, PT ;  /* 0x0000000c05007c0c */ /* 0x000fda000bf26070 */
[----:B------:R-:W-:Y:S01]  /*0290*/  @P1 VIADD R4, R4, 0x1 ;  /* 0x0000000104041836 */ /* 0x000fe20000000000 */
[----:B------:R-:W-:-:S04]  /*02a0*/  @!P2 LOP3.LUT R4, RZ, UR12, RZ, 0x33, !PT ;  /* 0x0000000cff04ac12 */ /* 0x000fc8000f8e33ff */
[----:B------:R-:W-:-:S05]  /*02b0*/  IADD3 R5, PT, PT, -R4, RZ, RZ ;  /* 0x000000ff04057210 */ /* 0x000fca0007ffe1ff */
[----:B------:R-:W-:Y:S02]  /*02c0*/  IMAD R0, R5, UR12, R2 ;  /* 0x0000000c05007c24 */ /* 0x000fe4000f8e0202 */
[----:B------:R-:W-:Y:S01]  /*02d0*/  IMAD.MOV.U32 R5, RZ, RZ, RZ ;  /* 0x000000ffff057224 */ /* 0x000fe200078e00ff */
[----:B------:R-:W-:Y:S06]  /*02e0*/  BRA `(.L_x_2) ;  /* 0x0000000000447947 */ /* 0x000fec0003800000 */
.L_x_1:
[----:B------:R-:W0:Y:S01]  /*02f0*/  LDCU.64 UR4, c[0x0][0x400] ;  /* 0x00008000ff0477ac */ /* 0x000e220008000a00 */
[----:B------:R-:W-:Y:S02]  /*0300*/  MOV R11, R2 ;  /* 0x00000002000b7202 */ /* 0x000fe40000000f00 */
[----:B------:R-:W-:Y:S02]  /*0310*/  MOV R12, R3 ;  /* 0x00000003000c7202 */ /* 0x000fe40000000f00 */
[----:B------:R-:W-:Y:S01]  /*0320*/  MOV R8, 0x360 ;  /* 0x0000036000087802 */ /* 0x000fe20000000f00 */
[----:B0-----:R-:W-:Y:S02]  /*0330*/  IMAD.U32 R10, RZ, RZ, UR4 ;  /* 0x00000004ff0a7e24 */ /* 0x001fe4000f8e00ff */
[----:B------:R-:W-:-:S07]  /*0340*/  IMAD.U32 R9, RZ, RZ, UR5 ;  /* 0x00000005ff097e24 */ /* 0x000fce000f8e00ff */
[----:B------:R-:W-:Y:S05]  /*0350*/  CALL.REL.NOINC `($__internal_0_$__cuda_sm20_div_s64) ;  /* 0x0000000800bc7944 */ /* 0x000fea0003c00000 */
[----:B------:R-:W0:Y:S01]  /*0360*/  LDCU.64 UR4, c[0x0][0x400] ;  /* 0x00008000ff0477ac */ /* 0x000e220008000a00 */
[----:B------:R-:W-:-:S05]  /*0370*/  IADD3 R7, P0, PT, RZ, -R10, RZ ;  /* 0x8000000aff077210 */ /* 0x000fca0007f1e0ff */
[----:B------:R-:W-:-:S04]  /*0380*/  IMAD.X R0, RZ, RZ, ~R11, P0 ;  /* 0x000000ffff007224 */ /* 0x000fc800000e0e0b */
[----:B0-----:R-:W-:Y:S02]  /*0390*/  IMAD R0, R0, UR4, RZ ;  /* 0x0000000400007c24 */ /* 0x001fe4000f8e02ff */
[----:B------:R-:W-:-:S04]  /*03a0*/  IMAD.WIDE.U32 R4, R7, UR4, R2 ;  /* 0x0000000407047c25 */ /* 0x000fc8000f8e0002 */
[----:B------:R-:W-:Y:S02]  /*03b0*/  IMAD R7, R7, UR5, R0 ;  /* 0x0000000507077c24 */ /* 0x000fe4000f8e0200 */
[----:B------:R-:W-:Y:S02]  /*03c0*/  IMAD.MOV.U32 R0, RZ, RZ, R4 ;  /* 0x000000ffff007224 */ /* 0x000fe400078e0004 */
[----:B------:R-:W-:Y:S01]  /*03d0*/  IMAD.MOV.U32 R4, RZ, RZ, R10 ;  /* 0x000000ffff047224 */ /* 0x000fe200078e000a */
[----:B------:R-:W-:Y:S01]  /*03e0*/  IADD3 R7, PT, PT, R5, R7, RZ ;  /* 0x0000000705077210 */ /* 0x000fe20007ffe0ff */
[----:B------:R-:W-:-:S07]  /*03f0*/  IMAD.MOV.U32 R5, RZ, RZ, R11 ;  /* 0x000000ffff057224 */ /* 0x000fce00078e000b */
.L_x_2:
[----:B------:R-:W-:Y:S05]  /*0400*/  BSYNC.RECONVERGENT B0 ;  /* 0x0000000000007941 */ /* 0x000fea0003800200 */
.L_x_0:
[----:B------:R-:W0:Y:S01]  /*0410*/  LDCU UR4, c[0x0][0x3fc] ;  /* 0x00007f80ff0477ac */ /* 0x000e220008000800 */
[----:B------:R-:W-:Y:S01]  /*0420*/  BSSY.RECONVERGENT B0, `(.L_x_3) ;  /* 0x000001a000007945 */ /* 0x000fe20003800200 */
[----:B0-----:R-:W-:-:S04]  /*0430*/  LOP3.LUT R6, R5, UR4, RZ, 0xfc, !PT ;  /* 0x0000000405067c12 */ /* 0x001fc8000f8efcff */
[----:B------:R-:W-:-:S13]  /*0440*/  ISETP.NE.U32.AND P0, PT, R6, RZ, PT ;  /* 0x000000ff0600720c */ /* 0x000fda0003f05070 */
[----:B------:R-:W-:Y:S05]  /*0450*/  @P0 BRA `(.L_x_4) ;  /* 0x00000000004c0947 */ /* 0x000fea0003800000 */
[----:B------:R-:W0:Y:S02]  /*0460*/  LDCU UR4, c[0x0][0x3f8] ;  /* 0x00007f00ff0477ac */ /* 0x000e240008000800 */
[----:B0-----:R-:W0:Y:S01]  /*0470*/  I2F.U32.RP R5, UR4 ;  /* 0x0000000400057d06 */ /* 0x001e220008209000 */
[----:B------:R-:W-:-:S07]  /*0480*/  ISETP.NE.U32.AND P1, PT, RZ, UR4, PT ;  /* 0x00000004ff007c0c */ /* 0x000fce000bf25070 */
[----:B0-----:R-:W0:Y:S02]  /*0490*/  MUFU.RCP R5, R5 ;  /* 0x0000000500057308 */ /* 0x001e240000001000 */
[----:B0-----:R-:W-:-:S06]  /*04a0*/  IADD3 R8, PT, PT, R5, 0xffffffe, RZ ;  /* 0x0ffffffe05087810 */ /* 0x001fcc0007ffe0ff */
[----:B------:R0:W1:Y:S02]  /*04b0*/  F2I.FTZ.U32.TRUNC.NTZ R9, R8 ;  /* 0x0000000800097305 */ /* 0x000064000021f000 */
[----:B0-----:R-:W-:Y:S02]  /*04c0*/  IMAD.MOV.U32 R8, RZ, RZ, RZ ;  /* 0x000000ffff087224 */ /* 0x001fe400078e00ff */
[----:B-1----:R-:W-:-:S04]  /*04d0*/  IMAD.MOV R11, RZ, RZ, -R9 ;  /* 0x000000ffff0b7224 */ /* 0x002fc800078e0a09 */
[----:B------:R-:W-:-:S04]  /*04e0*/  IMAD R11, R11, UR4, RZ ;  /* 0x000000040b0b7c24 */ /* 0x000fc8000f8e02ff */
[----:B------:R-:W-:-:S06]  /*04f0*/  IMAD.HI.U32 R9, R9, R11, R8 ;  /* 0x0000000b09097227 */ /* 0x000fcc00078e0008 */
[----:B------:R-:W-:-:S05]  /*0500*/  IMAD.HI.U32 R9, R9, R4, RZ ;  /* 0x0000000409097227 */ /* 0x000fca00078e00ff */
[----:B------:R-:W-:-:S05]  /*0510*/  IADD3 R9, PT, PT, -R9, RZ, RZ ;  /* 0x000000ff09097210 */ /* 0x000fca0007ffe1ff */
[----:B------:R-:W-:-:S05]  /*0520*/  IMAD R6, R9, UR4, R4 ;  /* 0x0000000409067c24 */ /* 0x000fca000f8e0204 */
[----:B------:R-:W-:-:S13]  /*0530*/  ISETP.GE.U32.AND P0, PT, R6, UR4, PT ;  /* 0x0000000406007c0c */ /* 0x000fda000bf06070 */
[----:B------:R-:W-:-:S05]  /*0540*/  @P0 VIADD R6, R6, -UR4 ;  /* 0x8000000406060c36 */ /* 0x000fca0008000000 */
[----:B------:R-:W-:-:S13]  /*0550*/  ISETP.GE.U32.AND P0, PT, R6, UR4, PT ;  /* 0x0000000406007c0c */ /* 0x000fda000bf06070 */
[----:B------:R-:W-:Y:S01]  /*0560*/  @P0 VIADD R6, R6, -UR4 ;  /* 0x8000000406060c36 */ /* 0x000fe20008000000 */
[----:B------:R-:W-:Y:S01]  /*0570*/  @!P1 LOP3.LUT R6, RZ, UR4, RZ, 0x33, !PT ;  /* 0x00000004ff069c12 */ /* 0x000fe2000f8e33ff */
[----:B------:R-:W-:Y:S06]  /*0580*/  BRA `(.L_x_5) ;  /* 0x00000000000c7947 */ /* 0x000fec0003800000 */
.L_x_4:
[----:B------:R-:W-:Y:S02]  /*0590*/  MOV R6, R4 ;  /* 0x0000000400067202 */ /* 0x000fe40000000f00 */
[----:B------:R-:W-:-:S07]  /*05a0*/  MOV R4, 0x5c0 ;  /* 0x000005c000047802 */ /* 0x000fce0000000f00 */
[----:B------:R-:W-:Y:S05]  /*05b0*/  CALL.REL.NOINC `($__internal_1_$__cuda_sm20_rem_s64) ;  /* 0x0000000c007c7944 */ /* 0x000fea0003c00000 */
.L_x_5:
[----:B------:R-:W-:Y:S05]  /*05c0*/  BSYNC.RECONVERGENT B0 ;  /* 0x0000000000007941 */ /* 0x000fea0003800200 */
.L_x_3:
[----:B------:R-:W0:Y:S01]  /*05d0*/  LDCU.64 UR6, c[0x0][0x3f8] ;  /* 0x00007f00ff0677ac */ /* 0x000e220008000a00 */
[----:B------:R-:W-:Y:S01]  /*05e0*/  BSSY.RECONVERGENT B0, `(.L_x_6) ;  /* 0x0000026000007945 */ /* 0x000fe20003800200 */
[----:B------:R-:W0:Y:S01]  /*05f0*/  LDCU.64 UR10, c[0x0][0x400] ;  /* 0x00008000ff0a77ac */ /* 0x000e220008000a00 */
[----:B------:R-:W1:Y:S01]  /*0600*/  LDCU.64 UR22, c[0x0][0x358] ;  /* 0x00006b00ff1677ac */ /* 0x000e620008000a00 */
[----:B0-----:R-:W-:Y:S02]  /*0610*/  UIMAD UR4, UR7, UR10, URZ ;  /* 0x0000000a070472a4 */ /* 0x001fe4000f8e02ff */
[----:B------:R-:W-:Y:S02]  /*0620*/  UIMAD.WIDE.U32 UR8, UR6, UR10, URZ ;  /* 0x0000000a060872a5 */ /* 0x000fe4000f8e00ff */
[----:B------:R-:W-:-:S04]  /*0630*/  UIMAD UR4, UR6, UR11, UR4 ;  /* 0x0000000b060472a4 */ /* 0x000fc8000f8e0204 */
[----:B------:R-:W-:-:S06]  /*0640*/  UIADD3 UR15, UPT, UPT, UR9, UR4, URZ ;  /* 0x00000004090f7290 */ /* 0x000fcc000fffe0ff */
[----:B------:R-:W-:-:S04]  /*0650*/  LOP3.LUT R4, R3, UR15, RZ, 0xfc, !PT ;  /* 0x0000000f03047c12 */ /* 0x000fc8000f8efcff */
[----:B------:R-:W-:-:S13]  /*0660*/  ISETP.NE.U32.AND P0, PT, R4, RZ, PT ;  /* 0x000000ff0400720c */ /* 0x000fda0003f05070 */
[----:B-1----:R-:W-:Y:S05]  /*0670*/  @P0 BRA `(.L_x_7) ;  /* 0x0000000000500947 */ /* 0x002fea0003800000 */
[----:B------:R-:W0:Y:S01]  /*0680*/  I2F.U32.RP R3, UR8 ;  /* 0x0000000800037d06 */ /* 0x000e220008209000 */
[----:B------:R-:W-:-:S07]  /*0690*/  ISETP.NE.U32.AND P2, PT, RZ, UR8, PT ;  /* 0x00000008ff007c0c */ /* 0x000fce000bf45070 */
[----:B0-----:R-:W0:Y:S02]  /*06a0*/  MUFU.RCP R3, R3 ;  /* 0x0000000300037308 */ /* 0x001e240000001000 */
[----:B0-----:R-:W-:-:S06]  /*06b0*/  VIADD R4, R3, 0xffffffe ;  /* 0x0ffffffe03047836 */ /* 0x001fcc0000000000 */
[----:B------:R0:W1:Y:S02]  /*06c0*/  F2I.FTZ.U32.TRUNC.NTZ R5, R4 ;  /* 0x0000000400057305 */ /* 0x000064000021f000 */
[----:B0-----:R-:W-:Y:S02]  /*06d0*/  HFMA2 R4, -RZ, RZ, 0, 0 ;  /* 0x00000000ff047431 */ /* 0x001fe400000001ff */
[----:B-1----:R-:W-:-:S04]  /*06e0*/  IMAD.MOV R9, RZ, RZ, -R5 ;  /* 0x000000ffff097224 */ /* 0x002fc800078e0a05 */
[----:B------:R-:W-:-:S04]  /*06f0*/  IMAD R9, R9, UR8, RZ ;  /* 0x0000000809097c24 */ /* 0x000fc8000f8e02ff */
[----:B------:R-:W-:-:S06]  /*0700*/  IMAD.HI.U32 R5, R5, R9, R4 ;  /* 0x0000000905057227 */ /* 0x000fcc00078e0004 */
[----:B------:R-:W-:-:S04]  /*0710*/  IMAD.HI.U32 R5, R5, R2, RZ ;  /* 0x0000000205057227 */ /* 0x000fc800078e00ff */
[----:B------:R-:W-:-:S04]  /*0720*/  IMAD.MOV R9, RZ, RZ, -R5 ;  /* 0x000000ffff097224 */ /* 0x000fc800078e0a05 */
[----:B------:R-:W-:-:S05]  /*0730*/  IMAD R2, R9, UR8, R2 ;  /* 0x0000000809027c24 */ /* 0x000fca000f8e0202 */
[----:B------:R-:W-:-:S13]  /*0740*/  ISETP.GE.U32.AND P0, PT, R2, UR8, PT ;  /* 0x0000000802007c0c */ /* 0x000fda000bf06070 */
[----:B------:R-:W-:Y:S01]  /*0750*/  @P0 VIADD R2, R2, -UR8 ;  /* 0x8000000802020c36 */ /* 0x000fe20008000000 */
[----:B------:R-:W-:-:S04]  /*0760*/  @P0 IADD3 R5, PT, PT, R5, 0x1, RZ ;  /* 0x0000000105050810 */ /* 0x000fc80007ffe0ff */
[----:B------:R-:W-:-:S13]  /*0770*/  ISETP.GE.U32.AND P1, PT, R2, UR8, PT ;  /* 0x0000000802007c0c */ /* 0x000fda000bf26070 */
[----:B------:R-:W-:Y:S01]  /*0780*/  @P1 VIADD R5, R5, 0x1 ;  /* 0x0000000105051836 */ /* 0x000fe20000000000 */
[----:B------:R-:W-:-:S05]  /*0790*/  @!P2 LOP3.LUT R5, RZ, UR8, RZ, 0x33, !PT ;  /* 0x00000008ff05ac12 */ /* 0x000fca000f8e33ff */
[----:B------:R-:W-:Y:S01]  /*07a0*/  IMAD.MOV.U32 R2, RZ, RZ, R5 ;  /* 0x000000ffff027224 */ /* 0x000fe200078e0005 */
[----:B------:R-:W-:Y:S06]  /*07b0*/  BRA `(.L_x_8) ;  /* 0x0000000000207947 */ /* 0x000fec0003800000 */
.L_x_7:
[----:B------:R-:W-:Y:S01]  /*07c0*/  IMAD.U32 R11, RZ, RZ, UR9 ;  /* 0x00000009ff0b7e24 */ /* 0x000fe2000f8e00ff */
[----:B------:R-:W-:Y:S01]  /*07d0*/  MOV R10, UR8 ;  /* 0x00000008000a7c02 */ /* 0x000fe20008000f00 */
[----:B------:R-:W-:Y:S01]  /*07e0*/  IMAD.MOV.U32 R11, RZ, RZ, R2 ;  /* 0x000000ffff0b7224 */ /* 0x000fe200078e0002 */
[----:B------:R-:W-:Y:S01]  /*07f0*/  MOV R12, R3 ;  /* 0x00000003000c7202 */ /* 0x000fe20000000f00 */
[----:B------:R-:W-:Y:S01]  /*0800*/  IMAD.U32 R9, RZ, RZ, UR15 ;  /* 0x0000000fff097e24 */ /* 0x000fe2000f8e00ff */
[----:B------:R-:W-:-:S07]  /*0810*/  MOV R8, 0x830 ;  /* 0x0000083000087802 */ /* 0x000fce0000000f00 */
[----:B------:R-:W-:Y:S05]  /*0820*/  CALL.REL.NOINC `($__internal_0_$__cuda_sm20_div_s64) ;  /* 0x0000000400887944 */ /* 0x000fea0003c00000 */
[----:B------:R-:W-:-:S07]  /*0830*/  IMAD.MOV.U32 R2, RZ, RZ, R10 ;  /* 0x000000ffff027224 */ /* 0x000fce00078e000a */
.L_x_8:
[----:B------:R-:W-:Y:S05]  /*0840*/  BSYNC.RECONVERGENT B0 ;  /* 0x0000000000007941 */ /* 0x000fea0003800200 */
.L_x_6:
[----:B------:R-:W0:Y:S01]  /*0850*/  S2UR UR13, SR_CTAID.Y ;  /* 0x00000000000d79c3 */ /* 0x000e220000002600 */
[----:B------:R-:W1:Y:S01]  /*0860*/  LDCU.128 UR16, c[0x0][0x430] ;  /* 0x00008600ff1077ac */ /* 0x000e620008000c00 */
[----:B------:R-:W2:Y:S06]  /*0870*/  LDCU UR10, c[0x0][0x440] ;  /* 0x00008800ff0a77ac */ /* 0x000eac0008000800 */
[----:B------:R-:W2:Y:S01]  /*0880*/  S2UR UR12, SR_CTAID.Z ;  /* 0x00000000000c79c3 */ /* 0x000ea20000002700 */
[----:B------:R-:W3:Y:S01]  /*0890*/  LDCU.128 UR4, c[0x0][0x3b0] ;  /* 0x00007600ff0477ac */ /* 0x000ee20008000c00 */
[----:B------:R-:W4:Y:S06]  /*08a0*/  LDCU.128 UR24, c[0x0][0x3c0] ;  /* 0x00007800ff1877ac */ /* 0x000f2c0008000c00 */
[----:B------:R-:W5:Y:S01]  /*08b0*/  LDC R8, c[0x0][0x3a8] ;  /* 0x0000ea00ff087b82 */ /* 0x000f620000000800 */
[----:B-1----:R-:W-:-:S02]  /*08c0*/  UIADD3 UR20, UPT, UPT, -UR18, URZ, URZ ;  /* 0x000000ff12147290 */ /* 0x002fc4000fffe1ff */
[----:B------:R-:W-:Y:S01]  /*08d0*/  VIMNMX R3, PT, PT, R0, UR18, !PT ;  /* 0x0000001200037c48 */ /* 0x000fe2000ffe0100 */
[----:B------:R-:W-:Y:S02]  /*08e0*/  UIADD3 UR21, UPT, UPT, -UR17, URZ, URZ ;  /* 0x000000ff11157290 */ /* 0x000fe4000fffe1ff */
[----:B------:R-:W-:Y:S02]  /*08f0*/  UISETP.LT.AND UP0, UPT, URZ, UR20, UPT ;  /* 0x00000014ff00728c */ /* 0x000fe4000bf01270 */
[----:B------:R-:W1:Y:S01]  /*0900*/  LDC R10, c[0x0][0x3a0] ;  /* 0x0000e800ff0a7b82 */ /* 0x000e620000000800 */
[----:B0-----:R-:W-:-:S04]  /*0910*/  UIADD3 UR13, UPT, UPT, UR13, UR19, URZ ;  /* 0x000000130d0d7290 */ /* 0x001fc8000fffe0ff */
[----:B------:R-:W-:Y:S02]  /*0920*/  USHF.R.S32.HI UR14, URZ, 0x1f, UR13 ;  /* 0x0000001fff0e7899 */ /* 0x000fe4000801140d */
[----:B--2---:R-:W-:Y:S01]  /*0930*/  UIADD3 UR12, UPT, UPT, UR12, UR10, URZ ;  /* 0x0000000a0c0c7290 */ /* 0x004fe2000fffe0ff */
[----:B------:R-:W0:Y:S01]  /*0940*/  LDC.64 R4, c[0x0][0x3d0] ;  /* 0x0000f400ff047b82 */ /* 0x000e220000000a00 */
[----:B---3--:R-:W-:Y:S02]  /*0950*/  UIMAD.WIDE.U32 UR10, UR13, UR6, URZ ;  /* 0x000000060d0a72a5 */ /* 0x008fe4000f8e00ff */
[----:B------:R-:W-:-:S04]  /*0960*/  UIMAD UR6, UR14, UR6, URZ ;  /* 0x000000060e0672a4 */ /* 0x000fc8000f8e02ff */
[----:B------:R-:W-:Y:S01]  /*0970*/  UIMAD UR6, UR13, UR7, UR6 ;  /* 0x000000070d0672a4 */ /* 0x000fe2000f8e0206 */
[----:B-----5:R-:W-:Y:S01]  /*0980*/  IADD3 R8, PT, PT, R8, UR18, RZ ;  /* 0x0000001208087c10 */ /* 0x020fe2000fffe0ff */
[----:B------:R-:W2:Y:S01]  /*0990*/  LDC R12, c[0x0][0x398] ;  /* 0x0000e600ff0c7b82 */ /* 0x000ea20000000800 */
[----:B------:R-:W-:Y:S02]  /*09a0*/  USHF.R.S32.HI UR7, URZ, 0x1f, UR12 ;  /* 0x0000001fff077899 */ /* 0x000fe4000801140c */
[----:B------:R-:W-:Y:S01]  /*09b0*/  UIADD3 UR11, UPT, UPT, UR11, UR6, URZ ;  /* 0x000000060b0b7290 */ /* 0x000fe2000fffe0ff */
[----:B------:R-:W-:Y:S01]  /*09c0*/  VIADDMNMX R8, R8, 0xffffffff, R3, PT ;  /* 0xffffffff08087846 */ /* 0x000fe20003800103 */
[----:B------:R-:W-:Y:S01]  /*09d0*/  USEL UR6, URZ, UR20, !UP0 ;  /* 0x00000014ff067287 */ /* 0x000fe2000c000000 */
[----:B------:R-:W-:Y:S01]  /*09e0*/  VIMNMX R3, PT, PT, RZ, UR18, !PT ;  /* 0x00000012ff037c48 */ /* 0x000fe2000ffe0100 */
[----:B------:R-:W-:Y:S01]  /*09f0*/  UISETP.LT.AND UP0, UPT, URZ, UR21, UPT ;  /* 0x00000015ff00728c */ /* 0x000fe2000bf01270 */
[----:B-1----:R-:W-:Y:S01]  /*0a00*/  VIADD R10, R10, UR17 ;  /* 0x000000110a0a7c36 */ /* 0x002fe20008000000 */
[----:B------:R-:W-:-:S02]  /*0a10*/  UIMAD UR19, UR7, UR4, URZ ;  /* 0x00000004071372a4 */ /* 0x000fc4000f8e02ff */
[----:B------:R-:W-:Y:S01]  /*0a20*/  IADD3 R8, PT, PT, R8, UR6, -R3 ;  /* 0x0000000608087c10 */ /* 0x000fe2000fffe803 */
[----:B------:R-:W-:Y:S01]  /*0a30*/  USEL UR6, URZ, UR21, !UP0 ;  /* 0x00000015ff067287 */ /* 0x000fe2000c000000 */
[----:B------:R-:W-:Y:S01]  /*0a40*/  VIMNMX R3, PT, PT, R6, UR17, !PT ;  /* 0x0000001106037c48 */ /* 0x000fe2000ffe0100 */
[----:B------:R-:W-:Y:S01]  /*0a50*/  UIMAD UR19, UR12, UR5, UR19 ;  /* 0x000000050c1372a4 */ /* 0x000fe2000f8e0213 */
[----:B------:R-:W-:Y:S01]  /*0a60*/  SHF.R.S32.HI R9, RZ, 0x1f, R8 ;  /* 0x0000001fff097819 */ /* 0x000fe20000011408 */
[----:B------:R-:W-:Y:S01]  /*0a70*/  UIMAD.WIDE.U32 UR4, UR12, UR4, UR10 ;  /* 0x000000040c0472a5 */ /* 0x000fe2000f8e000a */
[----:B------:R-:W-:Y:S01]  /*0a80*/  VIADDMNMX R10, R10, 0xffffffff, R3, PT ;  /* 0xffffffff0a0a7846 */ /* 0x000fe20003800103 */
[----:B------:R-:W1:Y:S01]  /*0a90*/  LDCU.64 UR10, c[0x0][0x408] ;  /* 0x00008100ff0a77ac */ /* 0x000e620008000a00 */
[----:B------:R-:W-:Y:S01]  /*0aa0*/  VIMNMX R3, PT, PT, RZ, UR17, !PT ;  /* 0x00000011ff037c48 */ /* 0x000fe2000ffe0100 */
[----:B0-----:R-:W-:Y:S01]  /*0ab0*/  IMAD R11, R9, R4, RZ ;  /* 0x00000004090b7224 */ /* 0x001fe200078e02ff */
[----:B------:R-:W-:-:S02]  /*0ac0*/  UIADD3 UR5, UPT, UPT, UR5, UR19, URZ ;  /* 0x0000001305057290 */ /* 0x000fc4000fffe0ff */
[----:B------:R-:W-:Y:S01]  /*0ad0*/  IADD3 R9, PT, PT, R10, UR6, -R3 ;  /* 0x000000060a097c10 */ /* 0x000fe2000fffe803 */
[----:B------:R-:W-:Y:S01]  /*0ae0*/  UIADD3 UR6, UPT, UPT, -UR16, URZ, URZ ;  /* 0x000000ff10067290 */ /* 0x000fe2000fffe1ff */
[----:B------:R-:W-:Y:S01]  /*0af0*/  IMAD R13, R8, R5, R11 ;  /* 0x00000005080d7224 */ /* 0x000fe200078e020b */
[----:B------:R-:W-:Y:S01]  /*0b00*/  VIMNMX R10, PT, PT, R2, UR16, !PT ;  /* 0x00000010020a7c48 */ /* 0x000fe2000ffe0100 */
[----:B--2---:R-:W-:Y:S01]  /*0b10*/  VIADD R11, R12, UR16 ;  /* 0x000000100c0b7c36 */ /* 0x004fe20008000000 */
[----:B------:R-:W-:Y:S01]  /*0b20*/  UISETP.LT.AND UP0, UPT, URZ, UR6, UPT ;  /* 0x00000006ff00728c */ /* 0x000fe2000bf01270 */
[----:B------:R-:W-:Y:S01]  /*0b30*/  IMAD.WIDE.U32 R4, R8, R4, UR4 ;  /* 0x0000000408047e25 */ /* 0x000fe2000f8e0004 */
[----:B------:R-:W-:Y:S01]  /*0b40*/  VIMNMX R3, PT, PT, RZ, UR16, !PT ;  /* 0x00000010ff037c48 */ /* 0x000fe2000ffe0100 */
[----:B------:R-:W0:Y:S01]  /*0b50*/  LDCU.128 UR16, c[0x0][0x410] ;  /* 0x00008200ff1077ac */ /* 0x000e220008000c00 */
[----:B------:R-:W-:Y:S02]  /*0b60*/  VIADDMNMX R10, R11, 0xffffffff, R10, PT ;  /* 0xffffffff0b0a7846 */ /* 0x000fe4000380010a */
[----:B------:R-:W-:Y:S01]  /*0b70*/  SHF.R.S32.HI R8, RZ, 0x1f, R9 ;  /* 0x0000001fff087819 */ /* 0x000fe20000011409 */
[----:B------:R-:W-:Y:S01]  /*0b80*/  USEL UR4, URZ, UR6, !UP0 ;  /* 0x00000006ff047287 */ /* 0x000fe2000c000000 */
[----:B------:R-:W-:-:S05]  /*0b90*/  IADD3 R5, PT, PT, R5, R13, RZ ;  /* 0x0000000d05057210 */ /* 0x000fca0007ffe0ff */
[----:B------:R-:W-:Y:S01]  /*0ba0*/  IADD3 R3, PT, PT, R10, UR4, -R3 ;  /* 0x000000040a037c10 */ /* 0x000fe2000fffe803 */
[----:B----4-:R-:W-:Y:S02]  /*0bb0*/  IMAD R10, R8, UR26, RZ ;  /* 0x0000001a080a7c24 */ /* 0x010fe4000f8e02ff */
[C---:B------:R-:W-:Y:S01]  /*0bc0*/  IMAD.WIDE.U32 R4, R9.reuse, UR26, R4 ;  /* 0x0000001a09047c25 */ /* 0x040fe2000f8e0004 */
[----:B------:R-:W-:Y:S01]  /*0bd0*/  SHF.R.S32.HI R8, RZ, 0x1f, R3 ;  /* 0x0000001fff087819 */ /* 0x000fe20000011403 */
[----:B------:R-:W2:Y:S02]  /*0be0*/  LDCU.64 UR4, c[0x0][0x380] ;  /* 0x00007000ff0477ac */ /* 0x000ea40008000a00 */
[----:B------:R-:W-:Y:S02]  /*0bf0*/  IMAD R11, R9, UR27, R10 ;  /* 0x0000001b090b7c24 */ /* 0x000fe4000f8e020a */
[----:B------:R-:W-:Y:S02]  /*0c00*/  IMAD R8, R8, UR24, RZ ;  /* 0x0000001808087c24 */ /* 0x000fe4000f8e02ff */
[----:B------:R-:W-:-:S02]  /*0c10*/  IMAD.IADD R5, R5, 0x1, R11 ;  /* 0x0000000105057824 */ /* 0x000fc400078e020b */
[C---:B------:R-:W-:Y:S02]  /*0c20*/  IMAD R9, R3.reuse, UR25, R8 ;  /* 0x0000001903097c24 */ /* 0x040fe4000f8e0208 */
[----:B------:R-:W-:-:S04]  /*0c30*/  IMAD.WIDE.U32 R4, R3, UR24, R4 ;  /* 0x0000001803047c25 */ /* 0x000fc8000f8e0004 */
[----:B------:R-:W-:Y:S01]  /*0c40*/  IMAD.IADD R3, R5, 0x1, R9 ;  /* 0x0000000105037824 */ /* 0x000fe200078e0209 */
[----:B0-----:R-:W-:Y:S01]  /*0c50*/  UIMAD UR14, UR14, UR16, URZ ;  /* 0x000000100e0e72a4 */ /* 0x001fe2000f8e02ff */
[----:B------:R-:W0:Y:S01]  /*0c60*/  LDC.64 R8, c[0x0][0x420] ;  /* 0x00010800ff087b82 */ /* 0x000e220000000a00 */
[----:B--2---:R-:W-:-:S04]  /*0c70*/  LEA R10, P0, R4, UR4, 0x1 ;  /* 0x00000004040a7c11 */ /* 0x004fc8000f8008ff */
[----:B------:R-:W-:-:S03]  /*0c80*/  LEA.HI.X R11, R4, UR5, R3, 0x1, P0 ;  /* 0x00000005040b7c11 */ /* 0x000fc600080f0c03 */
[----:B------:R-:W2:Y:S02]  /*0c90*/  LDC.64 R4, c[0x0][0x428] ;  /* 0x00010a00ff047b82 */ /* 0x000ea40000000a00 */
[----:B------:R3:W4:Y:S01]  /*0ca0*/  LDG.E.U16 R3, desc[UR22][R10.64] ;  /* 0x000000160a037981 */ /* 0x000722000c1e1500 */
[----:B------:R-:W-:Y:S02]  /*0cb0*/  UIMAD.WIDE.U32 UR4, UR13, UR16, URZ ;  /* 0x000000100d0472a5 */ /* 0x000fe4000f8e00ff */
[----:B------:R-:W-:Y:S02]  /*0cc0*/  UIMAD UR14, UR13, UR17, UR14 ;  /* 0x000000110d0e72a4 */ /* 0x000fe4000f8e020e */
[----:B-1----:R-:W-:Y:S02]  /*0cd0*/  UIMAD UR7, UR7, UR10, URZ ;  /* 0x0000000a070772a4 */ /* 0x002fe4000f8e02ff */
[----:B------:R-:W-:Y:S02]  /*0ce0*/  UIADD3 UR5, UPT, UPT, UR5, UR14, URZ ;  /* 0x0000000e05057290 */ /* 0x000fe4000fffe0ff */
[----:B------:R-:W-:-:S02]  /*0cf0*/  UIMAD UR7, UR12, UR11, UR7 ;  /* 0x0000000b0c0772a4 */ /* 0x000fc4000f8e0207 */
[----:B------:R-:W-:-:S04]  /*0d00*/  UIMAD.WIDE.U32 UR4, UR12, UR10, UR4 ;  /* 0x0000000a0c0472a5 */ /* 0x000fc8000f8e0004 */
[----:B------:R-:W-:Y:S01]  /*0d10*/  UIADD3 UR5, UPT, UPT, UR5, UR7, URZ ;  /* 0x0000000705057290 */ /* 0x000fe2000fffe0ff */
[----:B--2---:R-:W-:-:S05]  /*0d20*/  IMAD R7, R7, R4, RZ ;  /* 0x0000000407077224 */ /* 0x004fca00078e02ff */
[----:B---3--:R-:W-:-:S04]  /*0d30*/  IMAD.WIDE.U32 R10, R0, R4, UR4 ;  /* 0x00000004000a7e25 */ /* 0x008fc8000f8e0004 */
[----:B------:R-:W-:Y:S01]  /*0d40*/  IMAD R5, R0, R5, R7 ;  /* 0x0000000500057224 */ /* 0x000fe200078e0207 */
[----:B------:R-:W-:Y:S02]  /*0d50*/  SHF.R.S32.HI R7, RZ, 0x1f, R6 ;  /* 0x0000001fff077819 */ /* 0x000fe40000011406 */
[----:B------:R-:W-:Y:S02]  /*0d60*/  SHF.R.S32.HI R0, RZ, 0x1f, R2 ;  /* 0x0000001fff007819 */ /* 0x000fe40000011402 */
[----:B------:R-:W-:Y:S01]  /*0d70*/  IADD3 R11, PT, PT, R11, R5, RZ ;  /* 0x000000050b0b7210 */ /* 0x000fe20007ffe0ff */
[----:B0-----:R-:W-:Y:S01]  /*0d80*/  IMAD R7, R7, R8, RZ ;  /* 0x0000000807077224 */ /* 0x001fe200078e02ff */
[----:B------:R-:W0:Y:S03]  /*0d90*/  LDC.64 R4, c[0x0][0x3d8] ;  /* 0x0000f600ff047b82 */ /* 0x000e260000000a00 */
[----:B------:R-:W-:-:S02]  /*0da0*/  IMAD R9, R6, R9, R7 ;  /* 0x0000000906097224 */ /* 0x000fc400078e0207 */
[----:B------:R-:W-:-:S04]  /*0db0*/  IMAD.WIDE.U32 R6, R6, R8, R10 ;  /* 0x0000000806067225 */ /* 0x000fc800078e000a */
[----:B------:R-:W-:Y:S02]  /*0dc0*/  IMAD.IADD R7, R7, 0x1, R9 ;  /* 0x0000000107077824 */ /* 0x000fe400078e0209 */
[----:B------:R-:W-:Y:S02]  /*0dd0*/  IMAD R9, R0, UR18, RZ ;  /* 0x0000001200097c24 */ /* 0x000fe4000f8e02ff */
[----:B------:R-:W-:-:S04]  /*0de0*/  IMAD.WIDE.U32 R6, R2, UR18, R6 ;  /* 0x0000001202067c25 */ /* 0x000fc8000f8e0006 */
[----:B------:R-:W-:-:S04]  /*0df0*/  IMAD R9, R2, UR19, R9 ;  /* 0x0000001302097c24 */ /* 0x000fc8000f8e0209 */
[----:B------:R-:W-:Y:S01]  /*0e00*/  IMAD.IADD R0, R7, 0x1, R9 ;  /* 0x0000000107007824 */ /* 0x000fe200078e0209 */
[----:B0-----:R-:W-:-:S04]  /*0e10*/  LEA R4, P0, R6, R4, 0x1 ;  /* 0x0000000406047211 */ /* 0x001fc800078008ff */
[----:B------:R-:W-:-:S05]  /*0e20*/  LEA.HI.X R5, R6, R5, R0, 0x1, P0 ;  /* 0x0000000506057211 */ /* 0x000fca00000f0c00 */
[----:B----4-:R-:W-:Y:S01]  /*0e30*/  STG.E.U16 desc[UR22][R4.64], R3 ;  /* 0x0000000304007986 */ /* 0x010fe2000c101516 */
[----:B------:R-:W-:Y:S05]  /*0e40*/  EXIT ;  /* 0x000000000000794d */ /* 0x000fea0003800000 */
        .weak           $__internal_0_$__cuda_sm20_div_s64
        .type           $__internal_0_$__cuda_sm20_div_s64,@function
        .size           $__internal_0_$__cuda_sm20_div_s64,($__internal_1_$__cuda_sm20_rem_s64 - $__internal_0_$__cuda_sm20_div_s64)
$__internal_0_$__cuda_sm20_div_s64:
[-C--:B------:R-:W-:Y:S02]  /*0e50*/  IADD3 R5, P1, PT, RZ, -R10.reuse, RZ ;  /* 0x8000000aff057210 */ /* 0x080fe40007f3e0ff */
[----:B------:R-:W-:Y:S02]  /*0e60*/  ISETP.GE.AND P0, PT, R9, RZ, PT ;  /* 0x000000ff0900720c */ /* 0x000fe40003f06270 */
[-C--:B------:R-:W-:Y:S02]  /*0e70*/  IADD3.X R14, PT, PT, RZ, ~R9.reuse, RZ, P1, !PT ;  /* 0x80000009ff0e7210 */ /* 0x080fe40000ffe4ff */
[----:B------:R-:W-:Y:S02]  /*0e80*/  SEL R4, R5, R10, !P0 ;  /* 0x0000000a05047207 */ /* 0x000fe40004000000 */
[----:B------:R-:W-:Y:S02]  /*0e90*/  SEL R5, R14, R9, !P0 ;  /* 0x000000090e057207 */ /* 0x000fe40004000000 */
[----:B------:R-:W-:-:S02]  /*0ea0*/  ISETP.GE.AND P3, PT, R12, RZ, PT ;  /* 0x000000ff0c00720c */ /* 0x000fc40003f66270 */
[----:B------:R-:W0:Y:S02]  /*0eb0*/  I2F.U64.RP R13, R4 ;  /* 0x00000004000d7312 */ /* 0x000e240000309000 */
[----:B0-----:R-:W0:Y:S02]  /*0ec0*/  MUFU.RCP R13, R13 ;  /* 0x0000000d000d7308 */ /* 0x001e240000001000 */
[----:B0-----:R-:W-:-:S15]  /*0ed0*/  VIADD R14, R13, 0x1ffffffe ;  /* 0x1ffffffe0d0e7836 */ /* 0x001fde0000000000 */
[----:B------:R-:W-:-:S15]  /*0ee0*/  NOP ;  /* 0x0000000000007918 */ /* 0x000fde0000000000 */
[----:B------:R-:W-:-:S15]  /*0ef0*/  NOP ;  /* 0x0000000000007918 */ /* 0x000fde0000000000 */
[----:B------:R-:W-:-:S15]  /*0f00*/  NOP ;  /* 0x0000000000007918 */ /* 0x000fde0000000000 */
[----:B------:R-:W0:Y:S02]  /*0f10*/  F2I.U64.TRUNC R14, R14 ;  /* 0x0000000e000e7311 */ /* 0x000e24000020d800 */
[----:B0-----:R-:W-:-:S04]  /*0f20*/  IMAD.WIDE.U32 R16, R14, R4, RZ ;  /* 0x000000040e107225 */ /* 0x001fc800078e00ff */
[----:B------:R-:W-:Y:S01]  /*0f30*/  IMAD R17, R14, R5, R17 ;  /* 0x000000050e117224 */ /* 0x000fe200078e0211 */
[----:B------:R-:W-:-:S03]  /*0f40*/  IADD3 R19, P0, PT, RZ, -R16, RZ ;  /* 0x80000010ff137210 */ /* 0x000fc60007f1e0ff */
[----:B------:R-:W-:Y:S02]  /*0f50*/  IMAD R17, R15, R4, R17 ;  /* 0x000000040f117224 */ /* 0x000fe400078e0211 */
[----:B------:R-:W-:-:S04]  /*0f60*/  IMAD.HI.U32 R16, R14, R19, RZ ;  /* 0x000000130e107227 */ /* 0x000fc800078e00ff */
[----:B------:R-:W-:Y:S01]  /*0f70*/  IMAD.X R21, RZ, RZ, ~R17, P0 ;  /* 0x000000ffff157224 */ /* 0x000fe200000e0e11 */
[----:B------:R-:W-:-:S03]  /*0f80*/  MOV R17, R14 ;  /* 0x0000000e00117202 */ /* 0x000fc60000000f00 */
[-C--:B------:R-:W-:Y:S02]  /*0f90*/  IMAD R23, R15, R21.reuse, RZ ;  /* 0x000000150f177224 */ /* 0x080fe400078e02ff */
[----:B------:R-:W-:-:S04]  /*0fa0*/  IMAD.WIDE.U32 R16, P0, R14, R21, R16 ;  /* 0x000000150e107225 */ /* 0x000fc80007800010 */
[----:B------:R-:W-:-:S04]  /*0fb0*/  IMAD.HI.U32 R13, R15, R21, RZ ;  /* 0x000000150f0d7227 */ /* 0x000fc800078e00ff */
[----:B------:R-:W-:-:S04]  /*0fc0*/  IMAD.HI.U32 R16, P1, R15, R19, R16 ;  /* 0x000000130f107227 */ /* 0x000fc80007820010 */
[----:B------:R-:W-:Y:S01]  /*0fd0*/  IMAD.X R13, R13, 0x1, R15, P0 ;  /* 0x000000010d0d7824 */ /* 0x000fe200000e060f */
[----:B------:R-:W-:-:S04]  /*0fe0*/  IADD3 R17, P2, PT, R23, R16, RZ ;  /* 0x0000001017117210 */ /* 0x000fc80007f5e0ff */
[----:B------:R-:W-:Y:S01]  /*0ff0*/  IADD3.X R13, PT, PT, RZ, RZ, R13, P2, P1 ;  /* 0x000000ffff0d7210 */ /* 0x000fe200017e240d */
[----:B------:R-:W-:-:S04]  /*1000*/  IMAD.WIDE.U32 R14, R17, R4, RZ ;  /* 0x00000004110e7225 */ /* 0x000fc800078e00ff */
[----:B------:R-:W-:Y:S01]  /*1010*/  IMAD R15, R17, R5, R15 ;  /* 0x00000005110f7224 */ /* 0x000fe200078e020f */
[----:B------:R-:W-:Y:S02]  /*1020*/  IADD3 R19, P0, PT, RZ, -R14, RZ ;  /* 0x8000000eff137210 */ /* 0x000fe40007f1e0ff */
[----:B------:R-:W-:Y:S01]  /*1030*/  IADD3 R14, P4, PT, RZ, -R11, RZ ;  /* 0x8000000bff0e7210 */ /* 0x000fe20007f9e0ff */
[----:B------:R-:W-:Y:S02]  /*1040*/  IMAD R15, R13, R4, R15 ;  /* 0x000000040d0f7224 */ /* 0x000fe400078e020f */
[----:B------:R-:W-:Y:S01]  /*1050*/  IMAD.HI.U32 R16, R17, R19, RZ ;  /* 0x0000001311107227 */ /* 0x000fe200078e00ff */
[----:B------:R-:W-:-:S03]  /*1060*/  SEL R11, R14, R11, !P3 ;  /* 0x0000000b0e0b7207 */ /* 0x000fc60005800000 */
[----:B------:R-:W-:-:S04]  /*1070*/  IMAD.X R18, RZ, RZ, ~R15, P0 ;  /* 0x000000ffff127224 */ /* 0x000fc800000e0e0f */
[----:B------:R-:W-:-:S04]  /*1080*/  IMAD.WIDE.U32 R16, P0, R17, R18, R16 ;  /* 0x0000001211107225 */ /* 0x000fc80007800010 */
[C---:B------:R-:W-:Y:S02]  /*1090*/  IMAD R15, R13.reuse, R18, RZ ;  /* 0x000000120d0f7224 */ /* 0x040fe400078e02ff */
[----:B------:R-:W-:Y:S01]  /*10a0*/  IMAD.HI.U32 R16, P1, R13, R19, R16 ;  /* 0x000000130d107227 */ /* 0x000fe20007820010 */
[----:B------:R-:W-:-:S03]  /*10b0*/  IADD3.X R17, PT, PT, RZ, ~R12, RZ, P4, !PT ;  /* 0x8000000cff117210 */ /* 0x000fc600027fe4ff */
[----:B------:R-:W-:Y:S01]  /*10c0*/  IMAD.HI.U32 R18, R13, R18, RZ ;  /* 0x000000120d127227 */ /* 0x000fe200078e00ff */
[----:B------:R-:W-:-:S03]  /*10d0*/  IADD3 R16, P2, PT, R15, R16, RZ ;  /* 0x000000100f107210 */ /* 0x000fc60007f5e0ff */
[----:B------:R-:W-:Y:S01]  /*10e0*/  IMAD.X R15, R18, 0x1, R13, P0 ;  /* 0x00000001120f7824 */ /* 0x000fe200000e060d */
[-C--:B------:R-:W-:Y:S01]  /*10f0*/  SEL R13, R17, R12.reuse, !P3 ;  /* 0x0000000c110d7207 */ /* 0x080fe20005800000 */
[C---:B------:R-:W-:Y:S01]  /*1100*/  IMAD.HI.U32 R14, R16.reuse, R11, RZ ;  /* 0x0000000b100e7227 */ /* 0x040fe200078e00ff */
[----:B------:R-:W-:Y:S02]  /*1110*/  LOP3.LUT R12, R9, R12, RZ, 0x3c, !PT ;  /* 0x0000000c090c7212 */ /* 0x000fe400078e3cff */
[----:B------:R-:W-:Y:S01]  /*1120*/  IADD3.X R18, PT, PT, RZ, RZ, R15, P2, P1 ;  /* 0x000000ffff127210 */ /* 0x000fe200017e240f */
[----:B------:R-:W-:Y:S02]  /*1130*/  IMAD.MOV.U32 R15, RZ, RZ, RZ ;  /* 0x000000ffff0f7224 */ /* 0x000fe400078e00ff */
[----:B------:R-:W-:-:S04]  /*1140*/  IMAD.WIDE.U32 R14, R16, R13, R14 ;  /* 0x0000000d100e7225 */ /* 0x000fc800078e000e */
[C---:B------:R-:W-:Y:S02]  /*1150*/  IMAD R17, R18.reuse, R13, RZ ;  /* 0x0000000d12117224 */ /* 0x040fe400078e02ff */
[----:B------:R-:W-:-:S04]  /*1160*/  IMAD.HI.U32 R14, P0, R18, R11, R14 ;  /* 0x0000000b120e7227 */ /* 0x000fc8000780000e */
[----:B------:R-:W-:Y:S01]  /*1170*/  IMAD.HI.U32 R16, R18, R13, RZ ;  /* 0x0000000d12107227 */ /* 0x000fe200078e00ff */
[----:B------:R-:W-:-:S04]  /*1180*/  IADD3 R17, P1, PT, R17, R14, RZ ;  /* 0x0000000e11117210 */ /* 0x000fc80007f3e0ff */
[----:B------:R-:W-:Y:S01]  /*1190*/  IADD3.X R16, PT, PT, R16, RZ, RZ, P0, !PT ;  /* 0x000000ff10107210 */ /* 0x000fe200007fe4ff */
[----:B------:R-:W-:-:S04]  /*11a0*/  IMAD.WIDE.U32 R14, R17, R4, RZ ;  /* 0x00000004110e7225 */ /* 0x000fc800078e00ff */
[----:B------:R-:W-:Y:S01]  /*11b0*/  IMAD.X R19, RZ, RZ, R16, P1 ;  /* 0x000000ffff137224 */ /* 0x000fe200008e0610 */
[----:B------:R-:W-:Y:S01]  /*11c0*/  IADD3 R21, P1, PT, -R14, R11, RZ ;  /* 0x0000000b0e157210 */ /* 0x000fe20007f3e1ff */
[----:B------:R-:W-:-:S03]  /*11d0*/  IMAD R15, R17, R5, R15 ;  /* 0x00000005110f7224 */ /* 0x000fc600078e020f */
[-C--:B------:R-:W-:Y:S01]  /*11e0*/  ISETP.GE.U32.AND P0, PT, R21, R4.reuse, PT ;  /* 0x000000041500720c */ /* 0x080fe20003f06070 */
[----:B------:R-:W-:-:S04]  /*11f0*/  IMAD R14, R19, R4, R15 ;  /* 0x00000004130e7224 */ /* 0x000fc800078e020f */
[----:B------:R-:W-:Y:S01]  /*1200*/  IMAD.X R15, R13, 0x1, ~R14, P1 ;  /* 0x000000010d0f7824 */ /* 0x000fe200008e0e0e */
[----:B------:R-:W-:Y:S02]  /*1210*/  IADD3 R11, P1, PT, R21, -R4, RZ ;  /* 0x80000004150b7210 */ /* 0x000fe40007f3e0ff */
[----:B------:R-:W-:Y:S02]  /*1220*/  IADD3 R14, P2, PT, R17, 0x1, RZ ;  /* 0x00000001110e7810 */ /* 0x000fe40007f5e0ff */
[CC--:B------:R-:W-:Y:S02]  /*1230*/  ISETP.GE.U32.AND.EX P0, PT, R15.reuse, R5.reuse, PT, P0 ;  /* 0x000000050f00720c */ /* 0x0c0fe40003f06100 */
[----:B------:R-:W-:Y:S01]  /*1240*/  IADD3.X R13, PT, PT, R15, ~R5, RZ, P1, !PT ;  /* 0x800000050f0d7210 */ /* 0x000fe20000ffe4ff */
[----:B------:R-:W-:Y:S01]  /*1250*/  IMAD.X R16, RZ, RZ, R19, P2 ;  /* 0x000000ffff107224 */ /* 0x000fe200010e0613 */
[----:B------:R-:W-:Y:S02]  /*1260*/  SEL R11, R11, R21, P0 ;  /* 0x000000150b0b7207 */ /* 0x000fe40000000000 */
[----:B------:R-:W-:-:S02]  /*1270*/  SEL R17, R14, R17, P0 ;  /* 0x000000110e117207 */ /* 0x000fc40000000000 */
[----:B------:R-:W-:Y:S02]  /*1280*/  SEL R13, R13, R15, P0 ;  /* 0x0000000f0d0d7207 */ /* 0x000fe40000000000 */
[----:B------:R-:W-:Y:S02]  /*1290*/  ISETP.GE.U32.AND P1, PT, R11, R4, PT ;  /* 0x000000040b00720c */ /* 0x000fe40003f26070 */
[----:B------:R-:W-:Y:S02]  /*12a0*/  SEL R14, R16, R19, P0 ;  /* 0x00000013100e7207 */ /* 0x000fe40000000000 */
[----:B------:R-:W-:Y:S02]  /*12b0*/  IADD3 R4, P2, PT, R17, 0x1, RZ ;  /* 0x0000000111047810 */ /* 0x000fe40007f5e0ff */
[----:B------:R-:W-:Y:S02]  /*12c0*/  ISETP.GE.U32.AND.EX P0, PT, R13, R5, PT, P1 ;  /* 0x000000050d00720c */ /* 0x000fe40003f06110 */
[----:B------:R-:W-:Y:S01]  /*12d0*/  ISETP.GE.AND P1, PT, R12, RZ, PT ;  /* 0x000000ff0c00720c */ /* 0x000fe20003f26270 */
[----:B------:R-:W-:Y:S01]  /*12e0*/  IMAD.X R11, RZ, RZ, R14, P2 ;  /* 0x000000ffff0b7224 */ /* 0x000fe200010e060e */
[----:B------:R-:W-:-:S04]  /*12f0*/  SEL R4, R4, R17, P0 ;  /* 0x0000001104047207 */ /* 0x000fc80000000000 */
[----:B------:R-:W-:Y:S02]  /*1300*/  SEL R11, R11, R14, P0 ;  /* 0x0000000e0b0b7207 */ /* 0x000fe40000000000 */
[-C--:B------:R-:W-:Y:S02]  /*1310*/  IADD3 R5, P2, PT, RZ, -R4.reuse, RZ ;  /* 0x80000004ff057210 */ /* 0x080fe40007f5e0ff */
[----:B------:R-:W-:Y:S02]  /*1320*/  ISETP.NE.U32.AND P0, PT, R10, RZ, PT ;  /* 0x000000ff0a00720c */ /* 0x000fe40003f05070 */
[----:B------:R-:W-:Y:S02]  /*1330*/  IADD3.X R12, PT, PT, RZ, ~R11, RZ, P2, !PT ;  /* 0x8000000bff0c7210 */ /* 0x000fe400017fe4ff */
[----:B------:R-:W-:Y:S01]  /*1340*/  ISETP.NE.AND.EX P0, PT, R9, RZ, PT, P0 ;  /* 0x000000ff0900720c */ /* 0x000fe20003f05300 */
[----:B------:R-:W-:Y:S01]  /*1350*/  IMAD.MOV.U32 R9, RZ, RZ, 0x0 ;  /* 0x00000000ff097424 */ /* 0x000fe200078e00ff */
[----:B------:R-:W-:-:S02]  /*1360*/  SEL R10, R5, R4, !P1 ;  /* 0x00000004050a7207 */ /* 0x000fc40004800000 */
[----:B------:R-:W-:Y:S02]  /*1370*/  SEL R11, R12, R11, !P1 ;  /* 0x0000000b0c0b7207 */ /* 0x000fe40004800000 */
[----:B------:R-:W-:Y:S02]  /*1380*/  SEL R10, R10, 0xffffffff, P0 ;  /* 0xffffffff0a0a7807 */ /* 0x000fe40000000000 */
[----:B------:R-:W-:Y:S01]  /*1390*/  SEL R11, R11, 0xffffffff, P0 ;  /* 0xffffffff0b0b7807 */ /* 0x000fe20000000000 */
[----:B------:R-:W-:Y:S06]  /*13a0*/  RET.REL.NODEC R8 `(_ZN2at6native54_GLOBAL__N__757059ea_21_ReplicationPadding_cu_4a93dcdf32replication_pad_forward_kernel3dIN3c108BFloat16EEEvNS_27GenericPackedTensorAccessorIKT_Lm5ENS_16DefaultPtrTraitsElEENS5_IS6_Lm5ES8_lEEiiiii) ;  /* 0xffffffec08147950 */ /* 0x000fec0003c3ffff */
        .weak           $__internal_1_$__cuda_sm20_rem_s64
        .type           $__internal_1_$__cuda_sm20_rem_s64,@function
        .size           $__internal_1_$__cuda_sm20_rem_s64,(.L_x_312 - $__internal_1_$__cuda_sm20_rem_s64)
$__internal_1_$__cuda_sm20_rem_s64:
[----:B------:R-:W0:Y:S02]  /*13b0*/  LDCU.64 UR6, c[0x0][0x3f8] ;  /* 0x00007f00ff0677ac */ /* 0x000e240008000a00 */
[----:B0-----:R-:W-:Y:S02]  /*13c0*/  UIADD3 UR4, UP1, UPT, URZ, -UR6, URZ ;  /* 0x80000006ff047290 */ /* 0x001fe4000ff3e0ff */
[----:B------:R-:W-:Y:S02]  /*13d0*/  UISETP.GE.AND UP0, UPT, UR7, URZ, UPT ;  /* 0x000000ff0700728c */ /* 0x000fe4000bf06270 */
[----:B------:R-:W-:Y:S02]  /*13e0*/  UIADD3.X UR5, UPT, UPT, URZ, ~UR7, URZ, UP1, !UPT ;  /* 0x80000007ff057290 */ /* 0x000fe40008ffe4ff */
[----:B------:R-:W-:Y:S02]  /*13f0*/  USEL UR4, UR4, UR6, !UP0 ;  /* 0x0000000604047287 */ /* 0x000fe4000c000000 */
[----:B------:R-:W-:-:S09]  /*1400*/  USEL UR5, UR5, UR7, !UP0 ;  /* 0x0000000705057287 */ /* 0x000fd2000c000000 */
[----:B------:R-:W0:Y:S02]  /*1410*/  I2F.U64.RP R12, UR4 ;  /* 0x00000004000c7d12 */ /* 0x000e240008309000 */
[----:B0-----:R-:W0:Y:S02]  /*1420*/  MUFU.RCP R12, R12 ;  /* 0x0000000c000c7308 */ /* 0x001e240000001000 */
[----:B0-----:R-:W-:-:S15]  /*1430*/  VIADD R8, R12, 0x1ffffffe ;  /* 0x1ffffffe0c087836 */ /* 0x001fde0000000000 */
[----:B------:R-:W-:-:S15]  /*1440*/  NOP ;  /* 0x0000000000007918 */ /* 0x000fde0000000000 */
[----:B------:R-:W-:-:S15]  /*1450*/  NOP ;  /* 0x0000000000007918 */ /* 0x000fde0000000000 */
[----:B------:R-:W-:-:S15]  /*1460*/  NOP ;  /* 0x0000000000007918 */ /* 0x000fde0000000000 */
[----:B------:R-:W0:Y:S02]  /*1470*/  F2I.U64.TRUNC R8, R8 ;  /* 0x0000000800087311 */ /* 0x000e24000020d800 */
[----:B0-----:R-:W-:-:S04]  /*1480*/  IMAD.WIDE.U32 R10, R8, UR4, RZ ;  /* 0x00000004080a7c25 */ /* 0x001fc8000f8e00ff */
[----:B------:R-:W-:Y:S01]  /*1490*/  IMAD R11, R8, UR5, R11 ;  /* 0x00000005080b7c24 */ /* 0x000fe2000f8e020b */
[----:B------:R-:W-:-:S03]  /*14a0*/  IADD3 R13, P0, PT, RZ, -R10, RZ ;  /* 0x8000000aff0d7210 */ /* 0x000fc60007f1e0ff */
[----:B------:R-:W-:Y:S02]  /*14b0*/  IMAD R11, R9, UR4, R11 ;  /* 0x00000004090b7c24 */ /* 0x000fe4000f8e020b */
[----:B------:R-:W-:-:S03]  /*14c0*/  IMAD.HI.U32 R10, R8, R13, RZ ;  /* 0x0000000d080a7227 */ /* 0x000fc600078e00ff */
[----:B------:R-:W-:Y:S01]  /*14d0*/  IADD3.X R15, PT, PT, RZ, ~R11, RZ, P0, !PT ;  /* 0x8000000bff0f7210 */ /* 0x000fe200007fe4ff */
[----:B------:R-:W-:-:S04]  /*14e0*/  IMAD.MOV.U32 R11, RZ, RZ, R8 ;  /* 0x000000ffff0b7224 */ /* 0x000fc800078e0008 */
[----:B------:R-:W-:-:S04]  /*14f0*/  IMAD.WIDE.U32 R10, P0, R8, R15, R10 ;  /* 0x0000000f080a7225 */ /* 0x000fc8000780000a */
[C---:B------:R-:W-:Y:S02]  /*1500*/  IMAD R17, R9.reuse, R15, RZ ;  /* 0x0000000f09117224 */ /* 0x040fe400078e02ff */
[----:B------:R-:W-:-:S04]  /*1510*/  IMAD.HI.U32 R10, P1, R9, R13, R10 ;  /* 0x0000000d090a7227 */ /* 0x000fc8000782000a */
[----:B------:R-:W-:Y:S01]  /*1520*/  IMAD.HI.U32 R15, R9, R15, RZ ;  /* 0x0000000f090f7227 */ /* 0x000fe200078e00ff */
[----:B------:R-:W-:-:S04]  /*1530*/  IADD3 R11, P2, PT, R17, R10, RZ ;  /* 0x0000000a110b7210 */ /* 0x000fc80007f5e0ff */
[----:B------:R-:W-:Y:S01]  /*1540*/  IADD3.X R10, PT, PT, R15, R9, RZ, P0, !PT ;  /* 0x000000090f0a7210 */ /* 0x000fe200007fe4ff */
[----:B------:R-:W-:-:S03]  /*1550*/  IMAD.WIDE.U32 R8, R11, UR4, RZ ;  /* 0x000000040b087c25 */ /* 0x000fc6000f8e00ff */
[----:B------:R-:W-:Y:S01]  /*1560*/  IADD3.X R13, PT, PT, RZ, RZ, R10, P2, P1 ;  /* 0x000000ffff0d7210 */ /* 0x000fe200017e240a */
[----:B------:R-:W-:Y:S01]  /*1570*/  IMAD R10, R11, UR5, R9 ;  /* 0x000000050b0a7c24 */ /* 0x000fe2000f8e0209 */
[----:B------:R-:W-:Y:S02]  /*1580*/  IADD3 R15, P0, PT, RZ, -R8, RZ ;  /* 0x80000008ff0f7210 */ /* 0x000fe40007f1e0ff */
[----:B------:R-:W-:Y:S01]  /*1590*/  ISETP.GE.AND P1, PT, R5, RZ, PT ;  /* 0x000000ff0500720c */ /* 0x000fe20003f26270 */
[----:B------:R-:W-:Y:S01]  /*15a0*/  IMAD R8, R13, UR4, R10 ;  /* 0x000000040d087c24 */ /* 0x000fe2000f8e020a */
[----:B------:R-:W-:Y:S01]  /*15b0*/  IADD3 R9, P4, PT, RZ, -R6, RZ ;  /* 0x80000006ff097210 */ /* 0x000fe20007f9e0ff */
[----:B------:R-:W-:-:S03]  /*15c0*/  IMAD.HI.U32 R10, R11, R15, RZ ;  /* 0x0000000f0b0a7227 */ /* 0x000fc600078e00ff */
[----:B------:R-:W-:Y:S01]  /*15d0*/  SEL R6, R9, R6, !P1 ;  /* 0x0000000609067207 */ /* 0x000fe20004800000 */
[----:B------:R-:W-:Y:S01]  /*15e0*/  IMAD.X R8, RZ, RZ, ~R8, P0 ;  /* 0x000000ffff087224 */ /* 0x000fe200000e0e08 */
[-C--:B------:R-:W-:Y:S01]  /*15f0*/  IADD3.X R12, PT, PT, RZ, ~R5.reuse, RZ, P4, !PT ;  /* 0x80000005ff0c7210 */ /* 0x080fe200027fe4ff */
[----:B------:R-:W-:Y:S02]  /*1600*/  HFMA2 R9, -RZ, RZ, 0, 0 ;  /* 0x00000000ff097431 */ /* 0x000fe400000001ff */
[----:B------:R-:W-:Y:S01]  /*1610*/  IMAD.WIDE.U32 R10, P0, R11, R8, R10 ;  /* 0x000000080b0a7225 */ /* 0x000fe2000780000a */
[----:B------:R-:W-:-:S03]  /*1620*/  SEL R12, R12, R5, !P1 ;  /* 0x000000050c0c7207 */ /* 0x000fc60004800000 */
[----:B------:R-:W-:-:S04]  /*1630*/  IMAD.HI.U32 R11, P2, R13, R15, R10 ;  /* 0x0000000f0d0b7227 */ /* 0x000fc8000784000a */
[CC--:B------:R-:W-:Y:S02]  /*1640*/  IMAD R10, R13.reuse, R8.reuse, RZ ;  /* 0x000000080d0a7224 */ /* 0x0c0fe400078e02ff */
[----:B------:R-:W-:-:S03]  /*1650*/  IMAD.HI.U32 R8, R13, R8, RZ ;  /* 0x000000080d087227 */ /* 0x000fc600078e00ff */
[----:B------:R-:W-:Y:S01]  /*1660*/  IADD3 R11, P3, PT, R10, R11, RZ ;  /* 0x0000000b0a0b7210 */ /* 0x000fe20007f7e0ff */
[----:B------:R-:W-:-:S04]  /*1670*/  IMAD.X R13, R8, 0x1, R13, P0 ;  /* 0x00000001080d7824 */ /* 0x000fc800000e060d */
[----:B------:R-:W-:Y:S01]  /*1680*/  IMAD.HI.U32 R8, R11, R6, RZ ;  /* 0x000000060b087227 */ /* 0x000fe200078e00ff */
[----:B------:R-:W-:-:S03]  /*1690*/  IADD3.X R13, PT, PT, RZ, RZ, R13, P3, P2 ;  /* 0x000000ffff0d7210 */ /* 0x000fc60001fe440d */
[----:B------:R-:W-:-:S04]  /*16a0*/  IMAD.WIDE.U32 R8, R11, R12, R8 ;  /* 0x0000000c0b087225 */ /* 0x000fc800078e0008 */
[C---:B------:R-:W-:Y:S02]  /*16b0*/  IMAD R11, R13.reuse, R12, RZ ;  /* 0x0000000c0d0b7224 */ /* 0x040fe400078e02ff */
[----:B------:R-:W-:-:S04]  /*16c0*/  IMAD.HI.U32 R8, P0, R13, R6, R8 ;  /* 0x000000060d087227 */ /* 0x000fc80007800008 */
[----:B------:R-:W-:Y:S01]  /*16d0*/  IMAD.HI.U32 R5, R13, R12, RZ ;  /* 0x0000000c0d057227 */ /* 0x000fe200078e00ff */
[----:B------:R-:W-:-:S03]  /*16e0*/  IADD3 R11, P2, PT, R11, R8, RZ ;  /* 0x000000080b0b7210 */ /* 0x000fc60007f5e0ff */
[----:B------:R-:W-:Y:S02]  /*16f0*/  IMAD.X R5, RZ, RZ, R5, P0 ;  /* 0x000000ffff057224 */ /* 0x000fe400000e0605 */
[----:B------:R-:W-:-:S03]  /*1700*/  IMAD.WIDE.U32 R8, R11, UR4, RZ ;  /* 0x000000040b087c25 */ /* 0x000fc6000f8e00ff */
[----:B------:R-:W-:Y:S01]  /*1710*/  IADD3.X R5, PT, PT, RZ, R5, RZ, P2, !PT ;  /* 0x00000005ff057210 */ /* 0x000fe200017fe4ff */
[----:B------:R-:W-:Y:S01]  /*1720*/  IMAD R10, R11, UR5, R9 ;  /* 0x000000050b0a7c24 */ /* 0x000fe2000f8e0209 */
[----:B------:R-:W-:-:S03]  /*1730*/  IADD3 R6, P2, PT, -R8, R6, RZ ;  /* 0x0000000608067210 */ /* 0x000fc60007f5e1ff */
[----:B------:R-:W-:Y:S01]  /*1740*/  IMAD R5, R5, UR4, R10 ;  /* 0x0000000405057c24 */ /* 0x000fe2000f8e020a */
[----:B------:R-:W-:-:S03]  /*1750*/  ISETP.GE.U32.AND P0, PT, R6, UR4, PT ;  /* 0x0000000406007c0c */ /* 0x000fc6000bf06070 */
[----:B------:R-:W-:Y:S01]  /*1760*/  IMAD.X R9, R12, 0x1, ~R5, P2 ;  /* 0x000000010c097824 */ /* 0x000fe200010e0e05 */
[----:B------:R-:W-:-:S04]  /*1770*/  IADD3 R5, P2, PT, R6, -UR4, RZ ;  /* 0x8000000406057c10 */ /* 0x000fc8000ff5e0ff */
[C---:B------:R-:W-:Y:S02]  /*1780*/  ISETP.GE.U32.AND.EX P0, PT, R9.reuse, UR5, PT, P0 ;  /* 0x0000000509007c0c */ /* 0x040fe4000bf06100 */
[----:B------:R-:W-:Y:S02]  /*1790*/  IADD3.X R8, PT, PT, R9, ~UR5, RZ, P2, !PT ;  /* 0x8000000509087c10 */ /* 0x000fe400097fe4ff */
[----:B------:R-:W-:Y:S02]  /*17a0*/  SEL R5, R5, R6, P0 ;  /* 0x0000000605057207 */ /* 0x000fe40000000000 */
[----:B------:R-:W-:Y:S02]  /*17b0*/  SEL R8, R8, R9, P0 ;  /* 0x0000000908087207 */ /* 0x000fe40000000000 */
[C---:B------:R-:W-:Y:S02]  /*17c0*/  ISETP.GE.U32.AND P0, PT, R5.reuse, UR4, PT ;  /* 0x0000000405007c0c */ /* 0x040fe4000bf06070 */
[----:B------:R-:W-:-:S02]  /*17d0*/  IADD3 R6, PT, PT, R5, -UR4, RZ ;  /* 0x8000000405067c10 */ /* 0x000fc4000fffe0ff */
[----:B------:R-:W-:-:S04]  /*17e0*/  ISETP.GE.U32.AND.EX P0, PT, R8, UR5, PT, P0 ;  /* 0x0000000508007c0c */ /* 0x000fc8000bf06100 */
[----:B------:R-:W-:Y:S02]  /*17f0*/  SEL R6, R6, R5, P0 ;  /* 0x0000000506067207 */ /* 0x000fe40000000000 */
[----:B------:R-:W-:-:S03]  /*1800*/  ISETP.NE.U32.AND P0, PT, RZ, UR6, PT ;  /* 0x00000006ff007c0c */ /* 0x000fc6000bf05070 */
[----:B------:R-:W-:Y:S01]  /*1810*/  IMAD.MOV R5, RZ, RZ, -R6 ;  /* 0x000000ffff057224 */ /* 0x000fe200078e0a06 */
[----:B------:R-:W-:-:S04]  /*1820*/  ISETP.NE.AND.EX P0, PT, RZ, UR7, PT, P0 ;  /* 0x00000007ff007c0c */ /* 0x000fc8000bf05300 */
[----:B------:R-:W-:Y:S02]  /*1830*/  SEL R6, R5, R6, !P1 ;  /* 0x0000000605067207 */ /* 0x000fe40004800000 */
[----:B------:R-:W-:Y:S02]  /*1840*/  MOV R5, 0x0 ;  /* 0x0000000000057802 */ /* 0x000fe40000000f00 */
[----:B------:R-:W-:Y:S02]  /*1850*/  SEL R6, R6, 0xffffffff, P0 ;  /* 0xffffffff06067807 */ /* 0x000fe40000000000 */
[----:B------:R-:W-:Y:S05]  /*1860*/  RET.REL.NODEC R4 `(_ZN2at6native54_GLOBAL__N__757059ea_21_ReplicationPadding_cu_4a93dcdf32replication_pad_forward_kernel3dIN3c108BFloat16EEEvNS_27GenericPackedTensorAccessorIKT_Lm5ENS_16DefaultPtrTraitsElEENS5_IS6_Lm5ES8_lEEiiiii) ;  /* 0xffffffe404e47950 */ /* 0x000fea0003c3ffff */
.L_x_9:
[----:B------:R-:W-:-:S00]  /*1870*/  BRA `(.L_x_9) ;  /* 0xfffffffc00fc7947 */ /* 0x000fc0000383ffff */
[----:B------:R-:W-:-:S00]  /*1880*/  NOP ;  /* 0x0000000000007918 */ /* 0x000fc00000000000 */
[----:B------:R-:W-:-:S00]  /*1890*/  NOP ;  /* 0x0000000000007918 */ /* 0x000fc00000000000 */
[----:B------:R-:W-:-:S00]  /*18a0*/  NOP ;  /* 0x0000000000007918 */ /* 0x000fc00000000000 */
[----:B------:R-:W-:-:S00]  /*18b0*/  NOP ;  /* 0x0000000000007918 */ /* 0x000fc00000000000 */
[----:B------:R-:W-:-:S00]  /*18c0*/  NOP ;  /* 0x0000000000007918 */ /* 0x000fc00000000000 */
[----:B------:R-:W-:-:S00]  /*18d0*/  NOP ;  /* 0x0000000000007918 */ /* 0x000fc00000000000 */
[----:B------:R-:W-:-:S00]  /*18e0*/  NOP ;  /* 0x0000000000007918 */ /* 0x000fc00000000000 */
[----:B------:R-:W-:-:S00]  /*18f0*/  NOP ;  /* 0x0000000000007918 */ /* 0x000fc00000000000 */
.L_x_312:


//--------------------- .text._ZN2at6native54_GLOBAL__N__757059ea_21_ReplicationPadding_cu_4a93dcdf32replication_pad_forward_kernel3dIN3c104HalfEEEvNS_27GenericPackedTensorAccessorIKT_Lm5ENS_16DefaultPtrTraitsElEENS5_IS6_Lm5ES8_lEEiiiii --------------------------
	.section	.text._ZN2at6native54_GLOBAL__N__757059ea_21_ReplicationPadding_cu_4a93dcdf32replication_pad_forward_kernel3dIN3c104HalfEEEvNS_27GenericPackedTensorAccessorIKT_Lm5ENS_16DefaultPtrTraitsElEENS5_IS6_Lm5ES8_lEEiiiii,"ax",@progbits
	.align	128
.text._ZN2at6native54_GLOBAL__N__757059ea_21_ReplicationPadding_cu_4a93dcdf32replication_pad_forward_kernel3dIN3c104HalfEEEvNS_27GenericPackedTensorAccessorIKT_Lm5ENS_16DefaultPtrTraitsElEENS5_IS6_Lm5ES8_lEEiiiii:
        .type           _ZN2at6native54_GLOBAL__N__757059ea_21_ReplicationPadding_cu_4a93dcdf32replication_pad_forward_kernel3dIN3c104HalfEEEvNS_27GenericPackedTensorAccessorIKT_Lm5ENS_16DefaultPtrTraitsElEENS5_IS6_Lm5ES8_lEEiiiii,@function
        .size           _ZN2at6native54_GLOBAL__N__757059ea_21_ReplicationPadding_cu_4a93dcdf32replication_pad_forward_kernel3dIN3c104HalfEEEvNS_27GenericPackedTensorAccessorIKT_Lm5ENS_16DefaultPtrTraitsElEENS5_IS6_Lm5ES8_lEEiiiii,(.L_x_315 - _ZN2at6native54_GLOBAL__N__757059ea_21_ReplicationPadding_cu_4a93dcdf32replication_pad_forward_kernel3dIN3c104HalfEEEvNS_27GenericPackedTensorAccessorIKT_Lm5ENS_16DefaultPtrTraitsElEENS5_IS6_Lm5ES8_lEEiiiii)
        .other          _ZN2at6native54_GLOBAL__N__757059ea_21_ReplicationPadding_cu_4a93dcdf32replication_pad_forward_kernel3dIN3c104HalfEEEvNS_27GenericPackedTensorAccessorIKT_Lm5ENS_16DefaultPtrTraitsElEENS5_IS6_Lm5ES8_lEEiiiii,@"STO_CUDA_ENTRY STV_DEFAULT"
_ZN2at6native54_GLOBAL__N__757059ea_21_ReplicationPadding_cu_4a93dcdf32replication_pad_forward_kernel3dIN3c104HalfEEEvNS_27GenericPackedTensorAccessorIKT_Lm5ENS_16DefaultPtrTraitsElEENS5_IS6_Lm5ES8_lEEiiiii:
        /* <DEDUP_REMOVED lines=47> */
.L_x_11:
[----:B------:R-:W0:Y:S01]  /*02f0*/  LDCU.64 UR4, c[0x0][0x400] ;  /* 0x00008000ff0477ac */ /* 0x000e220008000a00 */
[----:B------:R-:W-:Y:S02]  /*0300*/  MOV R11, R2 ;  /* 0x00000002000b7202 */ /* 0x000fe40000000f00 */
[----:B------:R-:W-:Y:S02]  /*0310*/  MOV R12, R3 ;  /* 0x00000003000c7202 */ /* 0x000fe40000000f00 */
[----:B------:R-:W-:Y:S01]  /*0320*/  MOV R8, 0x360 ;  /* 0x0000036000087802 */ /* 0x000fe20000000f00 */
[----:B0-----:R-:W-:Y:S02]  /*0330*/  IMAD.U32 R10, RZ, RZ, UR4 ;  /* 0x00000004ff0a7e24 */ /* 0x001fe4000f8e00ff */
[----:B------:R-:W-:-:S07]  /*0340*/  IMAD.U32 R9, RZ, RZ, UR5 ;  /* 0x00000005ff097e24 */ /* 0x000fce000f8e00ff */
[----:B------:R-:W-:Y:S05]  /*0350*/  CALL.REL.NOINC `($__internal_2_$__cuda_sm20_div_s64) ;  /* 0x0000000800bc7944 */ /* 0x000fea0003c00000 */
        /* <DEDUP_REMOVED lines=10> */
.L_x_12:
[----:B------:R-:W-:Y:S05]  /*0400*/  BSYNC.RECONVERGENT B0 ;  /* 0x0000000000007941 */ /* 0x000fea0003800200 */
.L_x_10:
        /* <DEDUP_REMOVED lines=24> */
.L_x_14:
[----:B------:R-:W-:Y:S02]  /*0590*/  MOV R6, R4 ;  /* 0x0000000400067202 */ /* 0x000fe40000000f00 */
[----:B------:R-:W-:-:S07]  /*05a0*/  MOV R4, 0x5c0 ;  /* 0x000005c000047802 */ /* 0x000fce0000000f00 */
[----:B------:R-:W-:Y:S05]  /*05b0*/  CALL.REL.NOINC `($__internal_3_$__cuda_sm20_rem_s64) ;  /* 0x0000000c007c7944 */ /* 0x000fea0003c00000 */
.L_x_15:
[----:B------:R-:W-:Y:S05]  /*05c0*/  BSYNC.RECONVERGENT B0 ;  /* 0x0000000000007941 */ /* 0x000fea0003800200 */
.L_x_13:
        /* <DEDUP_REMOVED lines=31> */
.L_x_17:
[----:B------:R-:W-:Y:S01]  /*07c0*/  IMAD.U32 R11, RZ, RZ, UR9 ;  /* 0x00000009ff0b7e24 */ /* 0x000fe2000f8e00ff */
[----:B------:R-:W-:Y:S01]  /*07d0*/  MOV R10, UR8 ;  /* 0x00000008000a7c02 */ /* 0x000fe20008000f00 */
[----:B------:R-:W-:Y:S01]  /*07e0*/  IMAD.MOV.U32 R11, RZ, RZ, R2 ;  /* 0x000000ffff0b7224 */ /* 0x000fe200078e0002 */
[----:B------:R-:W-:Y:S01]  /*07f0*/  MOV R12, R3 ;  /* 0x00000003000c7202 */ /* 0x000fe20000000f00 */
[----:B------:R-:W-:Y:S01]  /*0800*/  IMAD.U32 R9, RZ, RZ, UR15 ;  /* 0x0000000fff097e24 */ /* 0x000fe2000f8e00ff */
[----:B------:R-:W-:-:S07]  /*0810*/  MOV R8, 0x830 ;  /* 0x0000083000087802 */ /* 0x000fce0000000f00 */
[----:B------:R-:W-:Y:S05]  /*0820*/  CALL.REL.NOINC `($__internal_2_$__cuda_sm20_div_s64) ;  /* 0x0000000400887944 */ /* 0x000fea0003c00000 */
[----:B------:R-:W-:-:S07]  /*0830*/  IMAD.MOV.U32 R2, RZ, RZ, R10 ;  /* 0x000000ffff027224 */ /* 0x000fce00078e000a */
.L_x_18:
[----:B------:R-:W-:Y:S05]  /*0840*/  BSYNC.RECONVERGENT B0 ;  /* 0x0000000000007941 */ /* 0x000fea0003800200 */
.L_x_16:
        /* <DEDUP_REMOVED lines=96> */
        .weak           $__internal_2_$__cuda_sm20_div_s64
        .type           $__internal_2_$__cuda_sm20_div_s64,@function
        .size           $__internal_2_$__cuda_sm20_div_s64,($__internal_3_$__cuda_sm20_rem_s64 - $__internal_2_$__cuda_sm20_div_s64)
$__internal_2_$__cuda_sm20_div_s64:
        /* <DEDUP_REMOVED lines=85> */
[----:B------:R-:W-:Y:S06]  /*13a0*/  RET.REL.NODEC R8 `(_ZN2at6native54_GLOBAL__N__757059ea_21_ReplicationPadding_cu_4a93dcdf32replication_pad_forward_kernel3dIN3c104HalfEEEvNS_27GenericPackedTensorAccessorIKT_Lm5ENS_16DefaultPtrTraitsElEENS5_IS6_Lm5ES8_lEEiiiii) ;  /* 0xffffffec08147950 */ /* 0x000fec0003c3ffff */
        .weak           $__internal_3_$__cuda_sm20_rem_s64
        .type           $__internal_3_$__cuda_sm20_rem_s64,@function
        .size           $__internal_3_$__cuda_sm20_rem_s64,(.L_x_315 - $__internal_3_$__cuda_sm20_rem_s64)
$__internal_3_$__cuda_sm20_rem_s64:
        /* <DEDUP_REMOVED lines=75> */
[----:B------:R-:W-:Y:S05]  /*1860*/  RET.REL.NODEC R4 `(_ZN2at6native54_GLOBAL__N__757059ea_21_ReplicationPadding_cu_4a93dcdf32replication_pad_forward_kernel3dIN3c104HalfEEEvNS_27GenericPackedTensorAccessorIKT_Lm5ENS_16DefaultPtrTraitsElEENS5_IS6_Lm5ES8_lEEiiiii) ;  /* 0xffffffe404e47950 */ /* 0x000fea0003c3ffff */
.L_x_19:
        /* <DEDUP_REMOVED lines=9> */
.L_x_315:


//--------------------- .text._ZN2at6native54_GLOBAL__N__757059ea_21_ReplicationPadding_cu_4a93dcdf32replication_pad_forward_kernel3dIN3c107complexIfEEEEvNS_27GenericPackedTensorAccessorIKT_Lm5ENS_16DefaultPtrTraitsElEENS6_IS7_Lm5ES9_lEEiiiii --------------------------
	.section	.text._ZN2at6native54_GLOBAL__N__757059ea_21_ReplicationPadding_cu_4a93dcdf32replication_pad_forward_kernel3dIN3c107complexIfEEEEvNS_27GenericPackedTensorAccessorIKT_Lm5ENS_16DefaultPtrTraitsElEENS6_IS7_Lm5ES9_lEEiiiii,"ax",@progbits
	.align	128
.text._ZN2at6native54_GLOBAL__N__757059ea_21_ReplicationPadding_cu_4a93dcdf32replication_pad_forward_kernel3dIN3c107complexIfEEEEvNS_27GenericPackedTensorAccessorIKT_Lm5ENS_16DefaultPtrTraitsElEENS6_IS7_Lm5ES9_lEEiiiii:
        .type           _ZN2at6native54_GLOBAL__N__757059ea_21_ReplicationPadding_cu_4a93dcdf32replication_pad_forward_kernel3dIN3c107complexIfEEEEvNS_27GenericPackedTensorAccessorIKT_Lm5ENS_16DefaultPtrTraitsElEENS6_IS7_Lm5ES9_lEEiiiii,@function
        .size           _ZN2at6native54_GLOBAL__N__757059ea_21_ReplicationPadding_cu_4a93dcdf32replication_pad_forward_kernel3dIN3c107complexIfEEEEvNS_27GenericPackedTensorAccessorIKT_Lm5ENS_16DefaultPtrTraitsElEENS6_IS7_Lm5ES9_lEEiiiii,(.L_x_318 - _ZN2at6native54_GLOBAL__N__757059ea_21_ReplicationPadding_cu_4a93dcdf32replication_pad_forward_kernel3dIN3c107complexIfEEEEvNS_27GenericPackedTensorAccessorIKT_Lm5ENS_16DefaultPtrTraitsElEENS6_IS7_Lm5ES9_lEEiiiii)
        .other          _ZN2at6native54_GLOBAL__N__757059ea_21_ReplicationPadding_cu_4a93dcdf32replication_pad_forward_kernel3dIN3c107complexIfEEEEvNS_27GenericPackedTensorAccessorIKT_Lm5ENS_16DefaultPtrTraitsElEENS6_IS7_Lm5ES9_lEEiiiii,@"STO_CUDA_ENTRY STV_DEFAULT"
_ZN2at6native54_GLOBAL__N__757059ea_21_ReplicationPadding_cu_4a93dcdf32replication_pad_forward_kernel3dIN3c107complexIfEEEEvNS_27GenericPackedTensorAccessorIKT_Lm5ENS_16DefaultPtrTraitsElEENS6_IS7_Lm5ES9_lEEiiiii:
        /* <DEDUP_REMOVED lines=47> */
.L_x_21:
[----:B------:R-:W0:Y:S01]  /*02f0*/  LDCU.64 UR4, c[0x0][0x400] ;  /* 0x00008000ff0477ac */ /* 0x000e220008000a00 */
[----:B------:R-:W-:Y:S02]  /*0300*/  MOV R11, R2 ;  /* 0x00000002000b7202 */ /* 0x000fe40000000f00 */
[----:B------:R-:W-:Y:S02]  /*0310*/  MOV R12, R3 ;  /* 0x00000003000c7202 */ /* 0x000fe40000000f00 */
[----:B------:R-:W-:Y:S01]  /*0320*/  MOV R8, 0x360 ;  /* 0x0000036000087802 */ /* 0x000fe20000000f00 */
[----:B0-----:R-:W-:Y:S02]  /*0330*/  IMAD.U32 R10, RZ, RZ, UR4 ;  /* 0x00000004ff0a7e24 */ /* 0x001fe4000f8e00ff */
[----:B------:R-:W-:-:S07]  /*0340*/  IMAD.U32 R9, RZ, RZ, UR5 ;  /* 0x00000005ff097e24 */ /* 0x000fce000f8e00ff */
[----:B------:R-:W-:Y:S05]  /*0350*/  CALL.REL.NOINC `($__internal_4_$__cuda_sm20_div_s64) ;  /* 0x0000000800bc7944 */ /* 0x000fea0003c00000 */
        /* <DEDUP_REMOVED lines=10> */
.L_x_22:
[----:B------:R-:W-:Y:S05]  /*0400*/  BSYNC.RECONVERGENT B0 ;  /* 0x0000000000007941 */ /* 0x000fea0003800200 */
.L_x_20:
        /* <DEDUP_REMOVED lines=24> */
.L_x_24:
[----:B------:R-:W-:Y:S02]  /*0590*/  MOV R6, R4 ;  /* 0x0000000400067202 */ /* 0x000fe40000000f00 */
[----:B------:R-:W-:-:S07]  /*05a0*/  MOV R4, 0x5c0 ;  /* 0x000005c000047802 */ /* 0x000fce0000000f00 */
[----:B------:R-:W-:Y:S05]  /*05b0*/  CALL.REL.NOINC `($__internal_5_$__cuda_sm20_rem_s64) ;  /* 0x0000000c007c7944 */ /* 0x000fea0003c00000 */
.L_x_25:
[----:B------:R-:W-:Y:S05]  /*05c0*/  BSYNC.RECONVERGENT B0 ;  /* 0x0000000000007941 */ /* 0x000fea0003800200 */
.L_x_23:
        /* <DEDUP_REMOVED lines=31> */
.L_x_27:
[----:B------:R-:W-:Y:S01]  /*07c0*/  IMAD.U32 R11, RZ, RZ, UR9 ;  /* 0x00000009ff0b7e24 */ /* 0x000fe2000f8e00ff */
[----:B------:R-:W-:Y:S01]  /*07d0*/  MOV R10, UR8 ;  /* 0x00000008000a7c02 */ /* 0x000fe20008000f00 */
[----:B------:R-:W-:Y:S01]  /*07e0*/  IMAD.MOV.U32 R11, RZ, RZ, R2 ;  /* 0x000000ffff0b7224 */ /* 0x000fe200078e0002 */
[----:B------:R-:W-:Y:S01]  /*07f0*/  MOV R12, R3 ;  /* 0x00000003000c7202 */ /* 0x000fe20000000f00 */
[----:B------:R-:W-:Y:S01]  /*0800*/  IMAD.U32 R9, RZ, RZ, UR15 ;  /* 0x0000000fff097e24 */ /* 0x000fe2000f8e00ff */
[----:B------:R-:W-:-:S07]  /*0810*/  MOV R8, 0x830 ;  /* 0x0000083000087802 */ /* 0x000fce0000000f00 */
[----:B------:R-:W-:Y:S05]  /*0820*/  CALL.REL.NOINC `($__internal_4_$__cuda_sm20_div_s64) ;  /* 0x0000000400887944 */ /* 0x000fea0003c00000 */
[----:B------:R-:W-:-:S07]  /*0830*/  IMAD.MOV.U32 R2, RZ, RZ, R10 ;  /* 0x000000ffff027224 */ /* 0x000fce00078e000a */
.L_x_28:
[----:B------:R-:W-:Y:S05]  /*0840*/  BSYNC.RECONVERGENT B0 ;  /* 0x0000000000007941 */ /* 0x000fea0003800200 */
.L_x_26:
        /* <DEDUP_REMOVED lines=52> */
[----:B------:R-:W-:-:S02]  /*0b90*/  IADD3 R5, PT, PT, R5, R13, RZ ;  /* 0x0000000d05057210 */ /* 0x000fc40007ffe0ff */
[----:B------:R-:W2:Y:S03]  /*0ba0*/  LDC.64 R12, c[0x0][0x428] ;  /* 0x00010a00ff0c7b82 */ /* 0x000ea60000000a00 */
[----:B------:R-:W-:Y:S01]  /*0bb0*/  IADD3 R3, PT, PT, R10, UR4, -R3 ;  /* 0x000000040a037c10 */ /* 0x000fe2000fffe803 */
[----:B----4-:R-:W-:Y:S02]  /*0bc0*/  IMAD R10, R8, UR26, RZ ;  /* 0x0000001a080a7c24 */ /* 0x010fe4000f8e02ff */
[C---:B------:R-:W-:Y:S01]  /*0bd0*/  IMAD.WIDE.U32 R4, R9.reuse, UR26, R4 ;  /* 0x0000001a09047c25 */ /* 0x040fe2000f8e0004 */
[----:B------:R-:W-:Y:S01]  /*0be0*/  SHF.R.S32.HI R8, RZ, 0x1f, R3 ;  /* 0x0000001fff087819 */ /* 0x000fe20000011403 */
[----:B------:R-:W3:Y:S02]  /*0bf0*/  LDCU.64 UR4, c[0x0][0x380] ;  /* 0x00007000ff0477ac */ /* 0x000ee40008000a00 */
[----:B------:R-:W-:-:S02]  /*0c00*/  IMAD R11, R9, UR27, R10 ;  /* 0x0000001b090b7c24 */ /* 0x000fc4000f8e020a */
[----:B------:R-:W-:Y:S02]  /*0c10*/  IMAD R8, R8, UR24, RZ ;  /* 0x0000001808087c24 */ /* 0x000fe4000f8e02ff */
[----:B------:R-:W-:Y:S02]  /*0c20*/  IMAD.IADD R5, R5, 0x1, R11 ;  /* 0x0000000105057824 */ /* 0x000fe400078e020b */
[C---:B------:R-:W-:Y:S01]  /*0c30*/  IMAD R9, R3.reuse, UR25, R8 ;  /* 0x0000001903097c24 */ /* 0x040fe2000f8e0208 */
[----:B0-----:R-:W-:Y:S01]  /*0c40*/  UIMAD UR14, UR14, UR16, URZ ;  /* 0x000000100e0e72a4 */ /* 0x001fe2000f8e02ff */
[----:B------:R-:W-:Y:S01]  /*0c50*/  IMAD.WIDE.U32 R4, R3, UR24, R4 ;  /* 0x0000001803047c25 */ /* 0x000fe2000f8e0004 */
[----:B------:R-:W0:Y:S03]  /*0c60*/  LDC.64 R10, c[0x0][0x420] ;  /* 0x00010800ff0a7b82 */ /* 0x000e260000000a00 */
[----:B------:R-:W-:Y:S01]  /*0c70*/  IMAD.IADD R3, R5, 0x1, R9 ;  /* 0x0000000105037824 */ /* 0x000fe200078e0209 */
[----:B---3--:R-:W-:-:S04]  /*0c80*/  LEA R8, P0, R4, UR4, 0x3 ;  /* 0x0000000404087c11 */ /* 0x008fc8000f8018ff */
[----:B------:R-:W-:-:S05]  /*0c90*/  LEA.HI.X R9, R4, UR5, R3, 0x3, P0 ;  /* 0x0000000504097c11 */ /* 0x000fca00080f1c03 */
[----:B------:R3:W4:Y:S01]  /*0ca0*/  LDG.E.64 R4, desc[UR22][R8.64] ;  /* 0x0000001608047981 */ /* 0x000722000c1e1b00 */
[----:B------:R-:W-:Y:S01]  /*0cb0*/  UIMAD.WIDE.U32 UR4, UR13, UR16, URZ ;  /* 0x000000100d0472a5 */ /* 0x000fe2000f8e00ff */
[----:B--2---:R-:W-:Y:S01]  /*0cc0*/  IMAD R7, R7, R12, RZ ;  /* 0x0000000c07077224 */ /* 0x004fe200078e02ff */
[----:B------:R-:W-:Y:S01]  /*0cd0*/  UIMAD UR14, UR13, UR17, UR14 ;  /* 0x000000110d0e72a4 */ /* 0x000fe2000f8e020e */
[----:B------:R-:W-:Y:S01]  /*0ce0*/  SHF.R.S32.HI R3, RZ, 0x1f, R6 ;  /* 0x0000001fff037819 */ /* 0x000fe20000011406 */
[----:B-1----:R-:W-:Y:S01]  /*0cf0*/  UIMAD UR7, UR7, UR10, URZ ;  /* 0x0000000a070772a4 */ /* 0x002fe2000f8e02ff */
[----:B------:R-:W-:Y:S01]  /*0d00*/  IMAD R7, R0, R13, R7 ;  /* 0x0000000d00077224 */ /* 0x000fe200078e0207 */
[----:B------:R-:W-:Y:S02]  /*0d10*/  UIADD3 UR5, UPT, UPT, UR5, UR14, URZ ;  /* 0x0000000e05057290 */ /* 0x000fe4000fffe0ff */
[----:B------:R-:W-:Y:S01]  /*0d20*/  UIMAD UR7, UR12, UR11, UR7 ;  /* 0x0000000b0c0772a4 */ /* 0x000fe2000f8e0207 */
[----:B---3--:R-:W1:Y:S01]  /*0d30*/  LDC.64 R8, c[0x0][0x3d8] ;  /* 0x0000f600ff087b82 */ /* 0x008e620000000a00 */
[----:B------:R-:W-:Y:S01]  /*0d40*/  UIMAD.WIDE.U32 UR4, UR12, UR10, UR4 ;  /* 0x0000000a0c0472a5 */ /* 0x000fe2000f8e0004 */
[----:B0-----:R-:W-:-:S03]  /*0d50*/  IMAD R3, R3, R10, RZ ;  /* 0x0000000a03037224 */ /* 0x001fc600078e02ff */
[----:B------:R-:W-:Y:S01]  /*0d60*/  UIADD3 UR5, UPT, UPT, UR5, UR7, URZ ;  /* 0x0000000705057290 */ /* 0x000fe2000fffe0ff */
[----:B------:R-:W-:-:S05]  /*0d70*/  IMAD R3, R6, R11, R3 ;  /* 0x0000000b06037224 */ /* 0x000fca00078e0203 */
[----:B------:R-:W-:Y:S01]  /*0d80*/  IMAD.WIDE.U32 R12, R0, R12, UR4 ;  /* 0x00000004000c7e25 */ /* 0x000fe2000f8e000c */
[----:B------:R-:W-:-:S04]  /*0d90*/  SHF.R.S32.HI R0, RZ, 0x1f, R2 ;  /* 0x0000001fff007819 */ /* 0x000fc80000011402 */
[----:B------:R-:W-:-:S03]  /*0da0*/  IADD3 R13, PT, PT, R13, R7, RZ ;  /* 0x000000070d0d7210 */ /* 0x000fc60007ffe0ff */
[----:B------:R-:W-:-:S04]  /*0db0*/  IMAD.WIDE.U32 R6, R6, R10, R12 ;  /* 0x0000000a06067225 */ /* 0x000fc800078e000c */
[----:B------:R-:W-:Y:S02]  /*0dc0*/  IMAD.IADD R7, R7, 0x1, R3 ;  /* 0x0000000107077824 */ /* 0x000fe400078e0203 */
[----:B------:R-:W-:-:S04]  /*0dd0*/  IMAD R3, R0, UR18, RZ ;  /* 0x0000001200037c24 */ /* 0x000fc8000f8e02ff */
[C---:B------:R-:W-:Y:S02]  /*0de0*/  IMAD R11, R2.reuse, UR19, R3 ;  /* 0x00000013020b7c24 */ /* 0x040fe4000f8e0203 */
[----:B------:R-:W-:-:S04]  /*0df0*/  IMAD.WIDE.U32 R2, R2, UR18, R6 ;  /* 0x0000001202027c25 */ /* 0x000fc8000f8e0006 */
[----:B------:R-:W-:Y:S01]  /*0e00*/  IMAD.IADD R0, R3, 0x1, R11 ;  /* 0x0000000103007824 */ /* 0x000fe200078e020b */
[----:B-1----:R-:W-:-:S04]  /*0e10*/  LEA R8, P0, R2, R8, 0x3 ;  /* 0x0000000802087211 */ /* 0x002fc800078018ff */
[----:B------:R-:W-:-:S05]  /*0e20*/  LEA.HI.X R9, R2, R9, R0, 0x3, P0 ;  /* 0x0000000902097211 */ /* 0x000fca00000f1c00 */
[----:B----4-:R-:W-:Y:S01]  /*0e30*/  STG.E.64 desc[UR22][R8.64], R4 ;  /* 0x0000000408007986 */ /* 0x010fe2000c101b16 */
[----:B------:R-:W-:Y:S05]  /*0e40*/  EXIT ;  /* 0x000000000000794d */ /* 0x000fea0003800000 */
        .weak           $__internal_4_$__cuda_sm20_div_s64
        .type           $__internal_4_$__cuda_sm20_div_s64,@function
        .size           $__internal_4_$__cuda_sm20_div_s64,($__internal_5_$__cuda_sm20_rem_s64 - $__internal_4_$__cuda_sm20_div_s64)
$__internal_4_$__cuda_sm20_div_s64:
        /* <DEDUP_REMOVED lines=85> */
[----:B------:R-:W-:Y:S06]  /*13a0*/  RET.REL.NODEC R8 `(_ZN2at6native54_GLOBAL__N__757059ea_21_ReplicationPadding_cu_4a93dcdf32replication_pad_forward_kernel3dIN3c107complexIfEEEEvNS_27GenericPackedTensorAccessorIKT_Lm5ENS_16DefaultPtrTraitsElEENS6_IS7_Lm5ES9_lEEiiiii) ;  /* 0xffffffec08147950 */ /* 0x000fec0003c3ffff */
        .weak           $__internal_5_$__cuda_sm20_rem_s64
        .type           $__internal_5_$__cuda_sm20_rem_s64,@function
        .size           $__internal_5_$__cuda_sm20_rem_s64,(.L_x_318 - $__internal_5_$__cuda_sm20_rem_s64)
$__internal_5_$__cuda_sm20_rem_s64:
        /* <DEDUP_REMOVED lines=75> */
[----:B------:R-:W-:Y:S05]  /*1860*/  RET.REL.NODEC R4 `(_ZN2at6native54_GLOBAL__N__757059ea_21_ReplicationPadding_cu_4a93dcdf32replication_pad_forward_kernel3dIN3c107complexIfEEEEvNS_27GenericPackedTensorAccessorIKT_Lm5ENS_16DefaultPtrTraitsElEENS6_IS7_Lm5ES9_lEEiiiii) ;  /* 0xffffffe404e47950 */ /* 0x000fea0003c3ffff */
.L_x_29:
        /* <DEDUP_REMOVED lines=9> */
.L_x_318:


//--------------------- .text._ZN2at6native54_GLOBAL__N__757059ea_21_ReplicationPadding_cu_4a93dcdf32replication_pad_forward_kernel3dIN3c107complexIdEEEEvNS_27GenericPackedTensorAccessorIKT_Lm5ENS_16DefaultPtrTraitsElEENS6_IS7_Lm5ES9_lEEiiiii --------------------------
	.section	.text._ZN2at6native54_GLOBAL__N__757059ea_21_ReplicationPadding_cu_4a93dcdf32replication_pad_forward_kernel3dIN3c107complexIdEEEEvNS_27GenericPackedTensorAccessorIKT_Lm5ENS_16DefaultPtrTraitsElEENS6_IS7_Lm5ES9_lEEiiiii,"ax",@progbits
	.align	128
.text._ZN2at6native54_GLOBAL__N__757059ea_21_ReplicationPadding_cu_4a93dcdf32replication_pad_forward_kernel3dIN3c107complexIdEEEEvNS_27GenericPackedTensorAccessorIKT_Lm5ENS_16DefaultPtrTraitsElEENS6_IS7_Lm5ES9_lEEiiiii:
        .type           _ZN2at6native54_GLOBAL__N__757059ea_21_ReplicationPadding_cu_4a93dcdf32replication_pad_forward_kernel3dIN3c107complexIdEEEEvNS_27GenericPackedTensorAccessorIKT_Lm5ENS_16DefaultPtrTraitsElEENS6_IS7_Lm5ES9_lEEiiiii,@function
        .size           _ZN2at6native54_GLOBAL__N__757059ea_21_ReplicationPadding_cu_4a93dcdf32replication_pad_forward_kernel3dIN3c107complexIdEEEEvNS_27GenericPackedTensorAccessorIKT_Lm5ENS_16DefaultPtrTraitsElEENS6_IS7_Lm5ES9_lEEiiiii,(.L_x_321 - _ZN2at6native54_GLOBAL__N__757059ea_21_ReplicationPadding_cu_4a93dcdf32replication_pad_forward_kernel3dIN3c107complexIdEEEEvNS_27GenericPackedTensorAccessorIKT_Lm5ENS_16DefaultPtrTraitsElEENS6_IS7_Lm5ES9_lEEiiiii)
        .other          _ZN2at6native54_GLOBAL__N__757059ea_21_ReplicationPadding_cu_4a93dcdf32replication_pad_forward_kernel3dIN3c107complexIdEEEEvNS_27GenericPackedTensorAccessorIKT_Lm5ENS_16DefaultPtrTraitsElEENS6_IS7_Lm5ES9_lEEiiiii,@"STO_CUDA_ENTRY STV_DEFAULT"
_ZN2at6native54_GLOBAL__N__757059ea_21_ReplicationPadding_cu_4a93dcdf32replication_pad_forward_kernel3dIN3c107complexIdEEEEvNS_27GenericPackedTensorAccessorIKT_Lm5ENS_16DefaultPtrTraitsElEENS6_IS7_Lm5ES9_lEEiiiii:
        /* <DEDUP_REMOVED lines=47> */
.L_x_31:
[----:B------:R-:W0:Y:S01]  /*02f0*/  LDCU.64 UR4, c[0x0][0x400] ;  /* 0x00008000ff0477ac */ /* 0x000e220008000a00 */
[----:B------:R-:W-:Y:S02]  /*0300*/  MOV R11, R2 ;  /* 0x00000002000b7202 */ /* 0x000fe40000000f00 */
[----:B------:R-:W-:Y:S02]  /*0310*/  MOV R12, R3 ;  /* 0x00000003000c7202 */ /* 0x000fe40000000f00 */
[----:B------:R-:W-:Y:S01]  /*0320*/  MOV R8, 0x360 ;  /* 0x0000036000087802 */ /* 0x000fe20000000f00 */
[----:B0-----:R-:W-:Y:S02]  /*0330*/  IMAD.U32 R10, RZ, RZ, UR4 ;  /* 0x00000004ff0a7e24 */ /* 0x001fe4000f8e00ff */
[----:B------:R-:W-:-:S07]  /*0340*/  IMAD.U32 R9, RZ, RZ, UR5 ;  /* 0x00000005ff097e24 */ /* 0x000fce000f8e00ff */
[----:B------:R-:W-:Y:S05]  /*0350*/  CALL.REL.NOINC `($__internal_6_$__cuda_sm20_div_s64) ;  /* 0x0000000800bc7944 */ /* 0x000fea0003c00000 */
        /* <DEDUP_REMOVED lines=10> */
.L_x_32:
[----:B------:R-:W-:Y:S05]  /*0400*/  BSYNC.RECONVERGENT B0 ;  /* 0x0000000000007941 */ /* 0x000fea0003800200 */
.L_x_30:
        /* <DEDUP_REMOVED lines=24> */
.L_x_34:
[----:B------:R-:W-:Y:S02]  /*0590*/  MOV R6, R4 ;  /* 0x0000000400067202 */ /* 0x000fe40000000f00 */
[----:B------:R-:W-:-:S07]  /*05a0*/  MOV R4, 0x5c0 ;  /* 0x000005c000047802 */ /* 0x000fce0000000f00 */
[----:B------:R-:W-:Y:S05]  /*05b0*/  CALL.REL.NOINC `($__internal_7_$__cuda_sm20_rem_s64) ;  /* 0x0000000c007c7944 */ /* 0x000fea0003c00000 */
.L_x_35:
[----:B------:R-:W-:Y:S05]  /*05c0*/  BSYNC.RECONVERGENT B0 ;  /* 0x0000000000007941 */ /* 0x000fea0003800200 */
.L_x_33:
        /* <DEDUP_REMOVED lines=31> */
.L_x_37:
[----:B------:R-:W-:Y:S01]  /*07c0*/  IMAD.U32 R11, RZ, RZ, UR9 ;  /* 0x00000009ff0b7e24 */ /* 0x000fe2000f8e00ff */
[----:B------:R-:W-:Y:S01]  /*07d0*/  MOV R10, UR8 ;  /* 0x00000008000a7c02 */ /* 0x000fe20008000f00 */
[----:B------:R-:W-:Y:S01]  /*07e0*/  IMAD.MOV.U32 R11, RZ, RZ, R2 ;  /* 0x000000ffff0b7224 */ /* 0x000fe200078e0002 */
[----:B------:R-:W-:Y:S01]  /*07f0*/  MOV R12, R3 ;  /* 0x00000003000c7202 */ /* 0x000fe20000000f00 */
[----:B------:R-:W-:Y:S01]  /*0800*/  IMAD.U32 R9, RZ, RZ, UR15 ;  /* 0x0000000fff097e24 */ /* 0x000fe2000f8e00ff */
[----:B------:R-:W-:-:S07]  /*0810*/  MOV R8, 0x830 ;  /* 0x0000083000087802 */ /* 0x000fce0000000f00 */
[----:B------:R-:W-:Y:S05]  /*0820*/  CALL.REL.NOINC `($__internal_6_$__cuda_sm20_div_s64) ;  /* 0x0000000400887944 */ /* 0x000fea0003c00000 */
[----:B------:R-:W-:-:S07]  /*0830*/  IMAD.MOV.U32 R2, RZ, RZ, R10 ;  /* 0x000000ffff027224 */ /* 0x000fce00078e000a */
.L_x_38:
[----:B------:R-:W-:Y:S05]  /*0840*/  BSYNC.RECONVERGENT B0 ;  /* 0x0000000000007941 */ /* 0x000fea0003800200 */
.L_x_36:
        /* <DEDUP_REMOVED lines=28> */
[----:B------:R-:W-:Y:S01]  /*0a10*/  UIMAD UR19, UR7, UR4, URZ ;  /* 0x00000004071372a4 */ /* 0x000fe2000f8e02ff */
[----:B------:R-:W1:Y:S01]  /*0a20*/  LDC.64 R14, c[0x0][0x428] ;  /* 0x00010a00ff0e7b82 */ /* 0x000e620000000a00 */
[----:B------:R-:W-:Y:S01]  /*0a30*/  IADD3 R8, PT, PT, R8, UR6, -R3 ;  /* 0x0000000608087c10 */ /* 0x000fe2000fffe803 */
[----:B------:R-:W-:Y:S01]  /*0a40*/  USEL UR6, URZ, UR21, !UP0 ;  /* 0x00000015ff067287 */ /* 0x000fe2000c000000 */
[----:B------:R-:W-:Y:S01]  /*0a50*/  VIMNMX R3, PT, PT, R6, UR17, !PT ;  /* 0x0000001106037c48 */ /* 0x000fe2000ffe0100 */
[----:B------:R-:W-:Y:S01]  /*0a60*/  UIMAD UR19, UR12, UR5, UR19 ;  /* 0x000000050c1372a4 */ /* 0x000fe2000f8e0213 */
[----:B------:R-:W-:Y:S01]  /*0a70*/  SHF.R.S32.HI R9, RZ, 0x1f, R8 ;  /* 0x0000001fff097819 */ /* 0x000fe20000011408 */
[----:B------:R-:W-:Y:S01]  /*0a80*/  UIMAD.WIDE.U32 UR4, UR12, UR4, UR10 ;  /* 0x000000040c0472a5 */ /* 0x000fe2000f8e000a */
[----:B------:R-:W-:Y:S01]  /*0a90*/  VIADDMNMX R10, R10, 0xffffffff, R3, PT ;  /* 0xffffffff0a0a7846 */ /* 0x000fe20003800103 */
[----:B------:R-:W3:Y:S01]  /*0aa0*/  LDCU.64 UR10, c[0x0][0x408] ;  /* 0x00008100ff0a77ac */ /* 0x000ee20008000a00 */
        /* <DEDUP_REMOVED lines=21> */
[----:B------:R-:W4:Y:S02]  /*0c00*/  LDCU.64 UR4, c[0x0][0x380] ;  /* 0x00007000ff0477ac */ /* 0x000f240008000a00 */
[----:B------:R-:W-:-:S02]  /*0c10*/  IMAD R11, R9, UR27, R10 ;  /* 0x0000001b090b7c24 */ /* 0x000fc4000f8e020a */
[----:B------:R-:W-:Y:S02]  /*0c20*/  IMAD R8, R8, UR24, RZ ;  /* 0x0000001808087c24 */ /* 0x000fe4000f8e02ff */
[----:B------:R-:W-:Y:S02]  /*0c30*/  IMAD.IADD R5, R5, 0x1, R11 ;  /* 0x0000000105057824 */ /* 0x000fe400078e020b */
[C---:B------:R-:W-:Y:S02]  /*0c40*/  IMAD R9, R3.reuse, UR25, R8 ;  /* 0x0000001903097c24 */ /* 0x040fe4000f8e0208 */
[----:B------:R-:W-:-:S04]  /*0c50*/  IMAD.WIDE.U32 R4, R3, UR24, R4 ;  /* 0x0000001803047c25 */ /* 0x000fc8000f8e0004 */
[----:B------:R-:W-:Y:S01]  /*0c60*/  IMAD.IADD R3, R5, 0x1, R9 ;  /* 0x0000000105037824 */ /* 0x000fe200078e0209 */
[----:B----4-:R-:W-:-:S04]  /*0c70*/  LEA R8, P0, R4, UR4, 0x4 ;  /* 0x0000000404087c11 */ /* 0x010fc8000f8020ff */
[----:B------:R-:W-:Y:S01]  /*0c80*/  LEA.HI.X R9, R4, UR5, R3, 0x4, P0 ;  /* 0x0000000504097c11 */ /* 0x000fe200080f2403 */
[----:B0-----:R-:W-:Y:S01]  /*0c90*/  UIMAD UR14, UR14, UR16, URZ ;  /* 0x000000100e0e72a4 */ /* 0x001fe2000f8e02ff */
[----:B-1----:R-:W-:Y:S01]  /*0ca0*/  IMAD R7, R7, R14, RZ ;  /* 0x0000000e07077224 */ /* 0x002fe200078e02ff */
[----:B---3--:R-:W-:Y:S01]  /*0cb0*/  UIMAD UR7, UR7, UR10, URZ ;  /* 0x0000000a070772a4 */ /* 0x008fe2000f8e02ff */
[----:B------:R-:W0:Y:S02]  /*0cc0*/  LDC.64 R4, c[0x0][0x3d8] ;  /* 0x0000f600ff047b82 */ /* 0x000e240000000a00 */
[----:B------:R-:W3:Y:S01]  /*0cd0*/  LDG.E.128 R8, desc[UR22][R8.64] ;  /* 0x0000001608087981 */ /* 0x000ee2000c1e1d00 */
[----:B------:R-:W-:Y:S01]  /*0ce0*/  UIMAD.WIDE.U32 UR4, UR13, UR16, URZ ;  /* 0x000000100d0472a5 */ /* 0x000fe2000f8e00ff */
[----:B------:R-:W-:Y:S01]  /*0cf0*/  IMAD R7, R0, R15, R7 ;  /* 0x0000000f00077224 */ /* 0x000fe200078e0207 */
[----:B------:R-:W-:Y:S01]  /*0d00*/  UIMAD UR14, UR13, UR17, UR14 ;  /* 0x000000110d0e72a4 */ /* 0x000fe2000f8e020e */
[----:B------:R-:W-:Y:S01]  /*0d10*/  SHF.R.S32.HI R3, RZ, 0x1f, R6 ;  /* 0x0000001fff037819 */ /* 0x000fe20000011406 */
[----:B------:R-:W-:-:S02]  /*0d20*/  UIMAD UR7, UR12, UR11, UR7 ;  /* 0x0000000b0c0772a4 */ /* 0x000fc4000f8e0207 */
[----:B------:R-:W-:Y:S02]  /*0d30*/  UIADD3 UR5, UPT, UPT, UR5, UR14, URZ ;  /* 0x0000000e05057290 */ /* 0x000fe4000fffe0ff */
[----:B--2---:R-:W-:Y:S02]  /*0d40*/  IMAD R3, R3, R12, RZ ;  /* 0x0000000c03037224 */ /* 0x004fe400078e02ff */
[----:B------:R-:W-:Y:S02]  /*0d50*/  UIMAD.WIDE.U32 UR4, UR12, UR10, UR4 ;  /* 0x0000000a0c0472a5 */ /* 0x000fe4000f8e0004 */
[----:B------:R-:W-:Y:S02]  /*0d60*/  IMAD R3, R6, R13, R3 ;  /* 0x0000000d06037224 */ /* 0x000fe400078e0203 */
[----:B------:R-:W-:-:S06]  /*0d70*/  UIADD3 UR5, UPT, UPT, UR5, UR7, URZ ;  /* 0x0000000705057290 */ /* 0x000fcc000fffe0ff */
        /* <DEDUP_REMOVED lines=9> */
[----:B0-----:R-:W-:-:S04]  /*0e10*/  LEA R4, P0, R2, R4, 0x4 ;  /* 0x0000000402047211 */ /* 0x001fc800078020ff */
[----:B------:R-:W-:-:S05]  /*0e20*/  LEA.HI.X R5, R2, R5, R0, 0x4, P0 ;  /* 0x0000000502057211 */ /* 0x000fca00000f2400 */
[----:B---3--:R-:W-:Y:S01]  /*0e30*/  STG.E.128 desc[UR22][R4.64], R8 ;  /* 0x0000000804007986 */ /* 0x008fe2000c101d16 */
[----:B------:R-:W-:Y:S05]  /*0e40*/  EXIT ;  /* 0x000000000000794d */ /* 0x000fea0003800000 */
        .weak           $__internal_6_$__cuda_sm20_div_s64
        .type           $__internal_6_$__cuda_sm20_div_s64,@function
        .size           $__internal_6_$__cuda_sm20_div_s64,($__internal_7_$__cuda_sm20_rem_s64 - $__internal_6_$__cuda_sm20_div_s64)
$__internal_6_$__cuda_sm20_div_s64:
        /* <DEDUP_REMOVED lines=85> */
[----:B------:R-:W-:Y:S06]  /*13a0*/  RET.REL.NODEC R8 `(_ZN2at6native54_GLOBAL__N__757059ea_21_ReplicationPadding_cu_4a93dcdf32replication_pad_forward_kernel3dIN3c107complexIdEEEEvNS_27GenericPackedTensorAccessorIKT_Lm5ENS_16DefaultPtrTraitsElEENS6_IS7_Lm5ES9_lEEiiiii) ;  /* 0xffffffec08147950 */ /* 0x000fec0003c3ffff */
        .weak           $__internal_7_$__cuda_sm20_rem_s64
        .type           $__internal_7_$__cuda_sm20_rem_s64,@function
        .size           $__internal_7_$__cuda_sm20_rem_s64,(.L_x_321 - $__internal_7_$__cuda_sm20_rem_s64)
$__internal_7_$__cuda_sm20_rem_s64:
        /* <DEDUP_REMOVED lines=75> */
[----:B------:R-:W-:Y:S05]  /*1860*/  RET.REL.NODEC R4 `(_ZN2at6native54_GLOBAL__N__757059ea_21_ReplicationPadding_cu_4a93dcdf32replication_pad_forward_kernel3dIN3c107complexIdEEEEvNS_27GenericPackedTensorAccessorIKT_Lm5ENS_16DefaultPtrTraitsElEENS6_IS7_Lm5ES9_lEEiiiii) ;  /* 0xffffffe404e47950 */ /* 0x000fea0003c3ffff */
.L_x_39:
        /* <DEDUP_REMOVED lines=9> */
.L_x_321:


//--------------------- .text._ZN2at6native54_GLOBAL__N__757059ea_21_ReplicationPadding_cu_4a93dcdf32replication_pad_forward_kernel3dIfEEvNS_27GenericPackedTensorAccessorIKT_Lm5ENS_16DefaultPtrTraitsElEENS3_IS4_Lm5ES6_lEEiiiii --------------------------
	.section	.text._ZN2at6native54_GLOBAL__N__757059ea_21_ReplicationPadding_cu_4a93dcdf32replication_pad_forward_kernel3dIfEEvNS_27GenericPackedTensorAccessorIKT_Lm5ENS_16DefaultPtrTraitsElEENS3_IS4_Lm5ES6_lEEiiiii,"ax",@progbits
	.align	128
.text._ZN2at6native54_GLOBAL__N__757059ea_21_ReplicationPadding_cu_4a93dcdf32replication_pad_forward_kernel3dIfEEvNS_27GenericPackedTensorAccessorIKT_Lm5ENS_16DefaultPtrTraitsElEENS3_IS4_Lm5ES6_lEEiiiii:
        .type           _ZN2at6native54_GLOBAL__N__757059ea_21_ReplicationPadding_cu_4a93dcdf32replication_pad_forward_kernel3dIfEEvNS_27GenericPackedTensorAccessorIKT_Lm5ENS_16DefaultPtrTraitsElEENS3_IS4_Lm5ES6_lEEiiiii,@function
        .size           _ZN2at6native54_GLOBAL__N__757059ea_21_ReplicationPadding_cu_4a93dcdf32replication_pad_forward_kernel3dIfEEvNS_27GenericPackedTensorAccessorIKT_Lm5ENS_16DefaultPtrTraitsElEENS3_IS4_Lm5ES6_lEEiiiii,(.L_x_324 - _ZN2at6native54_GLOBAL__N__757059ea_21_ReplicationPadding_cu_4a93dcdf32replication_pad_forward_kernel3dIfEEvNS_27GenericPackedTensorAccessorIKT_Lm5ENS_16DefaultPtrTraitsElEENS3_IS4_Lm5ES6_lEEiiiii)
        .other          _ZN2at6native54_GLOBAL__N__757059ea_21_ReplicationPadding_cu_4a93dcdf32replication_pad_forward_kernel3dIfEEvNS_27GenericPackedTensorAccessorIKT_Lm5ENS_16DefaultPtrTraitsElEENS3_IS4_Lm5ES6_lEEiiiii,@"STO_CUDA_ENTRY STV_DEFAULT"
_ZN2at6native54_GLOBAL__N__757059ea_21_ReplicationPadding_cu_4a93dcdf32replication_pad_forward_kernel3dIfEEvNS_27GenericPackedTensorAccessorIKT_Lm5ENS_16DefaultPtrTraitsElEENS3_IS4_Lm5ES6_lEEiiiii:
        /* <DEDUP_REMOVED lines=47> */
.L_x_41:
[----:B------:R-:W0:Y:S01]  /*02f0*/  LDCU.64 UR4, c[0x0][0x400] ;  /* 0x00008000ff0477ac */ /* 0x000e220008000a00 */
[----:B------:R-:W-:Y:S02]  /*0300*/  MOV R11, R2 ;  /* 0x00000002000b7202 */ /* 0x000fe40000000f00 */
[----:B------:R-:W-:Y:S02]  /*0310*/  MOV R12, R3 ;  /* 0x00000003000c7202 */ /* 0x000fe40000000f00 */
[----:B------:R-:W-:Y:S01]  /*0320*/  MOV R8, 0x360 ;  /* 0x0000036000087802 */ /* 0x000fe20000000f00 */
[----:B0-----:R-:W-:Y:S02]  /*0330*/  IMAD.U32 R10, RZ, RZ, UR4 ;  /* 0x00000004ff0a7e24 */ /* 0x001fe4000f8e00ff */
[----:B------:R-:W-:-:S07]  /*0340*/  IMAD.U32 R9, RZ, RZ, UR5 ;  /* 0x00000005ff097e24 */ /* 0x000fce000f8e00ff */
[----:B------:R-:W-:Y:S05]  /*0350*/  CALL.REL.NOINC `($__internal_8_$__cuda_sm20_div_s64) ;  /* 0x0000000800bc7944 */ /* 0x000fea0003c00000 */
        /* <DEDUP_REMOVED lines=10> */
.L_x_42:
[----:B------:R-:W-:Y:S05]  /*0400*/  BSYNC.RECONVERGENT B0 ;  /* 0x0000000000007941 */ /* 0x000fea0003800200 */
.L_x_40:
        /* <DEDUP_REMOVED lines=24> */
.L_x_44:
[----:B------:R-:W-:Y:S02]  /*0590*/  MOV R6, R4 ;  /* 0x0000000400067202 */ /* 0x000fe40000000f00 */
[----:B------:R-:W-:-:S07]  /*05a0*/  MOV R4, 0x5c0 ;  /* 0x000005c000047802 */ /* 0x000fce0000000f00 */
[----:B------:R-:W-:Y:S05]  /*05b0*/  CALL.REL.NOINC `($__internal_9_$__cuda_sm20_rem_s64) ;  /* 0x0000000c007c7944 */ /* 0x000fea0003c00000 */
.L_x_45:
[----:B------:R-:W-:Y:S05]  /*05c0*/  BSYNC.RECONVERGENT B0 ;  /* 0x0000000000007941 */ /* 0x000fea0003800200 */
.L_x_43:
        /* <DEDUP_REMOVED lines=31> */
.L_x_47:
[----:B------:R-:W-:Y:S01]  /*07c0*/  IMAD.U32 R11, RZ, RZ, UR9 ;  /* 0x00000009ff0b7e24 */ /* 0x000fe2000f8e00ff */
[----:B------:R-:W-:Y:S01]  /*07d0*/  MOV R10, UR8 ;  /* 0x00000008000a7c02 */ /* 0x000fe20008000f00 */
[----:B------:R-:W-:Y:S01]  /*07e0*/  IMAD.MOV.U32 R11, RZ, RZ, R2 ;  /* 0x000000ffff0b7224 */ /* 0x000fe200078e0002 */
[----:B------:R-:W-:Y:S01]  /*07f0*/  MOV R12, R3 ;  /* 0x00000003000c7202 */ /* 0x000fe20000000f00 */
[----:B------:R-:W-:Y:S01]  /*0800*/  IMAD.U32 R9, RZ, RZ, UR15 ;  /* 0x0000000fff097e24 */ /* 0x000fe2000f8e00ff */
[----:B------:R-:W-:-:S07]  /*0810*/  MOV R8, 0x830 ;  /* 0x0000083000087802 */ /* 0x000fce0000000f00 */
[----:B------:R-:W-:Y:S05]  /*0820*/  CALL.REL.NOINC `($__internal_8_$__cuda_sm20_div_s64) ;  /* 0x0000000400887944 */ /* 0x000fea0003c00000 */
[----:B------:R-:W-:-:S07]  /*0830*/  IMAD.MOV.U32 R2, RZ, RZ, R10 ;  /* 0x000000ffff027224 */ /* 0x000fce00078e000a */
.L_x_48:
[----:B------:R-:W-:Y:S05]  /*0840*/  BSYNC.RECONVERGENT B0 ;  /* 0x0000000000007941 */ /* 0x000fea0003800200 */
.L_x_46:
        /* <DEDUP_REMOVED lines=69> */
[----:B------:R3:W4:Y:S01]  /*0ca0*/  LDG.E R3, desc[UR22][R10.64] ;  /* 0x000000160a037981 */ /* 0x000722000c1e1900 */
        /* <DEDUP_REMOVED lines=24> */
[----:B----4-:R-:W-:Y:S01]  /*0e30*/  STG.E desc[UR22][R4.64], R3 ;  /* 0x0000000304007986 */ /* 0x010fe2000c101916 */
[----:B------:R-:W-:Y:S05]  /*0e40*/  EXIT ;  /* 0x000000000000794d */ /* 0x000fea0003800000 */
        .weak           $__internal_8_$__cuda_sm20_div_s64
        .type           $__internal_8_$__cuda_sm20_div_s64,@function
        .size           $__internal_8_$__cuda_sm20_div_s64,($__internal_9_$__cuda_sm20_rem_s64 - $__internal_8_$__cuda_sm20_div_s64)
$__internal_8_$__cuda_sm20_div_s64:
        /* <DEDUP_REMOVED lines=85> */
[----:B------:R-:W-:Y:S06]  /*13a0*/  RET.REL.NODEC R8 `(_ZN2at6native54_GLOBAL__N__757059ea_21_ReplicationPadding_cu_4a93dcdf32replication_pad_forward_kernel3dIfEEvNS_27GenericPackedTensorAccessorIKT_Lm5ENS_16DefaultPtrTraitsElEENS3_IS4_Lm5ES6_lEEiiiii) ;  /* 0xffffffec08147950 */ /* 0x000fec0003c3ffff */
        .weak           $__internal_9_$__cuda_sm20_rem_s64
        .type           $__internal_9_$__cuda_sm20_rem_s64,@function
        .size           $__internal_9_$__cuda_sm20_rem_s64,(.L_x_324 - $__internal_9_$__cuda_sm20_rem_s64)
$__internal_9_$__cuda_sm20_rem_s64:
        /* <DEDUP_REMOVED lines=75> */
[----:B------:R-:W-:Y:S05]  /*1860*/  RET.REL.NODEC R4 `(_ZN2at6native54_GLOBAL__N__757059ea_21_ReplicationPadding_cu_4a93dcdf32replication_pad_forward_kernel3dIfEEvNS_27GenericPackedTensorAccessorIKT_Lm5ENS_16DefaultPtrTraitsElEENS3_IS4_Lm5ES6_lEEiiiii) ;  /* 0xffffffe404e47950 */ /* 0x000fea0003c3ffff */
.L_x_49:
        /* <DEDUP_REMOVED lines=9> */
.L_x_324:


//--------------------- .text._ZN2at6native54_GLOBAL__N__757059ea_21_ReplicationPadding_cu_4a93dcdf32replication_pad_forward_kernel3dIdEEvNS_27GenericPackedTensorAccessorIKT_Lm5ENS_16DefaultPtrTraitsElEENS3_IS4_Lm5ES6_lEEiiiii --------------------------
	.section	.text._ZN2at6native54_GLOBAL__N__757059ea_21_ReplicationPadding_cu_4a93dcdf32replication_pad_forward_kernel3dIdEEvNS_27GenericPackedTensorAccessorIKT_Lm5ENS_16DefaultPtrTraitsElEENS3_IS4_Lm5ES6_lEEiiiii,"ax",@progbits
	.align	128
.text._ZN2at6native54_GLOBAL__N__757059ea_21_ReplicationPadding_cu_4a93dcdf32replication_pad_forward_kernel3dIdEEvNS_27GenericPackedTensorAccessorIKT_Lm5ENS_16DefaultPtrTraitsElEENS3_IS4_Lm5ES6_lEEiiiii:
        .type           _ZN2at6native54_GLOBAL__N__757059ea_21_ReplicationPadding_cu_4a93dcdf32replication_pad_forward_kernel3dIdEEvNS_27GenericPackedTensorAccessorIKT_Lm5ENS_16DefaultPtrTraitsElEENS3_IS4_Lm5ES6_lEEiiiii,@function
        .size           _ZN2at6native54_GLOBAL__N__757059ea_21_ReplicationPadding_cu_4a93dcdf32replication_pad_forward_kernel3dIdEEvNS_27GenericPackedTensorAccessorIKT_Lm5ENS_16DefaultPtrTraitsElEENS3_IS4_Lm5ES6_lEEiiiii,(.L_x_327 - _ZN2at6native54_GLOBAL__N__757059ea_21_ReplicationPadding_cu_4a93dcdf32replication_pad_forward_kernel3dIdEEvNS_27GenericPackedTensorAccessorIKT_Lm5ENS_16DefaultPtrTraitsElEENS3_IS4_Lm5ES6_lEEiiiii)
        .other          _ZN2at6native54_GLOBAL__N__757059ea_21_ReplicationPadding_cu_4a93dcdf32replication_pad_forward_kernel3dIdEEvNS_27GenericPackedTensorAccessorIKT_Lm5ENS_16DefaultPtrTraitsElEENS3_IS4_Lm5ES6_lEEiiiii,@"STO_CUDA_ENTRY STV_DEFAULT"
_ZN2at6native54_GLOBAL__N__757059ea_21_ReplicationPadding_cu_4a93dcdf32replication_pad_forward_kernel3dIdEEvNS_27GenericPackedTensorAccessorIKT_Lm5ENS_16DefaultPtrTraitsElEENS3_IS4_Lm5ES6_lEEiiiii:
        /* <DEDUP_REMOVED lines=47> */
.L_x_51:
[----:B------:R-:W0:Y:S01]  /*02f0*/  LDCU.64 UR4, c[0x0][0x400] ;  /* 0x00008000ff0477ac */ /* 0x000e220008000a00 */
[----:B------:R-:W-:Y:S02]  /*0300*/  MOV R11, R2 ;  /* 0x00000002000b7202 */ /* 0x000fe40000000f00 */
[----:B------:R-:W-:Y:S02]  /*0310*/  MOV R12, R3 ;  /* 0x00000003000c7202 */ /* 0x000fe40000000f00 */
[----:B------:R-:W-:Y:S01]  /*0320*/  MOV R8, 0x360 ;  /* 0x0000036000087802 */ /* 0x000fe20000000f00 */
[----:B0-----:R-:W-:Y:S02]  /*0330*/  IMAD.U32 R10, RZ, RZ, UR4 ;  /* 0x00000004ff0a7e24 */ /* 0x001fe4000f8e00ff */
[----:B------:R-:W-:-:S07]  /*0340*/  IMAD.U32 R9, RZ, RZ, UR5 ;  /* 0x00000005ff097e24 */ /* 0x000fce000f8e00ff */
[----:B------:R-:W-:Y:S05]  /*0350*/  CALL.REL.NOINC `($__internal_10_$__cuda_sm20_div_s64) ;  /* 0x0000000800bc7944 */ /* 0x000fea0003c00000 */
        /* <DEDUP_REMOVED lines=10> */
.L_x_52:
[----:B------:R-:W-:Y:S05]  /*0400*/  BSYNC.RECONVERGENT B0 ;  /* 0x0000000000007941 */ /* 0x000fea0003800200 */
.L_x_50:
        /* <DEDUP_REMOVED lines=24> */
.L_x_54:
[----:B------:R-:W-:Y:S02]  /*0590*/  MOV R6, R4 ;  /* 0x0000000400067202 */ /* 0x000fe40000000f00 */
[----:B------:R-:W-:-:S07]  /*05a0*/  MOV R4, 0x5c0 ;  /* 0x000005c000047802 */ /* 0x000fce0000000f00 */
[----:B------:R-:W-:Y:S05]  /*05b0*/  CALL.REL.NOINC `($__internal_11_$__cuda_sm20_rem_s64) ;  /* 0x0000000c007c7944 */ /* 0x000fea0003c00000 */
.L_x_55:
[----:B------:R-:W-:Y:S05]  /*05c0*/  BSYNC.RECONVERGENT B0 ;  /* 0x0000000000007941 */ /* 0x000fea0003800200 */
.L_x_53:
        /* <DEDUP_REMOVED lines=31> */
.L_x_57:
[----:B------:R-:W-:Y:S01]  /*07c0*/  IMAD.U32 R11, RZ, RZ, UR9 ;  /* 0x00000009ff0b7e24 */ /* 0x000fe2000f8e00ff */
[----:B------:R-:W-:Y:S01]  /*07d0*/  MOV R10, UR8 ;  /* 0x00000008000a7c02 */ /* 0x000fe20008000f00 */
[----:B------:R-:W-:Y:S01]  /*07e0*/  IMAD.MOV.U32 R11, RZ, RZ, R2 ;  /* 0x000000ffff0b7224 */ /* 0x000fe200078e0002 */
[----:B------:R-:W-:Y:S01]  /*07f0*/  MOV R12, R3 ;  /* 0x00000003000c7202 */ /* 0x000fe20000000f00 */
[----:B------:R-:W-:Y:S01]  /*0800*/  IMAD.U32 R9, RZ, RZ, UR15 ;  /* 0x0000000fff097e24 */ /* 0x000fe2000f8e00ff */
[----:B------:R-:W-:-:S07]  /*0810*/  MOV R8, 0x830 ;  /* 0x0000083000087802 */ /* 0x000fce0000000f00 */
[----:B------:R-:W-:Y:S05]  /*0820*/  CALL.REL.NOINC `($__internal_10_$__cuda_sm20_div_s64) ;  /* 0x0000000400887944 */ /* 0x000fea0003c00000 */
[----:B------:R-:W-:-:S07]  /*0830*/  IMAD.MOV.U32 R2, RZ, RZ, R10 ;  /* 0x000000ffff027224 */ /* 0x000fce00078e000a */
.L_x_58:
[----:B------:R-:W-:Y:S05]  /*0840*/  BSYNC.RECONVERGENT B0 ;  /* 0x0000000000007941 */ /* 0x000fea0003800200 */
.L_x_56:
        /* <DEDUP_REMOVED lines=96> */
        .weak           $__internal_10_$__cuda_sm20_div_s64
        .type           $__internal_10_$__cuda_sm20_div_s64,@function
        .size           $__internal_10_$__cuda_sm20_div_s64,($__internal_11_$__cuda_sm20_rem_s64 - $__internal_10_$__cuda_sm20_div_s64)
$__internal_10_$__cuda_sm20_div_s64:
        /* <DEDUP_REMOVED lines=85> */
[----:B------:R-:W-:Y:S06]  /*13a0*/  RET.REL.NODEC R8 `(_ZN2at6native54_GLOBAL__N__757059ea_21_ReplicationPadding_cu_4a93dcdf32replication_pad_forward_kernel3dIdEEvNS_27GenericPackedTensorAccessorIKT_Lm5ENS_16DefaultPtrTraitsElEENS3_IS4_Lm5ES6_lEEiiiii) ;  /* 0xffffffec08147950 */ /* 0x000fec0003c3ffff */
        .weak           $__internal_11_$__cuda_sm20_rem_s64
        .type           $__internal_11_$__cuda_sm20_rem_s64,@function
        .size           $__internal_11_$__cuda_sm20_rem_s64,(.L_x_327 - $__internal_11_$__cuda_sm20_rem_s64)
$__internal_11_$__cuda_sm20_rem_s64:
        /* <DEDUP_REMOVED lines=75> */
[----:B------:R-:W-:Y:S05]  /*1860*/  RET.REL.NODEC R4 `(_ZN2at6native54_GLOBAL__N__757059ea_21_ReplicationPadding_cu_4a93dcdf32replication_pad_forward_kernel3dIdEEvNS_27GenericPackedTensorAccessorIKT_Lm5ENS_16DefaultPtrTraitsElEENS3_IS4_Lm5ES6_lEEiiiii) ;  /* 0xffffffe404e47950 */ /* 0x000fea0003c3ffff */
.L_x_59:
        /* <DEDUP_REMOVED lines=9> */
.L_x_327:


//--------------------- .text._ZN2at6native54_GLOBAL__N__757059ea_21_ReplicationPadding_cu_4a93dcdf32replication_pad_forward_kernel3dIsEEvNS_27GenericPackedTensorAccessorIKT_Lm5ENS_16DefaultPtrTraitsElEENS3_IS4_Lm5ES6_lEEiiiii --------------------------
	.section	.text._ZN2at6native54_GLOBAL__N__757059ea_21_ReplicationPadding_cu_4a93dcdf32replication_pad_forward_kernel3dIsEEvNS_27GenericPackedTensorAccessorIKT_Lm5ENS_16DefaultPtrTraitsElEENS3_IS4_Lm5ES6_lEEiiiii,"ax",@progbits
	.align	128
.text._ZN2at6native54_GLOBAL__N__757059ea_21_ReplicationPadding_cu_4a93dcdf32replication_pad_forward_kernel3dIsEEvNS_27GenericPackedTensorAccessorIKT_Lm5ENS_16DefaultPtrTraitsElEENS3_IS4_Lm5ES6_lEEiiiii:
        .type           _ZN2at6native54_GLOBAL__N__757059ea_21_ReplicationPadding_cu_4a93dcdf32replication_pad_forward_kernel3dIsEEvNS_27GenericPackedTensorAccessorIKT_Lm5ENS_16DefaultPtrTraitsElEENS3_IS4_Lm5ES6_lEEiiiii,@function
        .size           _ZN2at6native54_GLOBAL__N__757059ea_21_ReplicationPadding_cu_4a93dcdf32replication_pad_forward_kernel3dIsEEvNS_27GenericPackedTensorAccessorIKT_Lm5ENS_16DefaultPtrTraitsElEENS3_IS4_Lm5ES6_lEEiiiii,(.L_x_330 - _ZN2at6native54_GLOBAL__N__757059ea_21_ReplicationPadding_cu_4a93dcdf32replication_pad_forward_kernel3dIsEEvNS_27GenericPackedTensorAccessorIKT_Lm5ENS_16DefaultPtrTraitsElEENS3_IS4_Lm5ES6_lEEiiiii)
        .other          _ZN2at6native54_GLOBAL__N__757059ea_21_ReplicationPadding_cu_4a93dcdf32replication_pad_forward_kernel3dIsEEvNS_27GenericPackedTensorAccessorIKT_Lm5ENS_16DefaultPtrTraitsElEENS3_IS4_Lm5ES6_lEEiiiii,@"STO_CUDA_ENTRY STV_DEFAULT"
_ZN2at6native54_GLOBAL__N__757059ea_21_ReplicationPadding_cu_4a93dcdf32replication_pad_forward_kernel3dIsEEvNS_27GenericPackedTensorAccessorIKT_Lm5ENS_16DefaultPtrTraitsElEENS3_IS4_Lm5ES6_lEEiiiii:
        /* <DEDUP_REMOVED lines=47> */
.L_x_61:
[----:B------:R-:W0:Y:S01]  /*02f0*/  LDCU.64 UR4, c[0x0][0x400] ;  /* 0x00008000ff0477ac */ /* 0x000e220008000a00 */
[----:B------:R-:W-:Y:S02]  /*0300*/  MOV R11, R2 ;  /* 0x00000002000b7202 */ /* 0x000fe40000000f00 */
[----:B------:R-:W-:Y:S02]  /*0310*/  MOV R12, R3 ;  /* 0x00000003000c7202 */ /* 0x000fe40000000f00 */
[----:B------:R-:W-:Y:S01]  /*0320*/  MOV R8, 0x360 ;  /* 0x0000036000087802 */ /* 0x000fe20000000f00 */
[----:B0-----:R-:W-:Y:S02]  /*0330*/  IMAD.U32 R10, RZ, RZ, UR4 ;  /* 0x00000004ff0a7e24 */ /* 0x001fe4000f8e00ff */
[----:B------:R-:W-:-:S07]  /*0340*/  IMAD.U32 R9, RZ, RZ, UR5 ;  /* 0x00000005ff097e24 */ /* 0x000fce000f8e00ff */
[----:B------:R-:W-:Y:S05]  /*0350*/  CALL.REL.NOINC `($__internal_12_$__cuda_sm20_div_s64) ;  /* 0x0000000800bc7944 */ /* 0x000fea0003c00000 */
        /* <DEDUP_REMOVED lines=10> */
.L_x_62:
[----:B------:R-:W-:Y:S05]  /*0400*/  BSYNC.RECONVERGENT B0 ;  /* 0x0000000000007941 */ /* 0x000fea0003800200 */
.L_x_60:
        /* <DEDUP_REMOVED lines=24> */
.L_x_64:
[----:B------:R-:W-:Y:S02]  /*0590*/  MOV R6, R4 ;  /* 0x0000000400067202 */ /* 0x000fe40000000f00 */
[----:B------:R-:W-:-:S07]  /*05a0*/  MOV R4, 0x5c0 ;  /* 0x000005c000047802 */ /* 0x000fce0000000f00 */
[----:B------:R-:W-:Y:S05]  /*05b0*/  CALL.REL.NOINC `($__internal_13_$__cuda_sm20_rem_s64) ;  /* 0x0000000c007c7944 */ /* 0x000fea0003c00000 */
.L_x_65:
[----:B------:R-:W-:Y:S05]  /*05c0*/  BSYNC.RECONVERGENT B0 ;  /* 0x0000000000007941 */ /* 0x000fea0003800200 */
.L_x_63:
        /* <DEDUP_REMOVED lines=31> */
.L_x_67:
[----:B------:R-:W-:Y:S01]  /*07c0*/  IMAD.U32 R11, RZ, RZ, UR9 ;  /* 0x00000009ff0b7e24 */ /* 0x000fe2000f8e00ff */
[----:B------:R-:W-:Y:S01]  /*07d0*/  MOV R10, UR8 ;  /* 0x00000008000a7c02 */ /* 0x000fe20008000f00 */
[----:B------:R-:W-:Y:S01]  /*07e0*/  IMAD.MOV.U32 R11, RZ, RZ, R2 ;  /* 0x000000ffff0b7224 */ /* 0x000fe200078e0002 */
[----:B------:R-:W-:Y:S01]  /*07f0*/  MOV R12, R3 ;  /* 0x00000003000c7202 */ /* 0x000fe20000000f00 */
[----:B------:R-:W-:Y:S01]  /*0800*/  IMAD.U32 R9, RZ, RZ, UR15 ;  /* 0x0000000fff097e24 */ /* 0x000fe2000f8e00ff */
[----:B------:R-:W-:-:S07]  /*0810*/  MOV R8, 0x830 ;  /* 0x0000083000087802 */ /* 0x000fce0000000f00 */
[----:B------:R-:W-:Y:S05]  /*0820*/  CALL.REL.NOINC `($__internal_12_$__cuda_sm20_div_s64) ;  /* 0x0000000400887944 */ /* 0x000fea0003c00000 */
[----:B------:R-:W-:-:S07]  /*0830*/  IMAD.MOV.U32 R2, RZ, RZ, R10 ;  /* 0x000000ffff027224 */ /* 0x000fce00078e000a */
.L_x_68:
[----:B------:R-:W-:Y:S05]  /*0840*/  BSYNC.RECONVERGENT B0 ;  /* 0x0000000000007941 */ /* 0x000fea0003800200 */
.L_x_66:
        /* <DEDUP_REMOVED lines=96> */
        .weak           $__internal_12_$__cuda_sm20_div_s64
        .type           $__internal_12_$__cuda_sm20_div_s64,@function
        .size           $__internal_12_$__cuda_sm20_div_s64,($__internal_13_$__cuda_sm20_rem_s64 - $__internal_12_$__cuda_sm20_div_s64)
$__internal_12_$__cuda_sm20_div_s64:
        /* <DEDUP_REMOVED lines=85> */
[----:B------:R-:W-:Y:S06]  /*13a0*/  RET.REL.NODEC R8 `(_ZN2at6native54_GLOBAL__N__757059ea_21_ReplicationPadding_cu_4a93dcdf32replication_pad_forward_kernel3dIsEEvNS_27GenericPackedTensorAccessorIKT_Lm5ENS_16DefaultPtrTraitsElEENS3_IS4_Lm5ES6_lEEiiiii) ;  /* 0xffffffec08147950 */ /* 0x000fec0003c3ffff */
        .weak           $__internal_13_$__cuda_sm20_rem_s64
        .type           $__internal_13_$__cuda_sm20_rem_s64,@function
        .size           $__internal_13_$__cuda_sm20_rem_s64,(.L_x_330 - $__internal_13_$__cuda_sm20_rem_s64)
$__internal_13_$__cuda_sm20_rem_s64:
        /* <DEDUP_REMOVED lines=75> */
[----:B------:R-:W-:Y:S05]  /*1860*/  RET.REL.NODEC R4 `(_ZN2at6native54_GLOBAL__N__757059ea_21_ReplicationPadding_cu_4a93dcdf32replication_pad_forward_kernel3dIsEEvNS_27GenericPackedTensorAccessorIKT_Lm5ENS_16DefaultPtrTraitsElEENS3_IS4_Lm5ES6_lEEiiiii) ;  /* 0xffffffe404e47950 */ /* 0x000fea0003c3ffff */
.L_x_69:
        /* <DEDUP_REMOVED lines=9> */
.L_x_330:


//--------------------- .text._ZN2at6native54_GLOBAL__N__757059ea_21_ReplicationPadding_cu_4a93dcdf32replication_pad_forward_kernel3dIlEEvNS_27GenericPackedTensorAccessorIKT_Lm5ENS_16DefaultPtrTraitsElEENS3_IS4_Lm5ES6_lEEiiiii --------------------------
	.section	.text._ZN2at6native54_GLOBAL__N__757059ea_21_ReplicationPadding_cu_4a93dcdf32replication_pad_forward_kernel3dIlEEvNS_27GenericPackedTensorAccessorIKT_Lm5ENS_16DefaultPtrTraitsElEENS3_IS4_Lm5ES6_lEEiiiii,"ax",@progbits
	.align	128
.text._ZN2at6native54_GLOBAL__N__757059ea_21_ReplicationPadding_cu_4a93dcdf32replication_pad_forward_kernel3dIlEEvNS_27GenericPackedTensorAccessorIKT_Lm5ENS_16DefaultPtrTraitsElEENS3_IS4_Lm5ES6_lEEiiiii:
        .type           _ZN2at6native54_GLOBAL__N__757059ea_21_ReplicationPadding_cu_4a93dcdf32replication_pad_forward_kernel3dIlEEvNS_27GenericPackedTensorAccessorIKT_Lm5ENS_16DefaultPtrTraitsElEENS3_IS4_Lm5ES6_lEEiiiii,@function
        .size           _ZN2at6native54_GLOBAL__N__757059ea_21_ReplicationPadding_cu_4a93dcdf32replication_pad_forward_kernel3dIlEEvNS_27GenericPackedTensorAccessorIKT_Lm5ENS_16DefaultPtrTraitsElEENS3_IS4_Lm5ES6_lEEiiiii,(.L_x_333 - _ZN2at6native54_GLOBAL__N__757059ea_21_ReplicationPadding_cu_4a93dcdf32replication_pad_forward_kernel3dIlEEvNS_27GenericPackedTensorAccessorIKT_Lm5ENS_16DefaultPtrTraitsElEENS3_IS4_Lm5ES6_lEEiiiii)
        .other          _ZN2at6native54_GLOBAL__N__757059ea_21_ReplicationPadding_cu_4a93dcdf32replication_pad_forward_kernel3dIlEEvNS_27GenericPackedTensorAccessorIKT_Lm5ENS_16DefaultPtrTraitsElEENS3_IS4_Lm5ES6_lEEiiiii,@"STO_CUDA_ENTRY STV_DEFAULT"
_ZN2at6native54_GLOBAL__N__757059ea_21_ReplicationPadding_cu_4a93dcdf32replication_pad_forward_kernel3dIlEEvNS_27GenericPackedTensorAccessorIKT_Lm5ENS_16DefaultPtrTraitsElEENS3_IS4_Lm5ES6_lEEiiiii:
        /* <DEDUP_REMOVED lines=47> */
.L_x_71:
[----:B------:R-:W0:Y:S01]  /*02f0*/  LDCU.64 UR4, c[0x0][0x400] ;  /* 0x00008000ff0477ac */ /* 0x000e220008000a00 */
[----:B------:R-:W-:Y:S02]  /*0300*/  MOV R11, R2 ;  /* 0x00000002000b7202 */ /* 0x000fe40000000f00 */
[----:B------:R-:W-:Y:S02]  /*0310*/  MOV R12, R3 ;  /* 0x00000003000c7202 */ /* 0x000fe40000000f00 */
[----:B------:R-:W-:Y:S01]  /*0320*/  MOV R8, 0x360 ;  /* 0x0000036000087802 */ /* 0x000fe20000000f00 */
[----:B0-----:R-:W-:Y:S02]  /*0330*/  IMAD.U32 R10, RZ, RZ, UR4 ;  /* 0x00000004ff0a7e24 */ /* 0x001fe4000f8e00ff */
[----:B------:R-:W-:-:S07]  /*0340*/  IMAD.U32 R9, RZ, RZ, UR5 ;  /* 0x00000005ff097e24 */ /* 0x000fce000f8e00ff */
[----:B------:R-:W-:Y:S05]  /*0350*/  CALL.REL.NOINC `($__internal_14_$__cuda_sm20_div_s64) ;  /* 0x0000000800bc7944 */ /* 0x000fea0003c00000 */
        /* <DEDUP_REMOVED lines=10> */
.L_x_72:
[----:B------:R-:W-:Y:S05]  /*0400*/  BSYNC.RECONVERGENT B0 ;  /* 0x0000000000007941 */ /* 0x000fea0003800200 */
.L_x_70:
        /* <DEDUP_REMOVED lines=24> */
.L_x_74:
[----:B------:R-:W-:Y:S02]  /*0590*/  MOV R6, R4 ;  /* 0x0000000400067202 */ /* 0x000fe40000000f00 */
[----:B------:R-:W-:-:S07]  /*05a0*/  MOV R4, 0x5c0 ;  /* 0x000005c000047802 */ /* 0x000fce0000000f00 */
[----:B------:R-:W-:Y:S05]  /*05b0*/  CALL.REL.NOINC `($__internal_15_$__cuda_sm20_rem_s64) ;  /* 0x0000000c007c7944 */ /* 0x000fea0003c00000 */
.L_x_75:
[----:B------:R-:W-:Y:S05]  /*05c0*/  BSYNC.RECONVERGENT B0 ;  /* 0x0000000000007941 */ /* 0x000fea0003800200 */
.L_x_73:
        /* <DEDUP_REMOVED lines=31> */
.L_x_77:
[----:B------:R-:W-:Y:S01]  /*07c0*/  IMAD.U32 R11, RZ, RZ, UR9 ;  /* 0x00000009ff0b7e24 */ /* 0x000fe2000f8e00ff */
[----:B------:R-:W-:Y:S01]  /*07d0*/  MOV R10, UR8 ;  /* 0x00000008000a7c02 */ /* 0x000fe20008000f00 */
[----:B------:R-:W-:Y:S01]  /*07e0*/  IMAD.MOV.U32 R11, RZ, RZ, R2 ;  /* 0x000000ffff0b7224 */ /* 0x000fe200078e0002 */
[----:B------:R-:W-:Y:S01]  /*07f0*/  MOV R12, R3 ;  /* 0x00000003000c7202 */ /* 0x000fe20000000f00 */
[----:B------:R-:W-:Y:S01]  /*0800*/  IMAD.U32 R9, RZ, RZ, UR15 ;  /* 0x0000000fff097e24 */ /* 0x000fe2000f8e00ff */
[----:B------:R-:W-:-:S07]  /*0810*/  MOV R8, 0x830 ;  /* 0x0000083000087802 */ /* 0x000fce0000000f00 */
[----:B------:R-:W-:Y:S05]  /*0820*/  CALL.REL.NOINC `($__internal_14_$__cuda_sm20_div_s64) ;  /* 0x0000000400887944 */ /* 0x000fea0003c00000 */
[----:B------:R-:W-:-:S07]  /*0830*/  IMAD.MOV.U32 R2, RZ, RZ, R10 ;  /* 0x000000ffff027224 */ /* 0x000fce00078e000a */
.L_x_78:
[----:B------:R-:W-:Y:S05]  /*0840*/  BSYNC.RECONVERGENT B0 ;  /* 0x0000000000007941 */ /* 0x000fea0003800200 */
.L_x_76:
        /* <DEDUP_REMOVED lines=96> */
        .weak           $__internal_14_$__cuda_sm20_div_s64
        .type           $__internal_14_$__cuda_sm20_div_s64,@function
        .size           $__internal_14_$__cuda_sm20_div_s64,($__internal_15_$__cuda_sm20_rem_s64 - $__internal_14_$__cuda_sm20_div_s64)
$__internal_14_$__cuda_sm20_div_s64:
        /* <DEDUP_REMOVED lines=85> */
[----:B------:R-:W-:Y:S06]  /*13a0*/  RET.REL.NODEC R8 `(_ZN2at6native54_GLOBAL__N__757059ea_21_ReplicationPadding_cu_4a93dcdf32replication_pad_forward_kernel3dIlEEvNS_27GenericPackedTensorAccessorIKT_Lm5ENS_16DefaultPtrTraitsElEENS3_IS4_Lm5ES6_lEEiiiii) ;  /* 0xffffffec08147950 */ /* 0x000fec0003c3ffff */
        .weak           $__internal_15_$__cuda_sm20_rem_s64
        .type           $__internal_15_$__cuda_sm20_rem_s64,@function
        .size           $__internal_15_$__cuda_sm20_rem_s64,(.L_x_333 - $__internal_15_$__cuda_sm20_rem_s64)
$__internal_15_$__cuda_sm20_rem_s64:
        /* <DEDUP_REMOVED lines=75> */
[----:B------:R-:W-:Y:S05]  /*1860*/  RET.REL.NODEC R4 `(_ZN2at6native54_GLOBAL__N__757059ea_21_ReplicationPadding_cu_4a93dcdf32replication_pad_forward_kernel3dIlEEvNS_27GenericPackedTensorAccessorIKT_Lm5ENS_16DefaultPtrTraitsElEENS3_IS4_Lm5ES6_lEEiiiii) ;  /* 0xffffffe404e47950 */ /* 0x000fea0003c3ffff */
.L_x_79:
        /* <DEDUP_REMOVED lines=9> */
.L_x_333:


//--------------------- .text._ZN2at6native54_GLOBAL__N__757059ea_21_ReplicationPadding_cu_4a93dcdf32replication_pad_forward_kernel3dIiEEvNS_27GenericPackedTensorAccessorIKT_Lm5ENS_16DefaultPtrTraitsElEENS3_IS4_Lm5ES6_lEEiiiii --------------------------
	.section	.text._ZN2at6native54_GLOBAL__N__757059ea_21_ReplicationPadding_cu_4a93dcdf32replication_pad_forward_kernel3dIiEEvNS_27GenericPackedTensorAccessorIKT_Lm5ENS_16DefaultPtrTraitsElEENS3_IS4_Lm5ES6_lEEiiiii,"ax",@progbits
	.align	128
.text._ZN2at6native54_GLOBAL__N__757059ea_21_ReplicationPadding_cu_4a93dcdf32replication_pad_forward_kernel3dIiEEvNS_27GenericPackedTensorAccessorIKT_Lm5ENS_16DefaultPtrTraitsElEENS3_IS4_Lm5ES6_lEEiiiii:
        .type           _ZN2at6native54_GLOBAL__N__757059ea_21_ReplicationPadding_cu_4a93dcdf32replication_pad_forward_kernel3dIiEEvNS_27GenericPackedTensorAccessorIKT_Lm5ENS_16DefaultPtrTraitsElEENS3_IS4_Lm5ES6_lEEiiiii,@function
        .size           _ZN2at6native54_GLOBAL__N__757059ea_21_ReplicationPadding_cu_4a93dcdf32replication_pad_forward_kernel3dIiEEvNS_27GenericPackedTensorAccessorIKT_Lm5ENS_16DefaultPtrTraitsElEENS3_IS4_Lm5ES6_lEEiiiii,(.L_x_336 - _ZN2at6native54_GLOBAL__N__757059ea_21_ReplicationPadding_cu_4a93dcdf32replication_pad_forward_kernel3dIiEEvNS_27GenericPackedTensorAccessorIKT_Lm5ENS_16DefaultPtrTraitsElEENS3_IS4_Lm5ES6_lEEiiiii)
        .other          _ZN2at6native54_GLOBAL__N__757059ea_21_ReplicationPadding_cu_4a93dcdf32replication_pad_forward_kernel3dIiEEvNS_27GenericPackedTensorAccessorIKT_Lm5ENS_16DefaultPtrTraitsElEENS3_IS4_Lm5ES6_lEEiiiii,@"STO_CUDA_ENTRY STV_DEFAULT"
_ZN2at6native54_GLOBAL__N__757059ea_21_ReplicationPadding_cu_4a93dcdf32replication_pad_forward_kernel3dIiEEvNS_27GenericPackedTensorAccessorIKT_Lm5ENS_16DefaultPtrTraitsElEENS3_IS4_Lm5ES6_lEEiiiii:
        /* <DEDUP_REMOVED lines=47> */
.L_x_81:
[----:B------:R-:W0:Y:S01]  /*02f0*/  LDCU.64 UR4, c[0x0][0x400] ;  /* 0x00008000ff0477ac */ /* 0x000e220008000a00 */
[----:B------:R-:W-:Y:S02]  /*0300*/  MOV R11, R2 ;  /* 0x00000002000b7202 */ /* 0x000fe40000000f00 */
[----:B------:R-:W-:Y:S02]  /*0310*/  MOV R12, R3 ;  /* 0x00000003000c7202 */ /* 0x000fe40000000f00 */
[----:B------:R-:W-:Y:S01]  /*0320*/  MOV R8, 0x360 ;  /* 0x0000036000087802 */ /* 0x000fe20000000f00 */
[----:B0-----:R-:W-:Y:S02]  /*0330*/  IMAD.U32 R10, RZ, RZ, UR4 ;  /* 0x00000004ff0a7e24 */ /* 0x001fe4000f8e00ff */
[----:B------:R-:W-:-:S07]  /*0340*/  IMAD.U32 R9, RZ, RZ, UR5 ;  /* 0x00000005ff097e24 */ /* 0x000fce000f8e00ff */
[----:B------:R-:W-:Y:S05]  /*0350*/  CALL.REL.NOINC `($__internal_16_$__cuda_sm20_div_s64) ;  /* 0x0000000800bc7944 */ /* 0x000fea0003c00000 */
        /* <DEDUP_REMOVED lines=10> */
.L_x_82:
[----:B------:R-:W-:Y:S05]  /*0400*/  BSYNC.RECONVERGENT B0 ;  /* 0x0000000000007941 */ /* 0x000fea0003800200 */
.L_x_80:
        /* <DEDUP_REMOVED lines=24> */
.L_x_84:
[----:B------:R-:W-:Y:S02]  /*0590*/  MOV R6, R4 ;  /* 0x0000000400067202 */ /* 0x000fe40000000f00 */
[----:B------:R-:W-:-:S07]  /*05a0*/  MOV R4, 0x5c0 ;  /* 0x000005c000047802 */ /* 0x000fce0000000f00 */
[----:B------:R-:W-:Y:S05]  /*05b0*/  CALL.REL.NOINC `($__internal_17_$__cuda_sm20_rem_s64) ;  /* 0x0000000c007c7944 */ /* 0x000fea0003c00000 */
.L_x_85:
[----:B------:R-:W-:Y:S05]  /*05c0*/  BSYNC.RECONVERGENT B0 ;  /* 0x0000000000007941 */ /* 0x000fea0003800200 */
.L_x_83:
        /* <DEDUP_REMOVED lines=31> */
.L_x_87:
[----:B------:R-:W-:Y:S01]  /*07c0*/  IMAD.U32 R11, RZ, RZ, UR9 ;  /* 0x00000009ff0b7e24 */ /* 0x000fe2000f8e00ff */
[----:B------:R-:W-:Y:S01]  /*07d0*/  MOV R10, UR8 ;  /* 0x00000008000a7c02 */ /* 0x000fe20008000f00 */
[----:B------:R-:W-:Y:S01]  /*07e0*/  IMAD.MOV.U32 R11, RZ, RZ, R2 ;  /* 0x000000ffff0b7224 */ /* 0x000fe200078e0002 */
[----:B------:R-:W-:Y:S01]  /*07f0*/  MOV R12, R3 ;  /* 0x00000003000c7202 */ /* 0x000fe20000000f00 */
[----:B------:R-:W-:Y:S01]  /*0800*/  IMAD.U32 R9, RZ, RZ, UR15 ;  /* 0x0000000fff097e24 */ /* 0x000fe2000f8e00ff */
[----:B------:R-:W-:-:S07]  /*0810*/  MOV R8, 0x830 ;  /* 0x0000083000087802 */ /* 0x000fce0000000f00 */
[----:B------:R-:W-:Y:S05]  /*0820*/  CALL.REL.NOINC `($__internal_16_$__cuda_sm20_div_s64) ;  /* 0x0000000400887944 */ /* 0x000fea0003c00000 */
[----:B------:R-:W-:-:S07]  /*0830*/  IMAD.MOV.U32 R2, RZ, RZ, R10 ;  /* 0x000000ffff027224 */ /* 0x000fce00078e000a */
.L_x_88:
[----:B------:R-:W-:Y:S05]  /*0840*/  BSYNC.RECONVERGENT B0 ;  /* 0x0000000000007941 */ /* 0x000fea0003800200 */
.L_x_86:
        /* <DEDUP_REMOVED lines=96> */
        .weak           $__internal_16_$__cuda_sm20_div_s64
        .type           $__internal_16_$__cuda_sm20_div_s64,@function
        .size           $__internal_16_$__cuda_sm20_div_s64,($__internal_17_$__cuda_sm20_rem_s64 - $__internal_16_$__cuda_sm20_div_s64)
$__internal_16_$__cuda_sm20_div_s64:
        /* <DEDUP_REMOVED lines=85> */
[----:B------:R-:W-:Y:S06]  /*13a0*/  RET.REL.NODEC R8 `(_ZN2at6native54_GLOBAL__N__757059ea_21_ReplicationPadding_cu_4a93dcdf32replication_pad_forward_kernel3dIiEEvNS_27GenericPackedTensorAccessorIKT_Lm5ENS_16DefaultPtrTraitsElEENS3_IS4_Lm5ES6_lEEiiiii) ;  /* 0xffffffec08147950 */ /* 0x000fec0003c3ffff */
        .weak           $__internal_17_$__cuda_sm20_rem_s64
        .type           $__internal_17_$__cuda_sm20_rem_s64,@function
        .size           $__internal_17_$__cuda_sm20_rem_s64,(.L_x_336 - $__internal_17_$__cuda_sm20_rem_s64)
$__internal_17_$__cuda_sm20_rem_s64:
        /* <DEDUP_REMOVED lines=75> */
[----:B------:R-:W-:Y:S05]  /*1860*/  RET.REL.NODEC R4 `(_ZN2at6native54_GLOBAL__N__757059ea_21_ReplicationPadding_cu_4a93dcdf32replication_pad_forward_kernel3dIiEEvNS_27GenericPackedTensorAccessorIKT_Lm5ENS_16DefaultPtrTraitsElEENS3_IS4_Lm5ES6_lEEiiiii) ;  /* 0xffffffe404e47950 */ /* 0x000fea0003c3ffff */
.L_x_89:
        /* <DEDUP_REMOVED lines=9> */
.L_x_336:


//--------------------- .text._ZN2at6native54_GLOBAL__N__757059ea_21_ReplicationPadding_cu_4a93dcdf32replication_pad_forward_kernel3dIaEEvNS_27GenericPackedTensorAccessorIKT_Lm5ENS_16DefaultPtrTraitsElEENS3_IS4_Lm5ES6_lEEiiiii --------------------------
	.section	.text._ZN2at6native54_GLOBAL__N__757059ea_21_ReplicationPadding_cu_4a93dcdf32replication_pad_forward_kernel3dIaEEvNS_27GenericPackedTensorAccessorIKT_Lm5ENS_16DefaultPtrTraitsElEENS3_IS4_Lm5ES6_lEEiiiii,"ax",@progbits
	.align	128
.text._ZN2at6native54_GLOBAL__N__757059ea_21_ReplicationPadding_cu_4a93dcdf32replication_pad_forward_kernel3dIaEEvNS_27GenericPackedTensorAccessorIKT_Lm5ENS_16DefaultPtrTraitsElEENS3_IS4_Lm5ES6_lEEiiiii:
        .type           _ZN2at6native54_GLOBAL__N__757059ea_21_ReplicationPadding_cu_4a93dcdf32replication_pad_forward_kernel3dIaEEvNS_27GenericPackedTensorAccessorIKT_Lm5ENS_16DefaultPtrTraitsElEENS3_IS4_Lm5ES6_lEEiiiii,@function
        .size           _ZN2at6native54_GLOBAL__N__757059ea_21_ReplicationPadding_cu_4a93dcdf32replication_pad_forward_kernel3dIaEEvNS_27GenericPackedTensorAccessorIKT_Lm5ENS_16DefaultPtrTraitsElEENS3_IS4_Lm5ES6_lEEiiiii,(.L_x_339 - _ZN2at6native54_GLOBAL__N__757059ea_21_ReplicationPadding_cu_4a93dcdf32replication_pad_forward_kernel3dIaEEvNS_27GenericPackedTensorAccessorIKT_Lm5ENS_16DefaultPtrTraitsElEENS3_IS4_Lm5ES6_lEEiiiii)
        .other          _ZN2at6native54_GLOBAL__N__757059ea_21_ReplicationPadding_cu_4a93dcdf32replication_pad_forward_kernel3dIaEEvNS_27GenericPackedTensorAccessorIKT_Lm5ENS_16DefaultPtrTraitsElEENS3_IS4_Lm5ES6_lEEiiiii,@"STO_CUDA_ENTRY STV_DEFAULT"
_ZN2at6native54_GLOBAL__N__757059ea_21_ReplicationPadding_cu_4a93dcdf32replication_pad_forward_kernel3dIaEEvNS_27GenericPackedTensorAccessorIKT_Lm5ENS_16DefaultPtrTraitsElEENS3_IS4_Lm5ES6_lEEiiiii:
        /* <DEDUP_REMOVED lines=47> */
.L_x_91:
[----:B------:R-:W0:Y:S01]  /*02f0*/  LDCU.64 UR4, c[0x0][0x400] ;  /* 0x00008000ff0477ac */ /* 0x000e220008000a00 */
[----:B------:R-:W-:Y:S02]  /*0300*/  MOV R11, R2 ;  /* 0x00000002000b7202 */ /* 0x000fe40000000f00 */
[----:B------:R-:W-:Y:S02]  /*0310*/  MOV R12, R3 ;  /* 0x00000003000c7202 */ /* 0x000fe40000000f00 */
[----:B------:R-:W-:Y:S01]  /*0320*/  MOV R8, 0x360 ;  /* 0x0000036000087802 */ /* 0x000fe20000000f00 */
[----:B0-----:R-:W-:Y:S02]  /*0330*/  IMAD.U32 R10, RZ, RZ, UR4 ;  /* 0x00000004ff0a7e24 */ /* 0x001fe4000f8e00ff */
[----:B------:R-:W-:-:S07]  /*0340*/  IMAD.U32 R9, RZ, RZ, UR5 ;  /* 0x00000005ff097e24 */ /* 0x000fce000f8e00ff */
[----:B------:R-:W-:Y:S05]  /*0350*/  CALL.REL.NOINC `($__internal_18_$__cuda_sm20_div_s64) ;  /* 0x0000000800b47944 */ /* 0x000fea0003c00000 */
        /* <DEDUP_REMOVED lines=10> */
.L_x_92:
[----:B------:R-:W-:Y:S05]  /*0400*/  BSYNC.RECONVERGENT B0 ;  /* 0x0000000000007941 */ /* 0x000fea0003800200 */
.L_x_90:
        /* <DEDUP_REMOVED lines=24> */
.L_x_94:
[----:B------:R-:W-:Y:S02]  /*0590*/  MOV R6, R4 ;  /* 0x0000000400067202 */ /* 0x000fe40000000f00 */
[----:B------:R-:W-:-:S07]  /*05a0*/  MOV R4, 0x5c0 ;  /* 0x000005c000047802 */ /* 0x000fce0000000f00 */
[----:B------:R-:W-:Y:S05]  /*05b0*/  CALL.REL.NOINC `($__internal_19_$__cuda_sm20_rem_s64) ;  /* 0x0000000c00747944 */ /* 0x000fea0003c00000 */
.L_x_95:
[----:B------:R-:W-:Y:S05]  /*05c0*/  BSYNC.RECONVERGENT B0 ;  /* 0x0000000000007941 */ /* 0x000fea0003800200 */
.L_x_93:
        /* <DEDUP_REMOVED lines=31> */
.L_x_97:
[----:B------:R-:W-:Y:S01]  /*07c0*/  IMAD.U32 R11, RZ, RZ, UR9 ;  /* 0x00000009ff0b7e24 */ /* 0x000fe2000f8e00ff */
[----:B------:R-:W-:Y:S01]  /*07d0*/  MOV R10, UR8 ;  /* 0x00000008000a7c02 */ /* 0x000fe20008000f00 */
[----:B------:R-:W-:Y:S01]  /*07e0*/  IMAD.MOV.U32 R11, RZ, RZ, R2 ;  /* 0x000000ffff0b7224 */ /* 0x000fe200078e0002 */
[----:B------:R-:W-:Y:S01]  /*07f0*/  MOV R12, R3 ;  /* 0x00000003000c7202 */ /* 0x000fe20000000f00 */
[----:B------:R-:W-:Y:S01]  /*0800*/  IMAD.U32 R9, RZ, RZ, UR15 ;  /* 0x0000000fff097e24 */ /* 0x000fe2000f8e00ff */
[----:B------:R-:W-:-:S07]  /*0810*/  MOV R8, 0x830 ;  /* 0x0000083000087802 */ /* 0x000fce0000000f00 */
[----:B------:R-:W-:Y:S05]  /*0820*/  CALL.REL.NOINC `($__internal_18_$__cuda_sm20_div_s64) ;  /* 0x0000000400807944 */ /* 0x000fea0003c00000 */
[----:B------:R-:W-:-:S07]  /*0830*/  IMAD.MOV.U32 R2, RZ, RZ, R10 ;  /* 0x000000ffff027224 */ /* 0x000fce00078e000a */
.L_x_98:
[----:B------:R-:W-:Y:S05]  /*0840*/  BSYNC.RECONVERGENT B0 ;  /* 0x0000000000007941 */ /* 0x000fea0003800200 */
.L_x_96:
        /* <DEDUP_REMOVED lines=8> */
[----:B------:R-:W-:Y:S02]  /*08d0*/  VIMNMX R3, PT, PT, R0, UR22, !PT ;  /* 0x0000001600037c48 */ /* 0x000fe4000ffe0100 */
[----:B------:R-:W-:-:S03]  /*08e0*/  UISETP.LT.AND UP0, UPT, URZ, UR17, UPT ;  /* 0x00000011ff00728c */ /* 0x000fc6000bf01270 */
[----:B------:R-:W1:Y:S01]  /*08f0*/  LDC R10, c[0x0][0x3a0] ;  /* 0x0000e800ff0a7b82 */ /* 0x000e620000000800 */
[----:B0-----:R-:W-:-:S04]  /*0900*/  UIADD3 UR13, UPT, UPT, UR13, UR23, URZ ;  /* 0x000000170d0d7290 */ /* 0x001fc8000fffe0ff */
[----:B------:R-:W-:-:S03]  /*0910*/  USHF.R.S32.HI UR14, URZ, 0x1f, UR13 ;  /* 0x0000001fff0e7899 */ /* 0x000fc6000801140d */
[----:B------:R-:W0:Y:S01]  /*0920*/  LDC.64 R4, c[0x0][0x3d0] ;  /* 0x0000f400ff047b82 */ /* 0x000e220000000a00 */
[----:B--2---:R-:W-:Y:S02]  /*0930*/  UIADD3 UR12, UPT, UPT, UR12, UR10, URZ ;  /* 0x0000000a0c0c7290 */ /* 0x004fe4000fffe0ff */
[----:B---3--:R-:W-:Y:S02]  /*0940*/  UIMAD.WIDE.U32 UR10, UR13, UR6, URZ ;  /* 0x000000060d0a72a5 */ /* 0x008fe4000f8e00ff */
[----:B------:R-:W-:Y:S01]  /*0950*/  UIMAD UR6, UR14, UR6, URZ ;  /* 0x000000060e0672a4 */ /* 0x000fe2000f8e02ff */
[----:B-----5:R-:W-:-:S03]  /*0960*/  IADD3 R8, PT, PT, R8, UR22, RZ ;  /* 0x0000001608087c10 */ /* 0x020fc6000fffe0ff */
[----:B------:R-:W-:Y:S01]  /*0970*/  UIMAD UR16, UR13, UR7, UR6 ;  /* 0x000000070d1072a4 */ /* 0x000fe2000f8e0206 */
[----:B------:R-:W2:Y:S01]  /*0980*/  LDC R12, c[0x0][0x398] ;  /* 0x0000e600ff0c7b82 */ /* 0x000ea20000000800 */
[----:B------:R-:W-:Y:S01]  /*0990*/  USEL UR6, URZ, UR17, !UP0 ;  /* 0x00000011ff067287 */ /* 0x000fe2000c000000 */
[----:B------:R-:W-:Y:S01]  /*09a0*/  VIADDMNMX R8, R8, 0xffffffff, R3, PT ;  /* 0xffffffff08087846 */ /* 0x000fe20003800103 */
[----:B------:R-:W-:Y:S01]  /*09b0*/  UIADD3 UR17, UPT, UPT, -UR21, URZ, URZ ;  /* 0x000000ff15117290 */ /* 0x000fe2000fffe1ff */
[----:B------:R-:W-:Y:S01]  /*09c0*/  VIMNMX R3, PT, PT, RZ, UR22, !PT ;  /* 0x00000016ff037c48 */ /* 0x000fe2000ffe0100 */
[----:B------:R-:W-:Y:S01]  /*09d0*/  USHF.R.S32.HI UR7, URZ, 0x1f, UR12 ;  /* 0x0000001fff077899 */ /* 0x000fe2000801140c */
[----:B-1----:R-:W-:Y:S01]  /*09e0*/  VIADD R10, R10, UR21 ;  /* 0x000000150a0a7c36 */ /* 0x002fe20008000000 */
[----:B------:R-:W-:Y:S01]  /*09f0*/  UISETP.LT.AND UP0, UPT, URZ, UR17, UPT ;  /* 0x00000011ff00728c */ /* 0x000fe2000bf01270 */
[----:B------:R-:W-:Y:S01]  /*0a00*/  IADD3 R8, PT, PT, R8, UR6, -R3 ;  /* 0x0000000608087c10 */ /* 0x000fe2000fffe803 */
[----:B------:R-:W-:Y:S01]  /*0a10*/  UIADD3 UR11, UPT, UPT, UR11, UR16, URZ ;  /* 0x000000100b0b7290 */ /* 0x000fe2000fffe0ff */
[----:B------:R-:W-:Y:S01]  /*0a20*/  VIMNMX R3, PT, PT, R6, UR21, !PT ;  /* 0x0000001506037c48 */ /* 0x000fe2000ffe0100 */
[----:B------:R-:W-:Y:S01]  /*0a30*/  UIMAD UR16, UR7, UR4, URZ ;  /* 0x00000004071072a4 */ /* 0x000fe2000f8e02ff */
[----:B------:R-:W-:Y:S01]  /*0a40*/  SHF.R.S32.HI R9, RZ, 0x1f, R8 ;  /* 0x0000001fff097819 */ /* 0x000fe20000011408 */
[----:B------:R-:W-:Y:S01]  /*0a50*/  USEL UR6, URZ, UR17, !UP0 ;  /* 0x00000011ff067287 */ /* 0x000fe2000c000000 */
[----:B------:R-:W-:Y:S01]  /*0a60*/  VIADDMNMX R10, R10, 0xffffffff, R3, PT ;  /* 0xffffffff0a0a7846 */ /* 0x000fe20003800103 */
[----:B------:R-:W-:Y:S01]  /*0a70*/  UIMAD UR16, UR12, UR5, UR16 ;  /* 0x000000050c1072a4 */ /* 0x000fe2000f8e0210 */
[----:B------:R-:W-:Y:S01]  /*0a80*/  VIMNMX R3, PT, PT, RZ, UR21, !PT ;  /* 0x00000015ff037c48 */ /* 0x000fe2000ffe0100 */
[----:B------:R-:W-:Y:S01]  /*0a90*/  UIMAD.WIDE.U32 UR4, UR12, UR4, UR10 ;  /* 0x000000040c0472a5 */ /* 0x000fe2000f8e000a */
[----:B0-----:R-:W-:-:S02]  /*0aa0*/  IMAD R11, R9, R4, RZ ;  /* 0x00000004090b7224 */ /* 0x001fc400078e02ff */
[----:B------:R-:W-:Y:S01]  /*0ab0*/  IADD3 R9, PT, PT, R10, UR6, -R3 ;  /* 0x000000060a097c10 */ /* 0x000fe2000fffe803 */
[----:B------:R-:W-:Y:S01]  /*0ac0*/  UIADD3 UR6, UPT, UPT, -UR20, URZ, URZ ;  /* 0x000000ff14067290 */ /* 0x000fe2000fffe1ff */
[----:B------:R-:W-:Y:S01]  /*0ad0*/  IMAD R13, R8, R5, R11 ;  /* 0x00000005080d7224 */ /* 0x000fe200078e020b */
[----:B------:R-:W-:Y:S01]  /*0ae0*/  UIADD3 UR5, UPT, UPT, UR5, UR16, URZ ;  /* 0x0000001005057290 */ /* 0x000fe2000fffe0ff */
[----:B--2---:R-:W-:Y:S01]  /*0af0*/  VIADD R11, R12, UR20 ;  /* 0x000000140c0b7c36 */ /* 0x004fe20008000000 */
[----:B------:R-:W-:Y:S01]  /*0b00*/  UISETP.LT.AND UP0, UPT, URZ, UR6, UPT ;  /* 0x00000006ff00728c */ /* 0x000fe2000bf01270 */
[----:B------:R-:W-:Y:S01]  /*0b10*/  VIMNMX R3, PT, PT, RZ, UR20, !PT ;  /* 0x00000014ff037c48 */ /* 0x000fe2000ffe0100 */
[----:B------:R-:W0:Y:S01]  /*0b20*/  LDCU.64 UR10, c[0x0][0x408] ;  /* 0x00008100ff0a77ac */ /* 0x000e220008000a00 */
[----:B------:R-:W-:Y:S01]  /*0b30*/  SHF.R.S32.HI R10, RZ, 0x1f, R9 ;  /* 0x0000001fff0a7819 */ /* 0x000fe20000011409 */
[----:B------:R-:W-:Y:S01]  /*0b40*/  IMAD.WIDE.U32 R4, R8, R4, UR4 ;  /* 0x0000000408047e25 */ /* 0x000fe2000f8e0004 */
[----:B------:R-:W-:Y:S01]  /*0b50*/  VIMNMX R8, PT, PT, R2, UR20, !PT ;  /* 0x0000001402087c48 */ /* 0x000fe2000ffe0100 */
[----:B------:R-:W-:-:S02]  /*0b60*/  USEL UR4, URZ, UR6, !UP0 ;  /* 0x00000006ff047287 */ /* 0x000fc4000c000000 */
[----:B----4-:R-:W-:Y:S01]  /*0b70*/  IMAD R10, R10, UR26, RZ ;  /* 0x0000001a0a0a7c24 */ /* 0x010fe2000f8e02ff */
[----:B------:R-:W-:Y:S01]  /*0b80*/  VIADDMNMX R8, R11, 0xffffffff, R8, PT ;  /* 0xffffffff0b087846 */ /* 0x000fe20003800108 */
[----:B------:R-:W1:Y:S01]  /*0b90*/  LDCU.128 UR20, c[0x0][0x410] ;  /* 0x00008200ff1477ac */ /* 0x000e620008000c00 */
[----:B------:R-:W-:Y:S01]  /*0ba0*/  IADD3 R5, PT, PT, R5, R13, RZ ;  /* 0x0000000d05057210 */ /* 0x000fe20007ffe0ff */
[C---:B------:R-:W-:Y:S01]  /*0bb0*/  IMAD R11, R9.reuse, UR27, R10 ;  /* 0x0000001b090b7c24 */ /* 0x040fe2000f8e020a */
[----:B------:R-:W-:Y:S01]  /*0bc0*/  IADD3 R3, PT, PT, R8, UR4, -R3 ;  /* 0x0000000408037c10 */ /* 0x000fe2000fffe803 */
[----:B------:R-:W2:Y:S01]  /*0bd0*/  LDC.64 R12, c[0x0][0x428] ;  /* 0x00010a00ff0c7b82 */ /* 0x000ea20000000a00 */
[----:B------:R-:W-:Y:S02]  /*0be0*/  IMAD.WIDE.U32 R4, R9, UR26, R4 ;  /* 0x0000001a09047c25 */ /* 0x000fe4000f8e0004 */
[----:B------:R-:W3:Y:S01]  /*0bf0*/  LDCU.64 UR4, c[0x0][0x380] ;  /* 0x00007000ff0477ac */ /* 0x000ee20008000a00 */
[----:B------:R-:W-:Y:S01]  /*0c00*/  SHF.R.S32.HI R8, RZ, 0x1f, R3 ;  /* 0x0000001fff087819 */ /* 0x000fe20000011403 */
[----:B------:R-:W-:-:S04]  /*0c10*/  IMAD.IADD R5, R5, 0x1, R11 ;  /* 0x0000000105057824 */ /* 0x000fc800078e020b */
[----:B------:R-:W-:Y:S02]  /*0c20*/  IMAD R8, R8, UR24, RZ ;  /* 0x0000001808087c24 */ /* 0x000fe4000f8e02ff */
[----:B------:R-:W-:-:S04]  /*0c30*/  IMAD.WIDE.U32 R4, R3, UR24, R4 ;  /* 0x0000001803047c25 */ /* 0x000fc8000f8e0004 */
[----:B------:R-:W-:Y:S01]  /*0c40*/  IMAD R3, R3, UR25, R8 ;  /* 0x0000001903037c24 */ /* 0x000fe2000f8e0208 */
[----:B-1----:R-:W-:Y:S01]  /*0c50*/  UIMAD UR14, UR14, UR20, URZ ;  /* 0x000000140e0e72a4 */ /* 0x002fe2000f8e02ff */
[----:B------:R-:W1:Y:S01]  /*0c60*/  LDC.64 R8, c[0x0][0x420] ;  /* 0x00010800ff087b82 */ /* 0x000e620000000a00 */
[----:B---3--:R-:W-:-:S04]  /*0c70*/  IADD3 R4, P0, PT, R4, UR4, RZ ;  /* 0x0000000404047c10 */ /* 0x008fc8000ff1e0ff */
[----:B------:R-:W-:-:S05]  /*0c80*/  IADD3.X R5, PT, PT, R5, UR5, R3, P0, !PT ;  /* 0x0000000505057c10 */ /* 0x000fca00087fe403 */
[----:B------:R3:W4:Y:S01]  /*0c90*/  LDG.E.U8 R3, desc[UR18][R4.64] ;  /* 0x0000001204037981 */ /* 0x000722000c1e1100 */
[----:B------:R-:W-:Y:S01]  /*0ca0*/  UIMAD.WIDE.U32 UR4, UR13, UR20, URZ ;  /* 0x000000140d0472a5 */ /* 0x000fe2000f8e00ff */
[----:B--2---:R-:W-:Y:S01]  /*0cb0*/  IMAD R7, R7, R12, RZ ;  /* 0x0000000c07077224 */ /* 0x004fe200078e02ff */
[----:B------:R-:W-:Y:S02]  /*0cc0*/  UIMAD UR14, UR13, UR21, UR14 ;  /* 0x000000150d0e72a4 */ /* 0x000fe4000f8e020e */
[----:B0-----:R-:W-:Y:S01]  /*0cd0*/  UIMAD UR7, UR7, UR10, URZ ;  /* 0x0000000a070772a4 */ /* 0x001fe2000f8e02ff */
[----:B------:R-:W-:Y:S01]  /*0ce0*/  IMAD R13, R0, R13, R7 ;  /* 0x0000000d000d7224 */ /* 0x000fe200078e0207 */
[----:B------:R-:W-:Y:S01]  /*0cf0*/  UIADD3 UR5, UPT, UPT, UR5, UR14, URZ ;  /* 0x0000000e05057290 */ /* 0x000fe2000fffe0ff */
[----:B------:R-:W-:Y:S01]  /*0d00*/  SHF.R.S32.HI R7, RZ, 0x1f, R6 ;  /* 0x0000001fff077819 */ /* 0x000fe20000011406 */
[----:B------:R-:W-:Y:S01]  /*0d10*/  UIMAD UR7, UR12, UR11, UR7 ;  /* 0x0000000b0c0772a4 */ /* 0x000fe2000f8e0207 */
[----:B---3--:R-:W0:Y:S01]  /*0d20*/  LDC.64 R4, c[0x0][0x3d8] ;  /* 0x0000f600ff047b82 */ /* 0x008e220000000a00 */
[----:B------:R-:W-:-:S02]  /*0d30*/  UIMAD.WIDE.U32 UR4, UR12, UR10, UR4 ;  /* 0x0000000a0c0472a5 */ /* 0x000fc4000f8e0004 */
[----:B-1----:R-:W-:Y:S02]  /*0d40*/  IMAD R7, R7, R8, RZ ;  /* 0x0000000807077224 */ /* 0x002fe400078e02ff */
[----:B------:R-:W-:Y:S02]  /*0d50*/  UIADD3 UR5, UPT, UPT, UR5, UR7, URZ ;  /* 0x0000000705057290 */ /* 0x000fe4000fffe0ff */
[----:B------:R-:W-:-:S04]  /*0d60*/  IMAD R9, R6, R9, R7 ;  /* 0x0000000906097224 */ /* 0x000fc800078e0207 */
[----:B------:R-:W-:Y:S01]  /*0d70*/  IMAD.WIDE.U32 R10, R0, R12, UR4 ;  /* 0x00000004000a7e25 */ /* 0x000fe2000f8e000c */
[----:B------:R-:W-:-:S03]  /*0d80*/  SHF.R.S32.HI R0, RZ, 0x1f, R2 ;  /* 0x0000001fff007819 */ /* 0x000fc60000011402 */
[----:B------:R-:W-:Y:S02]  /*0d90*/  IMAD.IADD R11, R11, 0x1, R13 ;  /* 0x000000010b0b7824 */ /* 0x000fe400078e020d */
[----:B------:R-:W-:-:S05]  /*0da0*/  IMAD.WIDE.U32 R6, R6, R8, R10 ;  /* 0x0000000806067225 */ /* 0x000fca00078e000a */
[----:B------:R-:W-:Y:S01]  /*0db0*/  IADD3 R7, PT, PT, R7, R9, RZ ;  /* 0x0000000907077210 */ /* 0x000fe20007ffe0ff */
[----:B------:R-:W-:Y:S02]  /*0dc0*/  IMAD R9, R0, UR22, RZ ;  /* 0x0000001600097c24 */ /* 0x000fe4000f8e02ff */
[----:B------:R-:W-:-:S04]  /*0dd0*/  IMAD.WIDE.U32 R6, R2, UR22, R6 ;  /* 0x0000001602067c25 */ /* 0x000fc8000f8e0006 */
[----:B------:R-:W-:Y:S01]  /*0de0*/  IMAD R9, R2, UR23, R9 ;  /* 0x0000001702097c24 */ /* 0x000fe2000f8e0209 */
[----:B0-----:R-:W-:-:S04]  /*0df0*/  IADD3 R4, P0, PT, R6, R4, RZ ;  /* 0x0000000406047210 */ /* 0x001fc80007f1e0ff */
[----:B------:R-:W-:-:S05]  /*0e00*/  IADD3.X R5, PT, PT, R5, R7, R9, P0, !PT ;  /* 0x0000000705057210 */ /* 0x000fca00007fe409 */
[----:B----4-:R-:W-:Y:S01]  /*0e10*/  STG.E.U8 desc[UR18][R4.64], R3 ;  /* 0x0000000304007986 */ /* 0x010fe2000c101112 */
[----:B------:R-:W-:Y:S05]  /*0e20*/  EXIT ;  /* 0x000000000000794d */ /* 0x000fea0003800000 */
        .weak           $__internal_18_$__cuda_sm20_div_s64
        .type           $__internal_18_$__cuda_sm20_div_s64,@function
        .size           $__internal_18_$__cuda_sm20_div_s64,($__internal_19_$__cuda_sm20_rem_s64 - $__internal_18_$__cuda_sm20_div_s64)
$__internal_18_$__cuda_sm20_div_s64:
[-C--:B------:R-:W-:Y:S02]  /*0e30*/  IADD3 R5, P1, PT, RZ, -R10.reuse, RZ ;  /* 0x8000000aff057210 */ /* 0x080fe40007f3e0ff */
[----:B------:R-:W-:Y:S02]  /*0e40*/  ISETP.GE.AND P0, PT, R9, RZ, PT ;  /* 0x000000ff0900720c */ /* 0x000fe40003f06270 */
[----:B------:R-:W-:Y:S01]  /*0e50*/  ISETP.GE.AND P3, PT, R12, RZ, PT ;  /* 0x000000ff0c00720c */ /* 0x000fe20003f66270 */
[----:B------:R-:W-:Y:S01]  /*0e60*/  IMAD.X R14, RZ, RZ, ~R9, P1 ;  /* 0x000000ffff0e7224 */ /* 0x000fe200008e0e09 */
[----:B------:R-:W-:-:S04]  /*0e70*/  SEL R4, R5, R10, !P0 ;  /* 0x0000000a05047207 */ /* 0x000fc80004000000 */
[----:B------:R-:W-:-:S04]  /*0e80*/  SEL R5, R14, R9, !P0 ;  /* 0x000000090e057207 */ /* 0x000fc80004000000 */
        /* <DEDUP_REMOVED lines=11> */
[----:B------:R-:W-:-:S03]  /*0f40*/  IMAD.HI.U32 R16, R14, R19, RZ ;  /* 0x000000130e107227 */ /* 0x000fc600078e00ff */
[----:B------:R-:W-:Y:S01]  /*0f50*/  IADD3.X R21, PT, PT, RZ, ~R17, RZ, P0, !PT ;  /* 0x80000011ff157210 */ /* 0x000fe200007fe4ff */
[----:B------:R-:W-:-:S04]  /*0f60*/  IMAD.MOV.U32 R17, RZ, RZ, R14 ;  /* 0x000000ffff117224 */ /* 0x000fc800078e000e */
[----:B------:R-:W-:-:S04]  /*0f70*/  IMAD.WIDE.U32 R16, P0, R14, R21, R16 ;  /* 0x000000150e107225 */ /* 0x000fc80007800010 */
[C---:B------:R-:W-:Y:S02]  /*0f80*/  IMAD R23, R15.reuse, R21, RZ ;  /* 0x000000150f177224 */ /* 0x040fe400078e02ff */
[----:B------:R-:W-:-:S04]  /*0f90*/  IMAD.HI.U32 R16, P1, R15, R19, R16 ;  /* 0x000000130f107227 */ /* 0x000fc80007820010 */
[----:B------:R-:W-:Y:S01]  /*0fa0*/  IMAD.HI.U32 R13, R15, R21, RZ ;  /* 0x000000150f0d7227 */ /* 0x000fe200078e00ff */
[----:B------:R-:W-:-:S03]  /*0fb0*/  IADD3 R17, P2, PT, R23, R16, RZ ;  /* 0x0000001017117210 */ /* 0x000fc60007f5e0ff */
[----:B------:R-:W-:Y:S02]  /*0fc0*/  IMAD.X R13, R13, 0x1, R15, P0 ;  /* 0x000000010d0d7824 */ /* 0x000fe400000e060f */
[----:B------:R-:W-:-:S03]  /*0fd0*/  IMAD.WIDE.U32 R14, R17, R4, RZ ;  /* 0x00000004110e7225 */ /* 0x000fc600078e00ff */
[----:B------:R-:W-:Y:S01]  /*0fe0*/  IADD3.X R13, PT, PT, RZ, RZ, R13, P2, P1 ;  /* 0x000000ffff0d7210 */ /* 0x000fe200017e240d */
[----:B------:R-:W-:Y:S01]  /*0ff0*/  IMAD R15, R17, R5, R15 ;  /* 0x00000005110f7224 */ /* 0x000fe200078e020f */
[----:B------:R-:W-:Y:S02]  /*1000*/  IADD3 R19, P0, PT, RZ, -R14, RZ ;  /* 0x8000000eff137210 */ /* 0x000fe40007f1e0ff */
[----:B------:R-:W-:Y:S01]  /*1010*/  IADD3 R14, P4, PT, RZ, -R11, RZ ;  /* 0x8000000bff0e7210 */ /* 0x000fe20007f9e0ff */
[----:B------:R-:W-:Y:S02]  /*1020*/  IMAD R15, R13, R4, R15 ;  /* 0x000000040d0f7224 */ /* 0x000fe400078e020f */
[----:B------:R-:W-:Y:S01]  /*1030*/  IMAD.HI.U32 R16, R17, R19, RZ ;  /* 0x0000001311107227 */ /* 0x000fe200078e00ff */
[----:B------:R-:W-:Y:S02]  /*1040*/  SEL R11, R14, R11, !P3 ;  /* 0x0000000b0e0b7207 */ /* 0x000fe40005800000 */
[----:B------:R-:W-:-:S05]  /*1050*/  IADD3.X R18, PT, PT, RZ, ~R15, RZ, P0, !PT ;  /* 0x8000000fff127210 */ /* 0x000fca00007fe4ff */
[----:B------:R-:W-:-:S04]  /*1060*/  IMAD.WIDE.U32 R16, P0, R17, R18, R16 ;  /* 0x0000001211107225 */ /* 0x000fc80007800010 */
[C---:B------:R-:W-:Y:S02]  /*1070*/  IMAD R15, R13.reuse, R18, RZ ;  /* 0x000000120d0f7224 */ /* 0x040fe400078e02ff */
[----:B------:R-:W-:-:S04]  /*1080*/  IMAD.HI.U32 R16, P1, R13, R19, R16 ;  /* 0x000000130d107227 */ /* 0x000fc80007820010 */
[----:B------:R-:W-:Y:S01]  /*1090*/  IMAD.HI.U32 R18, R13, R18, RZ ;  /* 0x000000120d127227 */ /* 0x000fe200078e00ff */
[----:B------:R-:W-:-:S03]  /*10a0*/  IADD3 R16, P2, PT, R15, R16, RZ ;  /* 0x000000100f107210 */ /* 0x000fc60007f5e0ff */
[----:B------:R-:W-:Y:S02]  /*10b0*/  IMAD.X R15, R18, 0x1, R13, P0 ;  /* 0x00000001120f7824 */ /* 0x000fe400000e060d */
[----:B------:R-:W-:Y:S02]  /*10c0*/  IMAD.X R17, RZ, RZ, ~R12, P4 ;  /* 0x000000ffff117224 */ /* 0x000fe400020e0e0c */
[----:B------:R-:W-:Y:S01]  /*10d0*/  IMAD.HI.U32 R14, R16, R11, RZ ;  /* 0x0000000b100e7227 */ /* 0x000fe200078e00ff */
[----:B------:R-:W-:-:S03]  /*10e0*/  IADD3.X R18, PT, PT, RZ, RZ, R15, P2, P1 ;  /* 0x000000ffff127210 */ /* 0x000fc600017e240f */
[----:B------:R-:W-:Y:S01]  /*10f0*/  HFMA2 R15, -RZ, RZ, 0, 0 ;  /* 0x00000000ff0f7431 */ /* 0x000fe200000001ff */
[-C--:B------:R-:W-:Y:S02]  /*1100*/  SEL R13, R17, R12.reuse, !P3 ;  /* 0x0000000c110d7207 */ /* 0x080fe40005800000 */
[----:B------:R-:W-:-:S03]  /*1110*/  LOP3.LUT R12, R9, R12, RZ, 0x3c, !PT ;  /* 0x0000000c090c7212 */ /* 0x000fc600078e3cff */
[----:B------:R-:W-:-:S04]  /*1120*/  IMAD.WIDE.U32 R14, R16, R13, R14 ;  /* 0x0000000d100e7225 */ /* 0x000fc800078e000e */
[C---:B------:R-:W-:Y:S02]  /*1130*/  IMAD R17, R18.reuse, R13, RZ ;  /* 0x0000000d12117224 */ /* 0x040fe400078e02ff */
[----:B------:R-:W-:-:S04]  /*1140*/  IMAD.HI.U32 R14, P0, R18, R11, R14 ;  /* 0x0000000b120e7227 */ /* 0x000fc8000780000e */
[----:B------:R-:W-:Y:S01]  /*1150*/  IMAD.HI.U32 R16, R18, R13, RZ ;  /* 0x0000000d12107227 */ /* 0x000fe200078e00ff */
[----:B------:R-:W-:-:S03]  /*1160*/  IADD3 R17, P1, PT, R17, R14, RZ ;  /* 0x0000000e11117210 */ /* 0x000fc60007f3e0ff */
[----:B------:R-:W-:Y:S02]  /*1170*/  IMAD.X R16, RZ, RZ, R16, P0 ;  /* 0x000000ffff107224 */ /* 0x000fe400000e0610 */
[----:B------:R-:W-:-:S04]  /*1180*/  IMAD.WIDE.U32 R14, R17, R4, RZ ;  /* 0x00000004110e7225 */ /* 0x000fc800078e00ff */
[----:B------:R-:W-:Y:S01]  /*1190*/  IMAD.X R19, RZ, RZ, R16, P1 ;  /* 0x000000ffff137224 */ /* 0x000fe200008e0610 */
[----:B------:R-:W-:Y:S01]  /*11a0*/  IADD3 R21, P1, PT, -R14, R11, RZ ;  /* 0x0000000b0e157210 */ /* 0x000fe20007f3e1ff */
[----:B------:R-:W-:-:S03]  /*11b0*/  IMAD R15, R17, R5, R15 ;  /* 0x00000005110f7224 */ /* 0x000fc600078e020f */
[-C--:B------:R-:W-:Y:S01]  /*11c0*/  ISETP.GE.U32.AND P0, PT, R21, R4.reuse, PT ;  /* 0x000000041500720c */ /* 0x080fe20003f06070 */
[----:B------:R-:W-:-:S05]  /*11d0*/  IMAD R14, R19, R4, R15 ;  /* 0x00000004130e7224 */ /* 0x000fca00078e020f */
[----:B------:R-:W-:Y:S02]  /*11e0*/  IADD3.X R15, PT, PT, ~R14, R13, RZ, P1, !PT ;  /* 0x0000000d0e0f7210 */ /* 0x000fe40000ffe5ff */
[----:B------:R-:W-:Y:S02]  /*11f0*/  IADD3 R11, P1, PT, R21, -R4, RZ ;  /* 0x80000004150b7210 */ /* 0x000fe40007f3e0ff */
[----:B------:R-:W-:Y:S02]  /*1200*/  ISETP.GE.U32.AND.EX P0, PT, R15, R5, PT, P0 ;  /* 0x000000050f00720c */ /* 0x000fe40003f06100 */
[----:B------:R-:W-:Y:S01]  /*1210*/  IADD3 R14, P2, PT, R17, 0x1, RZ ;  /* 0x00000001110e7810 */ /* 0x000fe20007f5e0ff */
[----:B------:R-:W-:Y:S01]  /*1220*/  IMAD.X R13, R15, 0x1, ~R5, P1 ;  /* 0x000000010f0d7824 */ /* 0x000fe200008e0e05 */
[----:B------:R-:W-:Y:S02]  /*1230*/  SEL R11, R11, R21, P0 ;  /* 0x000000150b0b7207 */ /* 0x000fe40000000000 */
[----:B------:R-:W-:Y:S01]  /*1240*/  SEL R17, R14, R17, P0 ;  /* 0x000000110e117207 */ /* 0x000fe20000000000 */
[----:B------:R-:W-:Y:S01]  /*1250*/  IMAD.X R16, RZ, RZ, R19, P2 ;  /* 0x000000ffff107224 */ /* 0x000fe200010e0613 */
[----:B------:R-:W-:-:S02]  /*1260*/  SEL R13, R13, R15, P0 ;  /* 0x0000000f0d0d7207 */ /* 0x000fc40000000000 */
[----:B------:R-:W-:Y:S02]  /*1270*/  ISETP.GE.U32.AND P1, PT, R11, R4, PT ;  /* 0x000000040b00720c */ /* 0x000fe40003f26070 */
[----:B------:R-:W-:Y:S02]  /*1280*/  SEL R14, R16, R19, P0 ;  /* 0x00000013100e7207 */ /* 0x000fe40000000000 */
[----:B------:R-:W-:Y:S02]  /*1290*/  IADD3 R4, P2, PT, R17, 0x1, RZ ;  /* 0x0000000111047810 */ /* 0x000fe40007f5e0ff */
[----:B------:R-:W-:Y:S02]  /*12a0*/  ISETP.GE.U32.AND.EX P0, PT, R13, R5, PT, P1 ;  /* 0x000000050d00720c */ /* 0x000fe40003f06110 */
[----:B------:R-:W-:Y:S02]  /*12b0*/  IADD3.X R11, PT, PT, RZ, R14, RZ, P2, !PT ;  /* 0x0000000eff0b7210 */ /* 0x000fe400017fe4ff */
[----:B------:R-:W-:-:S02]  /*12c0*/  SEL R4, R4, R17, P0 ;  /* 0x0000001104047207 */ /* 0x000fc40000000000 */
[----:B------:R-:W-:Y:S02]  /*12d0*/  SEL R11, R11, R14, P0 ;  /* 0x0000000e0b0b7207 */ /* 0x000fe40000000000 */
[-C--:B------:R-:W-:Y:S02]  /*12e0*/  IADD3 R5, P2, PT, RZ, -R4.reuse, RZ ;  /* 0x80000004ff057210 */ /* 0x080fe40007f5e0ff */
[----:B------:R-:W-:Y:S02]  /*12f0*/  ISETP.NE.U32.AND P0, PT, R10, RZ, PT ;  /* 0x000000ff0a00720c */ /* 0x000fe40003f05070 */
[----:B------:R-:W-:Y:S01]  /*1300*/  ISETP.GE.AND P1, PT, R12, RZ, PT ;  /* 0x000000ff0c00720c */ /* 0x000fe20003f26270 */
[----:B------:R-:W-:Y:S01]  /*1310*/  IMAD.X R12, RZ, RZ, ~R11, P2 ;  /* 0x000000ffff0c7224 */ /* 0x000fe200010e0e0b */
[----:B------:R-:W-:Y:S01]  /*1320*/  ISETP.NE.AND.EX P0, PT, R9, RZ, PT, P0 ;  /* 0x000000ff0900720c */ /* 0x000fe20003f05300 */
[----:B------:R-:W-:Y:S01]  /*1330*/  IMAD.MOV.U32 R9, RZ, RZ, 0x0 ;  /* 0x00000000ff097424 */ /* 0x000fe200078e00ff */
[----:B------:R-:W-:-:S02]  /*1340*/  SEL R10, R5, R4, !P1 ;  /* 0x00000004050a7207 */ /* 0x000fc40004800000 */
[----:B------:R-:W-:Y:S02]  /*1350*/  SEL R11, R12, R11, !P1 ;  /* 0x0000000b0c0b7207 */ /* 0x000fe40004800000 */
[----:B------:R-:W-:Y:S02]  /*1360*/  SEL R10, R10, 0xffffffff, P0 ;  /* 0xffffffff0a0a7807 */ /* 0x000fe40000000000 */
[----:B------:R-:W-:Y:S01]  /*1370*/  SEL R11, R11, 0xffffffff, P0 ;  /* 0xffffffff0b0b7807 */ /* 0x000fe20000000000 */
[----:B------:R-:W-:Y:S06]  /*1380*/  RET.REL.NODEC R8 `(_ZN2at6native54_GLOBAL__N__757059ea_21_ReplicationPadding_cu_4a93dcdf32replication_pad_forward_kernel3dIaEEvNS_27GenericPackedTensorAccessorIKT_Lm5ENS_16DefaultPtrTraitsElEENS3_IS4_Lm5ES6_lEEiiiii) ;  /* 0xffffffec081c7950 */ /* 0x000fec0003c3ffff */
        .weak           $__internal_19_$__cuda_sm20_rem_s64
        .type           $__internal_19_$__cuda_sm20_rem_s64,@function
        .size           $__internal_19_$__cuda_sm20_rem_s64,(.L_x_339 - $__internal_19_$__cuda_sm20_rem_s64)
$__internal_19_$__cuda_sm20_rem_s64:
        /* <DEDUP_REMOVED lines=8> */
[----:B0-----:R-:W-:-:S15]  /*1410*/  IADD3 R8, PT, PT, R12, 0x1ffffffe, RZ ;  /* 0x1ffffffe0c087810 */ /* 0x001fde0007ffe0ff */
        /* <DEDUP_REMOVED lines=8> */
[----:B------:R-:W-:-:S04]  /*14a0*/  IMAD.HI.U32 R10, R8, R13, RZ ;  /* 0x0000000d080a7227 */ /* 0x000fc800078e00ff */
[----:B------:R-:W-:Y:S02]  /*14b0*/  IMAD.X R15, RZ, RZ, ~R11, P0 ;  /* 0x000000ffff0f7224 */ /* 0x000fe400000e0e0b */
[----:B------:R-:W-:Y:S02]  /*14c0*/  IMAD.MOV.U32 R11, RZ, RZ, R8 ;  /* 0x000000ffff0b7224 */ /* 0x000fe400078e0008 */
[-C--:B------:R-:W-:Y:S02]  /*14d0*/  IMAD R17, R9, R15.reuse, RZ ;  /* 0x0000000f09117224 */ /* 0x080fe400078e02ff */
[----:B------:R-:W-:-:S04]  /*14e0*/  IMAD.WIDE.U32 R10, P0, R8, R15, R10 ;  /* 0x0000000f080a7225 */ /* 0x000fc8000780000a */
[----:B------:R-:W-:-:S04]  /*14f0*/  IMAD.HI.U32 R15, R9, R15, RZ ;  /* 0x0000000f090f7227 */ /* 0x000fc800078e00ff */
[----:B------:R-:W-:-:S05]  /*1500*/  IMAD.HI.U32 R10, P1, R9, R13, R10 ;  /* 0x0000000d090a7227 */ /* 0x000fca000782000a */
[----:B------:R-:W-:Y:S02]  /*1510*/  IADD3 R11, P2, PT, R17, R10, RZ ;  /* 0x0000000a110b7210 */ /* 0x000fe40007f5e0ff */
[----:B------:R-:W-:-:S03]  /*1520*/  IADD3.X R10, PT, PT, R15, R9, RZ, P0, !PT ;  /* 0x000000090f0a7210 */ /* 0x000fc600007fe4ff */
[----:B------:R-:W-:Y:S01]  /*1530*/  IMAD.WIDE.U32 R8, R11, UR4, RZ ;  /* 0x000000040b087c25 */ /* 0x000fe2000f8e00ff */
[----:B------:R-:W-:Y:S02]  /*1540*/  IADD3.X R13, PT, PT, RZ, RZ, R10, P2, P1 ;  /* 0x000000ffff0d7210 */ /* 0x000fe400017e240a */
[----:B------:R-:W-:Y:S01]  /*1550*/  ISETP.GE.AND P1, PT, R5, RZ, PT ;  /* 0x000000ff0500720c */ /* 0x000fe20003f26270 */
[----:B------:R-:W-:Y:S01]  /*1560*/  IMAD R10, R11, UR5, R9 ;  /* 0x000000050b0a7c24 */ /* 0x000fe2000f8e0209 */
[----:B------:R-:W-:Y:S02]  /*1570*/  IADD3 R15, P0, PT, RZ, -R8, RZ ;  /* 0x80000008ff0f7210 */ /* 0x000fe40007f1e0ff */
[-C--:B------:R-:W-:Y:S01]  /*1580*/  IADD3 R9, P4, PT, RZ, -R6.reuse, RZ ;  /* 0x80000006ff097210 */ /* 0x080fe20007f9e0ff */
[----:B------:R-:W-:Y:S02]  /*1590*/  IMAD R8, R13, UR4, R10 ;  /* 0x000000040d087c24 */ /* 0x000fe4000f8e020a */
[----:B------:R-:W-:Y:S01]  /*15a0*/  IMAD.HI.U32 R10, R11, R15, RZ ;  /* 0x0000000f0b0a7227 */ /* 0x000fe200078e00ff */
[----:B------:R-:W-:-:S02]  /*15b0*/  SEL R6, R9, R6, !P1 ;  /* 0x0000000609067207 */ /* 0x000fc40004800000 */
[-C--:B------:R-:W-:Y:S01]  /*15c0*/  IADD3.X R12, PT, PT, RZ, ~R5.reuse, RZ, P4, !PT ;  /* 0x80000005ff0c7210 */ /* 0x080fe200027fe4ff */
[----:B------:R-:W-:Y:S01]  /*15d0*/  IMAD.X R8, RZ, RZ, ~R8, P0 ;  /* 0x000000ffff087224 */ /* 0x000fe200000e0e08 */
[----:B------:R-:W-:Y:S02]  /*15e0*/  MOV R9, RZ ;  /* 0x000000ff00097202 */ /* 0x000fe40000000f00 */
[----:B------:R-:W-:Y:S01]  /*15f0*/  SEL R12, R12, R5, !P1 ;  /* 0x000000050c0c7207 */ /* 0x000fe20004800000 */
[----:B------:R-:W-:-:S04]  /*1600*/  IMAD.WIDE.U32 R10, P0, R11, R8, R10 ;  /* 0x000000080b0a7225 */ /* 0x000fc8000780000a */
        /* <DEDUP_REMOVED lines=32> */
[----:B------:R-:W-:Y:S01]  /*1810*/  SEL R6, R5, R6, !P1 ;  /* 0x0000000605067207 */ /* 0x000fe20004800000 */
[----:B------:R-:W-:-:S03]  /*1820*/  HFMA2 R5, -RZ, RZ, 0, 0 ;  /* 0x00000000ff057431 */ /* 0x000fc600000001ff */
[----:B------:R-:W-:Y:S01]  /*1830*/  SEL R6, R6, 0xffffffff, P0 ;  /* 0xffffffff06067807 */ /* 0x000fe20000000000 */
[----:B------:R-:W-:Y:S06]  /*1840*/  RET.REL.NODEC R4 `(_ZN2at6native54_GLOBAL__N__757059ea_21_ReplicationPadding_cu_4a93dcdf32replication_pad_forward_kernel3dIaEEvNS_27GenericPackedTensorAccessorIKT_Lm5ENS_16DefaultPtrTraitsElEENS3_IS4_Lm5ES6_lEEiiiii) ;  /* 0xffffffe404ec7950 */ /* 0x000fec0003c3ffff */
.L_x_99:
        /* <DEDUP_REMOVED lines=11> */
.L_x_339:


//--------------------- .text._ZN2at6native54_GLOBAL__N__757059ea_21_ReplicationPadding_cu_4a93dcdf32replication_pad_forward_kernel3dIhEEvNS_27GenericPackedTensorAccessorIKT_Lm5ENS_16DefaultPtrTraitsElEENS3_IS4_Lm5ES6_lEEiiiii --------------------------
	.section	.text._ZN2at6native54_GLOBAL__N__757059ea_21_ReplicationPadding_cu_4a93dcdf32replication_pad_forward_kernel3dIhEEvNS_27GenericPackedTensorAccessorIKT_Lm5ENS_16DefaultPtrTraitsElEENS3_IS4_Lm5ES6_lEEiiiii,"ax",@progbits
	.align	128
.text._ZN2at6native54_GLOBAL__N__757059ea_21_ReplicationPadding_cu_4a93dcdf32replication_pad_forward_kernel3dIhEEvNS_27GenericPackedTensorAccessorIKT_Lm5ENS_16DefaultPtrTraitsElEENS3_IS4_Lm5ES6_lEEiiiii:
        .type           _ZN2at6native54_GLOBAL__N__757059ea_21_ReplicationPadding_cu_4a93dcdf32replication_pad_forward_kernel3dIhEEvNS_27GenericPackedTensorAccessorIKT_Lm5ENS_16DefaultPtrTraitsElEENS3_IS4_Lm5ES6_lEEiiiii,@function
        .size           _ZN2at6native54_GLOBAL__N__757059ea_21_ReplicationPadding_cu_4a93dcdf32replication_pad_forward_kernel3dIhEEvNS_27GenericPackedTensorAccessorIKT_Lm5ENS_16DefaultPtrTraitsElEENS3_IS4_Lm5ES6_lEEiiiii,(.L_x_342 - _ZN2at6native54_GLOBAL__N__757059ea_21_ReplicationPadding_cu_4a93dcdf32replication_pad_forward_kernel3dIhEEvNS_27GenericPackedTensorAccessorIKT_Lm5ENS_16DefaultPtrTraitsElEENS3_IS4_Lm5ES6_lEEiiiii)
        .other          _ZN2at6native54_GLOBAL__N__757059ea_21_ReplicationPadding_cu_4a93dcdf32replication_pad_forward_kernel3dIhEEvNS_27GenericPackedTensorAccessorIKT_Lm5ENS_16DefaultPtrTraitsElEENS3_IS4_Lm5ES6_lEEiiiii,@"STO_CUDA_ENTRY STV_DEFAULT"
_ZN2at6native54_GLOBAL__N__757059ea_21_ReplicationPadding_cu_4a93dcdf32replication_pad_forward_kernel3dIhEEvNS_27GenericPackedTensorAccessorIKT_Lm5ENS_16DefaultPtrTraitsElEENS3_IS4_Lm5ES6_lEEiiiii:
        /* <DEDUP_REMOVED lines=47> */
.L_x_101:
[----:B------:R-:W0:Y:S01]  /*02f0*/  LDCU.64 UR4, c[0x0][0x400] ;  /* 0x00008000ff0477ac */ /* 0x000e220008000a00 */
[----:B------:R-:W-:Y:S02]  /*0300*/  MOV R11, R2 ;  /* 0x00000002000b7202 */ /* 0x000fe40000000f00 */
[----:B------:R-:W-:Y:S02]  /*0310*/  MOV R12, R3 ;  /* 0x00000003000c7202 */ /* 0x000fe40000000f00 */
[----:B------:R-:W-:Y:S01]  /*0320*/  MOV R8, 0x360 ;  /* 0x0000036000087802 */ /* 0x000fe20000000f00 */
[----:B0-----:R-:W-:Y:S02]  /*0330*/  IMAD.U32 R10, RZ, RZ, UR4 ;  /* 0x00000004ff0a7e24 */ /* 0x001fe4000f8e00ff */
[----:B------:R-:W-:-:S07]  /*0340*/  IMAD.U32 R9, RZ, RZ, UR5 ;  /* 0x00000005ff097e24 */ /* 0x000fce000f8e00ff */
[----:B------:R-:W-:Y:S05]  /*0350*/  CALL.REL.NOINC `($__internal_20_$__cuda_sm20_div_s64) ;  /* 0x0000000800b47944 */ /* 0x000fea0003c00000 */
        /* <DEDUP_REMOVED lines=10> */
.L_x_102:
[----:B------:R-:W-:Y:S05]  /*0400*/  BSYNC.RECONVERGENT B0 ;  /* 0x0000000000007941 */ /* 0x000fea0003800200 */
.L_x_100:
        /* <DEDUP_REMOVED lines=24> */
.L_x_104:
[----:B------:R-:W-:Y:S02]  /*0590*/  MOV R6, R4 ;  /* 0x0000000400067202 */ /* 0x000fe40000000f00 */
[----:B------:R-:W-:-:S07]  /*05a0*/  MOV R4, 0x5c0 ;  /* 0x000005c000047802 */ /* 0x000fce0000000f00 */
[----:B------:R-:W-:Y:S05]  /*05b0*/  CALL.REL.NOINC `($__internal_21_$__cuda_sm20_rem_s64) ;  /* 0x0000000c00747944 */ /* 0x000fea0003c00000 */
.L_x_105:
[----:B------:R-:W-:Y:S05]  /*05c0*/  BSYNC.RECONVERGENT B0 ;  /* 0x0000000000007941 */ /* 0x000fea0003800200 */
.L_x_103:
        /* <DEDUP_REMOVED lines=31> */
.L_x_107:
[----:B------:R-:W-:Y:S01]  /*07c0*/  IMAD.U32 R11, RZ, RZ, UR9 ;  /* 0x00000009ff0b7e24 */ /* 0x000fe2000f8e00ff */
[----:B------:R-:W-:Y:S01]  /*07d0*/  MOV R10, UR8 ;  /* 0x00000008000a7c02 */ /* 0x000fe20008000f00 */
[----:B------:R-:W-:Y:S01]  /*07e0*/  IMAD.MOV.U32 R11, RZ, RZ, R2 ;  /* 0x000000ffff0b7224 */ /* 0x000fe200078e0002 */
[----:B------:R-:W-:Y:S01]  /*07f0*/  MOV R12, R3 ;  /* 0x00000003000c7202 */ /* 0x000fe20000000f00 */
[----:B------:R-:W-:Y:S01]  /*0800*/  IMAD.U32 R9, RZ, RZ, UR15 ;  /* 0x0000000fff097e24 */ /* 0x000fe2000f8e00ff */
[----:B------:R-:W-:-:S07]  /*0810*/  MOV R8, 0x830 ;  /* 0x0000083000087802 */ /* 0x000fce0000000f00 */
[----:B------:R-:W-:Y:S05]  /*0820*/  CALL.REL.NOINC `($__internal_20_$__cuda_sm20_div_s64) ;  /* 0x0000000400807944 */ /* 0x000fea0003c00000 */
[----:B------:R-:W-:-:S07]  /*0830*/  IMAD.MOV.U32 R2, RZ, RZ, R10 ;  /* 0x000000ffff027224 */ /* 0x000fce00078e000a */
.L_x_108:
[----:B------:R-:W-:Y:S05]  /*0840*/  BSYNC.RECONVERGENT B0 ;  /* 0x0000000000007941 */ /* 0x000fea0003800200 */
.L_x_106:
        /* <DEDUP_REMOVED lines=94> */
        .weak           $__internal_20_$__cuda_sm20_div_s64
        .type           $__internal_20_$__cuda_sm20_div_s64,@function
        .size           $__internal_20_$__cuda_sm20_div_s64,($__internal_21_$__cuda_sm20_rem_s64 - $__internal_20_$__cuda_sm20_div_s64)
$__internal_20_$__cuda_sm20_div_s64:
        /* <DEDUP_REMOVED lines=85> */
[----:B------:R-:W-:Y:S06]  /*1380*/  RET.REL.NODEC R8 `(_ZN2at6native54_GLOBAL__N__757059ea_21_ReplicationPadding_cu_4a93dcdf32replication_pad_forward_kernel3dIhEEvNS_27GenericPackedTensorAccessorIKT_Lm5ENS_16DefaultPtrTraitsElEENS3_IS4_Lm5ES6_lEEiiiii) ;  /* 0xffffffec081c7950 */ /* 0x000fec0003c3ffff */
        .weak           $__internal_21_$__cuda_sm20_rem_s64
        .type           $__internal_21_$__cuda_sm20_rem_s64,@function
        .size           $__internal_21_$__cuda_sm20_rem_s64,(.L_x_342 - $__internal_21_$__cuda_sm20_rem_s64)
$__internal_21_$__cuda_sm20_rem_s64:
        /* <DEDUP_REMOVED lines=75> */
[----:B------:R-:W-:Y:S06]  /*1840*/  RET.REL.NODEC R4 `(_ZN2at6native54_GLOBAL__N__757059ea_21_ReplicationPadding_cu_4a93dcdf32replication_pad_forward_kernel3dIhEEvNS_27GenericPackedTensorAccessorIKT_Lm5ENS_16DefaultPtrTraitsElEENS3_IS4_Lm5ES6_lEEiiiii) ;  /* 0xffffffe404ec7950 */ /* 0x000fec0003c3ffff */
.L_x_109:
        /* <DEDUP_REMOVED lines=11> */
.L_x_342:


//--------------------- .text._ZN2at6native54_GLOBAL__N__757059ea_21_ReplicationPadding_cu_4a93dcdf32replication_pad_forward_kernel2dIN3c108BFloat16EEEvNS_27GenericPackedTensorAccessorIKT_Lm4ENS_16DefaultPtrTraitsElEENS5_IS6_Lm4ES8_lEEiiii --------------------------
	.section	.text._ZN2at6native54_GLOBAL__N__757059ea_21_ReplicationPadding_cu_4a93dcdf32replication_pad_forward_kernel2dIN3c108BFloat16EEEvNS_27GenericPackedTensorAccessorIKT_Lm4ENS_16DefaultPtrTraitsElEENS5_IS6_Lm4ES8_lEEiiii,"ax",@progbits
	.align	128
.text._ZN2at6native54_GLOBAL__N__757059ea_21_ReplicationPadding_cu_4a93dcdf32replication_pad_forward_kernel2dIN3c108BFloat16EEEvNS_27GenericPackedTensorAccessorIKT_Lm4ENS_16DefaultPtrTraitsElEENS5_IS6_Lm4ES8_lEEiiii:
        .type           _ZN2at6native54_GLOBAL__N__757059ea_21_ReplicationPadding_cu_4a93dcdf32replication_pad_forward_kernel2dIN3c108BFloat16EEEvNS_27GenericPackedTensorAccessorIKT_Lm4ENS_16DefaultPtrTraitsElEENS5_IS6_Lm4ES8_lEEiiii,@function
        .size           _ZN2at6native54_GLOBAL__N__757059ea_21_ReplicationPadding_cu_4a93dcdf32replication_pad_forward_kernel2dIN3c108BFloat16EEEvNS_27GenericPackedTensorAccessorIKT_Lm4ENS_16DefaultPtrTraitsElEENS5_IS6_Lm4ES8_lEEiiii,(.L_x_345 - _ZN2at6native54_GLOBAL__N__757059ea_21_ReplicationPadding_cu_4a93dcdf32replication_pad_forward_kernel2dIN3c108BFloat16EEEvNS_27GenericPackedTensorAccessorIKT_Lm4ENS_16DefaultPtrTraitsElEENS5_IS6_Lm4ES8_lEEiiii)
        .other          _ZN2at6native54_GLOBAL__N__757059ea_21_ReplicationPadding_cu_4a93dcdf32replication_pad_forward_kernel2dIN3c108BFloat16EEEvNS_27GenericPackedTensorAccessorIKT_Lm4ENS_16DefaultPtrTraitsElEENS5_IS6_Lm4ES8_lEEiiii,@"STO_CUDA_ENTRY STV_DEFAULT"
_ZN2at6native54_GLOBAL__N__757059ea_21_ReplicationPadding_cu_4a93dcdf32replication_pad_forward_kernel2dIN3c108BFloat16EEEvNS_27GenericPackedTensorAccessorIKT_Lm4ENS_16DefaultPtrTraitsElEENS5_IS6_Lm4ES8_lEEiiii:
[----:B------:R-:W-:Y:S01]  /*0000*/  LDC R1, c[0x0][0x37c] ;  /* 0x0000df00ff017b82 */ /* 0x000fe20000000800 */
[----:B------:R-:W0:Y:S01]  /*0010*/  S2R R2, SR_TID.X ;  /* 0x0000000000027919 */ /* 0x000e220000002100 */
[----:B------:R-:W1:Y:S06]  /*0020*/  LDCU.128 UR4, c[0x0][0x3e0] ;  /* 0x00007c00ff0477ac */ /* 0x000e6c0008000c00 */
[----:B------:R-:W0:Y:S08]  /*0030*/  S2UR UR8, SR_CTAID.X ;  /* 0x00000000000879c3 */ /* 0x000e300000002500 */
[----:B------:R-:W0:Y:S01]  /*0040*/  LDC R3, c[0x0][0x360] ;  /* 0x0000d800ff037b82 */ /* 0x000e220000000800 */
[----:B-1----:R-:W-:-:S02]  /*0050*/  UIMAD UR5, UR5, UR6, URZ ;  /* 0x00000006050572a4 */ /* 0x002fc4000f8e02ff */
[----:B------:R-:W-:Y:S02]  /*0060*/  UIMAD.WIDE.U32 UR10, UR4, UR6, URZ ;  /* 0x00000006040a72a5 */ /* 0x000fe4000f8e00ff */
[----:B------:R-:W-:-:S04]  /*0070*/  UIMAD UR4, UR4, UR7, UR5 ;  /* 0x00000007040472a4 */ /* 0x000fc8000f8e0205 */
[----:B------:R-:W-:-:S06]  /*0080*/  UIADD3 UR4, UPT, UPT, UR11, UR4, URZ ;  /* 0x000000040b047290 */ /* 0x000fcc000fffe0ff */
[----:B------:R-:W-:Y:S02]  /*0090*/  IMAD.U32 R5, RZ, RZ, UR4 ;  /* 0x00000004ff057e24 */ /* 0x000fe4000f8e00ff */
[----:B0-----:R-:W-:-:S05]  /*00a0*/  IMAD R2, R3, UR8, R2 ;  /* 0x0000000803027c24 */ /* 0x001fca000f8e0202 */
[----:B------:R-:W-:Y:S02]  /*00b0*/  ISETP.LT.U32.AND P0, PT, R2, UR10, PT ;  /* 0x0000000a02007c0c */ /* 0x000fe4000bf01070 */
[----:B------:R-:W-:-:S04]  /*00c0*/  SHF.R.S32.HI R3, RZ, 0x1f, R2 ;  /* 0x0000001fff037819 */ /* 0x000fc80000011402 */
[----:B------:R-:W-:-:S13]  /*00d0*/  ISETP.GT.AND.EX P0, PT, R5, R3, PT, P0 ;  /* 0x000000030500720c */ /* 0x000fda0003f04300 */
[----:B------:R-:W-:Y:S05]  /*00e0*/  @!P0 EXIT ;  /* 0x000000000000894d */ /* 0x000fea0003800000 */
[----:B------:R-:W-:Y:S01]  /*00f0*/  LOP3.LUT R0, R3, UR7, RZ, 0xfc, !PT ;  /* 0x0000000703007c12 */ /* 0x000fe2000f8efcff */
[----:B------:R-:W0:Y:S01]  /*0100*/  LDCU.64 UR24, c[0x0][0x358] ;  /* 0x00006b00ff1877ac */ /* 0x000e220008000a00 */
[----:B------:R-:W-:Y:S02]  /*0110*/  BSSY.RECONVERGENT B0, `(.L_x_110) ;  /* 0x0000023000007945 */ /* 0x000fe40003800200 */
[----:B------:R-:W-:-:S13]  /*0120*/  ISETP.NE.U32.AND P0, PT, R0, RZ, PT ;  /* 0x000000ff0000720c */ /* 0x000fda0003f05070 */
[----:B------:R-:W-:Y:S05]  /*0130*/  @P0 BRA `(.L_x_111) ;  /* 0x0000000000580947 */ /* 0x000fea0003800000 */
[----:B------:R-:W1:Y:S01]  /*0140*/  I2F.U32.RP R0, UR6 ;  /* 0x0000000600007d06 */ /* 0x000e620008209000 */
[----:B------:R-:W-:-:S07]  /*0150*/  ISETP.NE.U32.AND P2, PT, RZ, UR6, PT ;  /* 0x00000006ff007c0c */ /* 0x000fce000bf45070 */
[----:B-1----:R-:W1:Y:S02]  /*0160*/  MUFU.RCP R0, R0 ;  /* 0x0000000000007308 */ /* 0x002e640000001000 */
[----:B-1----:R-:W-:-:S06]  /*0170*/  VIADD R4, R0, 0xffffffe ;  /* 0x0ffffffe00047836 */ /* 0x002fcc0000000000 */
[----:B------:R1:W2:Y:S02]  /*0180*/  F2I.FTZ.U32.TRUNC.NTZ R5, R4 ;  /* 0x0000000400057305 */ /* 0x0002a4000021f000 */
[----:B-1----:R-:W-:Y:S02]  /*0190*/  HFMA2 R4, -RZ, RZ, 0, 0 ;  /* 0x00000000ff047431 */ /* 0x002fe400000001ff */
[----:B--2---:R-:W-:-:S04]  /*01a0*/  IMAD.MOV R3, RZ, RZ, -R5 ;  /* 0x000000ffff037224 */ /* 0x004fc800078e0a05 */
        /* <DEDUP_REMOVED lines=8> */
[----:B------:R-:W-:Y:S02]  /*0230*/  ISETP.GE.U32.AND P1, PT, R3, UR6, PT ;  /* 0x0000000603007c0c */ /* 0x000fe4000bf26070 */
[----:B------:R-:W-:-:S11]  /*0240*/  MOV R3, RZ ;  /* 0x000000ff00037202 */ /* 0x000fd60000000f00 */
[----:B------:R-:W-:Y:S01]  /*0250*/  @P1 VIADD R0, R0, 0x1 ;  /* 0x0000000100001836 */ /* 0x000fe20000000000 */
[----:B------:R-:W-:-:S05]  /*0260*/  @!P2 LOP3.LUT R0, RZ, UR6, RZ, 0x33, !PT ;  /* 0x00000006ff00ac12 */ /* 0x000fca000f8e33ff */
[----:B------:R-:W-:-:S04]  /*0270*/  IMAD.MOV R5, RZ, RZ, -R0 ;  /* 0x000000ffff057224 */ /* 0x000fc800078e0a00 */
[----:B------:R-:W-:Y:S01]  /*0280*/  IMAD R2, R5, UR6, R2 ;  /* 0x0000000605027c24 */ /* 0x000fe2000f8e0202 */
[----:B------:R-:W-:Y:S06]  /*0290*/  BRA `(.L_x_112) ;  /* 0x0000000000287947 */ /* 0x000fec0003800000 */
.L_x_111:
[----:B------:R-:W-:-:S07]  /*02a0*/  MOV R0, 0x2c0 ;  /* 0x000002c000007802 */ /* 0x000fce0000000f00 */
[----:B0-----:R-:W-:Y:S05]  /*02b0*/  CALL.REL.NOINC `($__internal_22_$__cuda_sm20_div_s64) ;  /* 0x0000000400507944 */ /* 0x001fea0003c00000 */
[----:B------:R-:W0:Y:S01]  /*02c0*/  LDCU.64 UR4, c[0x0][0x3e8] ;  /* 0x00007d00ff0477ac */ /* 0x000e220008000a00 */
[----:B------:R-:W-:-:S05]  /*02d0*/  IADD3 R5, P0, PT, RZ, -R6, RZ ;  /* 0x80000006ff057210 */ /* 0x000fca0007f1e0ff */
[----:B------:R-:W-:-:S04]  /*02e0*/  IMAD.X R0, RZ, RZ, ~R7, P0 ;  /* 0x000000ffff007224 */ /* 0x000fc800000e0e07 */
[----:B0-----:R-:W-:Y:S02]  /*02f0*/  IMAD R0, R0, UR4, RZ ;  /* 0x0000000400007c24 */ /* 0x001fe4000f8e02ff */
[----:B------:R-:W-:-:S04]  /*0300*/  IMAD.WIDE.U32 R2, R5, UR4, R2 ;  /* 0x0000000405027c25 */ /* 0x000fc8000f8e0002 */
[----:B------:R-:W-:Y:S02]  /*0310*/  IMAD R5, R5, UR5, R0 ;  /* 0x0000000505057c24 */ /* 0x000fe4000f8e0200 */
[----:B------:R-:W-:-:S03]  /*0320*/  IMAD.MOV.U32 R0, RZ, RZ, R6 ;  /* 0x000000ffff007224 */ /* 0x000fc600078e0006 */
[----:B------:R-:W-:-:S07]  /*0330*/  IADD3 R3, PT, PT, R3, R5, RZ ;  /* 0x0000000503037210 */ /* 0x000fce0007ffe0ff */
.L_x_112:
[----:B0-----:R-:W-:Y:S05]  /*0340*/  BSYNC.RECONVERGENT B0 ;  /* 0x0000000000007941 */ /* 0x001fea0003800200 */
.L_x_110:
[----:B------:R-:W0:Y:S01]  /*0350*/  S2UR UR13, SR_CTAID.Y ;  /* 0x00000000000d79c3 */ /* 0x000e220000002600 */
[----:B------:R-:W1:Y:S01]  /*0360*/  LDCU.128 UR20, c[0x0][0x410] ;  /* 0x00008200ff1477ac */ /* 0x000e620008000c00 */
[----:B------:R-:W2:Y:S06]  /*0370*/  LDCU.128 UR8, c[0x0][0x3b0] ;  /* 0x00007600ff0877ac */ /* 0x000eac0008000c00 */
[----:B------:R-:W3:Y:S01]  /*0380*/  LDC R7, c[0x0][0x3a0] ;  /* 0x0000e800ff077b82 */ /* 0x000ee20000000800 */
[----:B------:R-:W4:Y:S07]  /*0390*/  LDCU.64 UR18, c[0x0][0x3a8] ;  /* 0x00007500ff1277ac */ /* 0x000f2e0008000a00 */
[----:B------:R-:W5:Y:S01]  /*03a0*/  S2UR UR12, SR_CTAID.Z ;  /* 0x00000000000c79c3 */ /* 0x000f620000002700 */
[----:B-1----:R-:W-:-:S02]  /*03b0*/  UIADD3 UR7, UPT, UPT, -UR21, URZ, URZ ;  /* 0x000000ff15077290 */ /* 0x002fc4000fffe1ff */
[----:B------:R-:W-:Y:S01]  /*03c0*/  VIMNMX R6, PT, PT, R2, UR21, !PT ;  /* 0x0000001502067c48 */ /* 0x000fe2000ffe0100 */
[----:B------:R-:W-:Y:S02]  /*03d0*/  UIADD3 UR16, UPT, UPT, -UR20, URZ, URZ ;  /* 0x000000ff14107290 */ /* 0x000fe4000fffe1ff */
[----:B------:R-:W-:Y:S01]  /*03e0*/  VIMNMX R8, PT, PT, R0, UR20, !PT ;  /* 0x0000001400087c48 */ /* 0x000fe2000ffe0100 */
[----:B------:R-:W-:Y:S01]  /*03f0*/  UISETP.LT.AND UP0, UPT, URZ, UR7, UPT ;  /* 0x00000007ff00728c */ /* 0x000fe2000bf01270 */
[----:B------:R-:W1:Y:S01]  /*0400*/  LDC R9, c[0x0][0x398] ;  /* 0x0000e600ff097b82 */ /* 0x000e620000000800 */
[----:B0-----:R-:W-:Y:S02]  /*0410*/  UIADD3 UR13, UPT, UPT, UR13, UR22, URZ ;  /* 0x000000160d0d7290 */ /* 0x001fe4000fffe0ff */
[----:B------:R-:W-:Y:S02]  /*0420*/  USEL UR7, URZ, UR7, !UP0 ;  /* 0x00000007ff077287 */ /* 0x000fe4000c000000 */
[----:B------:R-:W-:-:S02]  /*0430*/  USHF.R.S32.HI UR14, URZ, 0x1f, UR13 ;  /* 0x0000001fff0e7899 */ /* 0x000fc4000801140d */
[----:B--2---:R-:W-:Y:S01]  /*0440*/  UIMAD.WIDE.U32 UR4, UR13, UR8, URZ ;  /* 0x000000080d0472a5 */ /* 0x004fe2000f8e00ff */
[----:B------:R-:W0:Y:S01]  /*0450*/  LDC.64 R4, c[0x0][0x3c0] ;  /* 0x0000f000ff047b82 */ /* 0x000e220000000a00 */
[----:B---3--:R-:W-:Y:S01]  /*0460*/  VIADD R7, R7, UR21 ;  /* 0x0000001507077c36 */ /* 0x008fe20008000000 */
[----:B------:R-:W-:Y:S02]  /*0470*/  UIMAD UR15, UR14, UR8, URZ ;  /* 0x000000080e0f72a4 */ /* 0x000fe4000f8e02ff */
[----:B------:R-:W-:Y:S02]  /*0480*/  UISETP.LT.AND UP1, UPT, URZ, UR16, UPT ;  /* 0x00000010ff00728c */ /* 0x000fe4000bf21270 */
[----:B------:R-:W-:Y:S01]  /*0490*/  VIADDMNMX R7, R7, 0xffffffff, R6, PT ;  /* 0xffffffff07077846 */ /* 0x000fe20003800106 */
[----:B------:R-:W-:Y:S01]  /*04a0*/  UIMAD UR9, UR13, UR9, UR15 ;  /* 0x000000090d0972a4 */ /* 0x000fe2000f8e020f */
[----:B------:R-:W-:Y:S01]  /*04b0*/  VIMNMX R6, PT, PT, RZ, UR21, !PT ;  /* 0x00000015ff067c48 */ /* 0x000fe2000ffe0100 */
[----:B-----5:R-:W-:Y:S01]  /*04c0*/  UIADD3 UR12, UPT, UPT, UR12, UR23, URZ ;  /* 0x000000170c0c7290 */ /* 0x020fe2000fffe0ff */
[----:B------:R-:W2:Y:S01]  /*04d0*/  LDC.64 R12, c[0x0][0x400] ;  /* 0x00010000ff0c7b82 */ /* 0x000ea20000000a00 */
[----:B------:R-:W-:Y:S01]  /*04e0*/  UIADD3 UR5, UPT, UPT, UR5, UR9, URZ ;  /* 0x0000000905057290 */ /* 0x000fe2000fffe0ff */
[----:B------:R-:W-:Y:S01]  /*04f0*/  IADD3 R7, PT, PT, R7, UR7, -R6 ;  /* 0x0000000707077c10 */ /* 0x000fe2000fffe806 */
[----:B------:R-:W-:Y:S01]  /*0500*/  USHF.R.S32.HI UR8, URZ, 0x1f, UR12 ;  /* 0x0000001fff087899 */ /* 0x000fe2000801140c */
[----:B------:R-:W-:Y:S01]  /*0510*/  VIMNMX R6, PT, PT, RZ, UR20, !PT ;  /* 0x00000014ff067c48 */ /* 0x000fe2000ffe0100 */
[----:B----4-:R-:W-:Y:S01]  /*0520*/  UIMAD.WIDE.U32 UR4, UR12, UR18, UR4 ;  /* 0x000000120c0472a5 */ /* 0x010fe2000f8e0004 */
[----:B-1----:R-:W-:Y:S01]  /*0530*/  VIADD R9, R9, UR20 ;  /* 0x0000001409097c36 */ /* 0x002fe20008000000 */
[----:B------:R-:W-:Y:S01]  /*0540*/  UIMAD UR15, UR8, UR18, URZ ;  /* 0x00000012080f72a4 */ /* 0x000fe2000f8e02ff */
[----:B------:R-:W-:Y:S01]  /*0550*/  SHF.R.S32.HI R11, RZ, 0x1f, R7 ;  /* 0x0000001fff0b7819 */ /* 0x000fe20000011407 */
[----:B------:R-:W-:-:S02]  /*0560*/  USEL UR7, URZ, UR16, !UP1 ;  /* 0x00000010ff077287 */ /* 0x000fc4000c800000 */
[----:B------:R-:W-:Y:S01]  /*0570*/  UIMAD UR15, UR12, UR19, UR15 ;  /* 0x000000130c0f72a4 */ /* 0x000fe2000f8e020f */
[----:B------:R-:W-:Y:S01]  /*0580*/  VIADDMNMX R9, R9, 0xffffffff, R8, PT ;  /* 0xffffffff09097846 */ /* 0x000fe20003800108 */
[----:B------:R-:W1:Y:S01]  /*0590*/  LDCU.64 UR16, c[0x0][0x380] ;  /* 0x00007000ff1077ac */ /* 0x000e620008000a00 */
[----:B0-----:R-:W-:Y:S02]  /*05a0*/  IMAD R8, R11, R4, RZ ;  /* 0x000000040b087224 */ /* 0x001fe400078e02ff */
[----:B------:R-:W-:Y:S01]  /*05b0*/  IADD3 R9, PT, PT, R9, UR7, -R6 ;  /* 0x0000000709097c10 */ /* 0x000fe2000fffe806 */
[----:B------:R-:W-:Y:S01]  /*05c0*/  UIADD3 UR5, UPT, UPT, UR5, UR15, URZ ;  /* 0x0000000f05057290 */ /* 0x000fe2000fffe0ff */
[----:B------:R-:W-:Y:S02]  /*05d0*/  IMAD R11, R7, R5, R8 ;  /* 0x00000005070b7224 */ /* 0x000fe400078e0208 */
[----:B------:R-:W-:-:S03]  /*05e0*/  SHF.R.S32.HI R6, RZ, 0x1f, R9 ;  /* 0x0000001fff067819 */ /* 0x000fc60000011409 */
[----:B------:R-:W-:-:S04]  /*05f0*/  IMAD.WIDE.U32 R4, R7, R4, UR4 ;  /* 0x0000000407047e25 */ /* 0x000fc8000f8e0004 */
[----:B------:R-:W-:Y:S01]  /*0600*/  IMAD R6, R6, UR10, RZ ;  /* 0x0000000a06067c24 */ /* 0x000fe2000f8e02ff */
[----:B------:R-:W-:Y:S02]  /*0610*/  IADD3 R5, PT, PT, R5, R11, RZ ;  /* 0x0000000b05057210 */ /* 0x000fe40007ffe0ff */
[----:B------:R-:W0:Y:S01]  /*0620*/  LDC.64 R10, c[0x0][0x408] ;  /* 0x00010200ff0a7b82 */ /* 0x000e220000000a00 */
[C---:B------:R-:W-:Y:S02]  /*0630*/  IMAD R7, R9.reuse, UR11, R6 ;  /* 0x0000000b09077c24 */ /* 0x040fe4000f8e0206 */
[----:B------:R-:W-:-:S04]  /*0640*/  IMAD.WIDE.U32 R4, R9, UR10, R4 ;  /* 0x0000000a09047c25 */ /* 0x000fc8000f8e0004 */
[----:B------:R-:W-:Y:S01]  /*0650*/  IMAD.IADD R5, R5, 0x1, R7 ;  /* 0x0000000105057824 */ /* 0x000fe200078e0207 */
[----:B-1----:R-:W-:-:S04]  /*0660*/  LEA R6, P0, R4, UR16, 0x1 ;  /* 0x0000001004067c11 */ /* 0x002fc8000f8008ff */
[----:B------:R-:W-:Y:S01]  /*0670*/  LEA.HI.X R7, R4, UR17, R5, 0x1, P0 ;  /* 0x0000001104077c11 */ /* 0x000fe200080f0c05 */
[----:B------:R-:W1:Y:S01]  /*0680*/  LDCU.128 UR16, c[0x0][0x3f0] ;  /* 0x00007e00ff1077ac */ /* 0x000e620008000c00 */
[----:B------:R-:W3:Y:S04]  /*0690*/  LDC.64 R4, c[0x0][0x3c8] ;  /* 0x0000f200ff047b82 */ /* 0x000ee80000000a00 */
[----:B------:R-:W4:Y:S01]  /*06a0*/  LDG.E.U16 R7, desc[UR24][R6.64] ;  /* 0x0000001806077981 */ /* 0x000f22000c1e1500 */
[----:B------:R-:W-:Y:S01]  /*06b0*/  SHF.R.S32.HI R9, RZ, 0x1f, R0 ;  /* 0x0000001fff097819 */ /* 0x000fe20000011400 */
[----:B0-----:R-:W-:-:S04]  /*06c0*/  IMAD R3, R3, R10, RZ ;  /* 0x0000000a03037224 */ /* 0x001fc800078e02ff */
[----:B--2---:R-:W-:Y:S02]  /*06d0*/  IMAD R9, R9, R12, RZ ;  /* 0x0000000c09097224 */ /* 0x004fe400078e02ff */
[----:B------:R-:W-:Y:S02]  /*06e0*/  IMAD R11, R2, R11, R3 ;  /* 0x0000000b020b7224 */ /* 0x000fe400078e0203 */
[----:B------:R-:W-:Y:S01]  /*06f0*/  IMAD R9, R0, R13, R9 ;  /* 0x0000000d00097224 */ /* 0x000fe200078e0209 */
[----:B-1----:R-:W-:Y:S02]  /*0700*/  UIMAD UR14, UR14, UR18, URZ ;  /* 0x000000120e0e72a4 */ /* 0x002fe4000f8e02ff */
[----:B------:R-:W-:Y:S02]  /*0710*/  UIMAD.WIDE.U32 UR4, UR13, UR18, URZ ;  /* 0x000000120d0472a5 */ /* 0x000fe4000f8e00ff */
[----:B------:R-:W-:Y:S02]  /*0720*/  UIMAD UR14, UR13, UR19, UR14 ;  /* 0x000000130d0e72a4 */ /* 0x000fe4000f8e020e */
[----:B------:R-:W-:-:S02]  /*0730*/  UIMAD UR8, UR8, UR16, URZ ;  /* 0x00000010080872a4 */ /* 0x000fc4000f8e02ff */
[----:B------:R-:W-:Y:S02]  /*0740*/  UIADD3 UR5, UPT, UPT, UR5, UR14, URZ ;  /* 0x0000000e05057290 */ /* 0x000fe4000fffe0ff */
[----:B------:R-:W-:Y:S02]  /*0750*/  UIMAD UR8, UR12, UR17, UR8 ;  /* 0x000000110c0872a4 */ /* 0x000fe4000f8e0208 */
[----:B------:R-:W-:-:S04]  /*0760*/  UIMAD.WIDE.U32 UR4, UR12, UR16, UR4 ;  /* 0x000000100c0472a5 */ /* 0x000fc8000f8e0004 */
[----:B------:R-:W-:-:S06]  /*0770*/  UIADD3 UR5, UPT, UPT, UR5, UR8, URZ ;  /* 0x0000000805057290 */ /* 0x000fcc000fffe0ff */
[----:B------:R-:W-:-:S04]  /*0780*/  IMAD.WIDE.U32 R2, R2, R10, UR4 ;  /* 0x0000000402027e25 */ /* 0x000fc8000f8e000a */
[----:B------:R-:W-:Y:S02]  /*0790*/  IMAD.IADD R3, R3, 0x1, R11 ;  /* 0x0000000103037824 */ /* 0x000fe400078e020b */
[----:B------:R-:W-:-:S05]  /*07a0*/  IMAD.WIDE.U32 R2, R0, R12, R2 ;  /* 0x0000000c00027225 */ /* 0x000fca00078e0002 */
[----:B------:R-:W-:Y:S02]  /*07b0*/  IADD3 R0, PT, PT, R3, R9, RZ ;  /* 0x0000000903007210 */ /* 0x000fe40007ffe0ff */
[----:B---3--:R-:W-:-:S04]  /*07c0*/  LEA R4, P0, R2, R4, 0x1 ;  /* 0x0000000402047211 */ /* 0x008fc800078008ff */
[----:B------:R-:W-:-:S05]  /*07d0*/  LEA.HI.X R5, R2, R5, R0, 0x1, P0 ;  /* 0x0000000502057211 */ /* 0x000fca00000f0c00 */
[----:B----4-:R-:W-:Y:S01]  /*07e0*/  STG.E.U16 desc[UR24][R4.64], R7 ;  /* 0x0000000704007986 */ /* 0x010fe2000c101518 */
[----:B------:R-:W-:Y:S05]  /*07f0*/  EXIT ;  /* 0x000000000000794d */ /* 0x000fea0003800000 */
        .weak           $__internal_22_$__cuda_sm20_div_s64
        .type           $__internal_22_$__cuda_sm20_div_s64,@function
        .size           $__internal_22_$__cuda_sm20_div_s64,(.L_x_345 - $__internal_22_$__cuda_sm20_div_s64)
$__internal_22_$__cuda_sm20_div_s64:
[----:B------:R-:W0:Y:S01]  /*0800*/  LDCU.64 UR8, c[0x0][0x3e8] ;  /* 0x00007d00ff0877ac */ /* 0x000e220008000a00 */
[----:B------:R-:W-:Y:S01]  /*0810*/  ISETP.GE.AND P3, PT, R3, RZ, PT ;  /* 0x000000ff0300720c */ /* 0x000fe20003f66270 */
        /* <DEDUP_REMOVED lines=17> */
[----:B------:R-:W-:Y:S01]  /*0930*/  IMAD.X R11, RZ, RZ, ~R7, P0 ;  /* 0x000000ffff0b7224 */ /* 0x000fe200000e0e07 */
[----:B------:R-:W-:-:S03]  /*0940*/  MOV R7, R4 ;  /* 0x0000000400077202 */ /* 0x000fc60000000f00 */
[-C--:B------:R-:W-:Y:S02]  /*0950*/  IMAD R13, R5, R11.reuse, RZ ;  /* 0x0000000b050d7224 */ /* 0x080fe400078e02ff */
[----:B------:R-:W-:-:S04]  /*0960*/  IMAD.WIDE.U32 R6, P0, R4, R11, R6 ;  /* 0x0000000b04067225 */ /* 0x000fc80007800006 */
[----:B------:R-:W-:-:S04]  /*0970*/  IMAD.HI.U32 R11, R5, R11, RZ ;  /* 0x0000000b050b7227 */ /* 0x000fc800078e00ff */
[----:B------:R-:W-:-:S05]  /*0980*/  IMAD.HI.U32 R6, P1, R5, R9, R6 ;  /* 0x0000000905067227 */ /* 0x000fca0007820006 */
[----:B------:R-:W-:Y:S01]  /*0990*/  IADD3 R7, P2, PT, R13, R6, RZ ;  /* 0x000000060d077210 */ /* 0x000fe20007f5e0ff */
[----:B------:R-:W-:-:S04]  /*09a0*/  IMAD.X R6, R11, 0x1, R5, P0 ;  /* 0x000000010b067824 */ /* 0x000fc800000e0605 */
[----:B------:R-:W-:Y:S01]  /*09b0*/  IMAD.WIDE.U32 R4, R7, UR4, RZ ;  /* 0x0000000407047c25 */ /* 0x000fe2000f8e00ff */
[----:B------:R-:W-:-:S03]  /*09c0*/  IADD3.X R9, PT, PT, RZ, RZ, R6, P2, P1 ;  /* 0x000000ffff097210 */ /* 0x000fc600017e2406 */
[----:B------:R-:W-:Y:S01]  /*09d0*/  IMAD R6, R7, UR5, R5 ;  /* 0x0000000507067c24 */ /* 0x000fe2000f8e0205 */
[----:B------:R-:W-:Y:S02]  /*09e0*/  IADD3 R11, P0, PT, RZ, -R4, RZ ;  /* 0x80000004ff0b7210 */ /* 0x000fe40007f1e0ff */
[-C--:B------:R-:W-:Y:S01]  /*09f0*/  IADD3 R5, P4, PT, RZ, -R2.reuse, RZ ;  /* 0x80000002ff057210 */ /* 0x080fe20007f9e0ff */
[----:B------:R-:W-:Y:S02]  /*0a00*/  IMAD R4, R9, UR4, R6 ;  /* 0x0000000409047c24 */ /* 0x000fe4000f8e0206 */
[----:B------:R-:W-:Y:S01]  /*0a10*/  IMAD.HI.U32 R6, R7, R11, RZ ;  /* 0x0000000b07067227 */ /* 0x000fe200078e00ff */
[----:B------:R-:W-:Y:S02]  /*0a20*/  SEL R8, R5, R2, !P3 ;  /* 0x0000000205087207 */ /* 0x000fe40005800000 */
[----:B------:R-:W-:Y:S01]  /*0a30*/  IADD3.X R5, PT, PT, RZ, ~R3, RZ, P4, !PT ;  /* 0x80000003ff057210 */ /* 0x000fe200027fe4ff */
[----:B------:R-:W-:-:S03]  /*0a40*/  IMAD.X R4, RZ, RZ, ~R4, P0 ;  /* 0x000000ffff047224 */ /* 0x000fc600000e0e04 */
[----:B------:R-:W-:Y:S01]  /*0a50*/  SEL R10, R5, R3, !P3 ;  /* 0x00000003050a7207 */ /* 0x000fe20005800000 */
[----:B------:R-:W-:-:S04]  /*0a60*/  IMAD.WIDE.U32 R6, P0, R7, R4, R6 ;  /* 0x0000000407067225 */ /* 0x000fc80007800006 */
[----:B------:R-:W-:Y:S02]  /*0a70*/  IMAD.MOV.U32 R5, RZ, RZ, RZ ;  /* 0x000000ffff057224 */ /* 0x000fe400078e00ff */
        /* <DEDUP_REMOVED lines=11> */
[----:B------:R-:W-:-:S04]  /*0b30*/  IADD3 R7, P1, PT, R7, R4, RZ ;  /* 0x0000000407077210 */ /* 0x000fc80007f3e0ff */
[----:B------:R-:W-:Y:S01]  /*0b40*/  IADD3.X R6, PT, PT, R6, RZ, RZ, P0, !PT ;  /* 0x000000ff06067210 */ /* 0x000fe200007fe4ff */
[----:B------:R-:W-:-:S04]  /*0b50*/  IMAD.WIDE.U32 R4, R7, UR4, RZ ;  /* 0x0000000407047c25 */ /* 0x000fc8000f8e00ff */
[----:B------:R-:W-:Y:S01]  /*0b60*/  IMAD.X R6, RZ, RZ, R6, P1 ;  /* 0x000000ffff067224 */ /* 0x000fe200008e0606 */
[----:B------:R-:W-:Y:S01]  /*0b70*/  IADD3 R9, P1, PT, -R4, R8, RZ ;  /* 0x0000000804097210 */ /* 0x000fe20007f3e1ff */
[C---:B------:R-:W-:Y:S01]  /*0b80*/  IMAD R5, R7.reuse, UR5, R5 ;  /* 0x0000000507057c24 */ /* 0x040fe2000f8e0205 */
[----:B------:R-:W-:Y:S02]  /*0b90*/  IADD3 R4, P2, PT, R7, 0x1, RZ ;  /* 0x0000000107047810 */ /* 0x000fe40007f5e0ff */
[----:B------:R-:W-:Y:S01]  /*0ba0*/  ISETP.GE.U32.AND P0, PT, R9, UR4, PT ;  /* 0x0000000409007c0c */ /* 0x000fe2000bf06070 */
[----:B------:R-:W-:-:S04]  /*0bb0*/  IMAD R5, R6, UR4, R5 ;  /* 0x0000000406057c24 */ /* 0x000fc8000f8e0205 */
[----:B------:R-:W-:Y:S01]  /*0bc0*/  IMAD.X R5, R10, 0x1, ~R5, P1 ;  /* 0x000000010a057824 */ /* 0x000fe200008e0e05 */
[----:B------:R-:W-:-:S04]  /*0bd0*/  IADD3 R8, P1, PT, R9, -UR4, RZ ;  /* 0x8000000409087c10 */ /* 0x000fc8000ff3e0ff */
[C---:B------:R-:W-:Y:S02]  /*0be0*/  ISETP.GE.U32.AND.EX P0, PT, R5.reuse, UR5, PT, P0 ;  /* 0x0000000505007c0c */ /* 0x040fe4000bf06100 */
[----:B------:R-:W-:Y:S02]  /*0bf0*/  IADD3.X R10, PT, PT, R5, ~UR5, RZ, P1, !PT ;  /* 0x80000005050a7c10 */ /* 0x000fe40008ffe4ff */
[----:B------:R-:W-:Y:S02]  /*0c00*/  SEL R8, R8, R9, P0 ;  /* 0x0000000908087207 */ /* 0x000fe40000000000 */
[----:B------:R-:W-:Y:S02]  /*0c10*/  IADD3.X R9, PT, PT, RZ, R6, RZ, P2, !PT ;  /* 0x00000006ff097210 */ /* 0x000fe400017fe4ff */
[----:B------:R-:W-:Y:S02]  /*0c20*/  SEL R10, R10, R5, P0 ;  /* 0x000000050a0a7207 */ /* 0x000fe40000000000 */
[----:B------:R-:W-:-:S02]  /*0c30*/  SEL R5, R4, R7, P0 ;  /* 0x0000000704057207 */ /* 0x000fc40000000000 */
[----:B------:R-:W-:Y:S02]  /*0c40*/  ISETP.GE.U32.AND P1, PT, R8, UR4, PT ;  /* 0x0000000408007c0c */ /* 0x000fe4000bf26070 */
[----:B------:R-:W-:Y:S02]  /*0c50*/  SEL R4, R9, R6, P0 ;  /* 0x0000000609047207 */ /* 0x000fe40000000000 */
[----:B------:R-:W-:Y:S02]  /*0c60*/  IADD3 R6, P2, PT, R5, 0x1, RZ ;  /* 0x0000000105067810 */ /* 0x000fe40007f5e0ff */
[----:B------:R-:W-:Y:S02]  /*0c70*/  ISETP.GE.U32.AND.EX P0, PT, R10, UR5, PT, P1 ;  /* 0x000000050a007c0c */ /* 0x000fe4000bf06110 */
[----:B------:R-:W-:Y:S01]  /*0c80*/  LOP3.LUT R8, R3, UR9, RZ, 0x3c, !PT ;  /* 0x0000000903087c12 */ /* 0x000fe2000f8e3cff */
[----:B------:R-:W-:Y:S01]  /*0c90*/  IMAD.X R7, RZ, RZ, R4, P2 ;  /* 0x000000ffff077224 */ /* 0x000fe200010e0604 */
[----:B------:R-:W-:-:S02]  /*0ca0*/  SEL R6, R6, R5, P0 ;  /* 0x0000000506067207 */ /* 0x000fc40000000000 */
[----:B------:R-:W-:Y:S02]  /*0cb0*/  ISETP.GE.AND P1, PT, R8, RZ, PT ;  /* 0x000000ff0800720c */ /* 0x000fe40003f26270 */
[----:B------:R-:W-:Y:S02]  /*0cc0*/  SEL R7, R7, R4, P0 ;  /* 0x0000000407077207 */ /* 0x000fe40000000000 */
[-C--:B------:R-:W-:Y:S02]  /*0cd0*/  IADD3 R5, P2, PT, RZ, -R6.reuse, RZ ;  /* 0x80000006ff057210 */ /* 0x080fe40007f5e0ff */
[----:B------:R-:W-:Y:S02]  /*0ce0*/  ISETP.NE.U32.AND P0, PT, RZ, UR8, PT ;  /* 0x00000008ff007c0c */ /* 0x000fe4000bf05070 */
[----:B------:R-:W-:Y:S01]  /*0cf0*/  SEL R6, R5, R6, !P1 ;  /* 0x0000000605067207 */ /* 0x000fe20004800000 */
[----:B------:R-:W-:Y:S01]  /*0d00*/  IMAD.X R4, RZ, RZ, ~R7, P2 ;  /* 0x000000ffff047224 */ /* 0x000fe200010e0e07 */
[----:B------:R-:W-:Y:S01]  /*0d10*/  ISETP.NE.AND.EX P0, PT, RZ, UR9, PT, P0 ;  /* 0x00000009ff007c0c */ /* 0x000fe2000bf05300 */
[----:B------:R-:W-:-:S03]  /*0d20*/  IMAD.MOV.U32 R5, RZ, RZ, 0x0 ;  /* 0x00000000ff057424 */ /* 0x000fc600078e00ff */
[----:B------:R-:W-:Y:S02]  /*0d30*/  SEL R7, R4, R7, !P1 ;  /* 0x0000000704077207 */ /* 0x000fe40004800000 */
[----:B------:R-:W-:Y:S02]  /*0d40*/  MOV R4, R0 ;  /* 0x0000000000047202 */ /* 0x000fe40000000f00 */
[----:B------:R-:W-:Y:S02]  /*0d50*/  SEL R6, R6, 0xffffffff, P0 ;  /* 0xffffffff06067807 */ /* 0x000fe40000000000 */
[----:B------:R-:W-:Y:S01]  /*0d60*/  SEL R7, R7, 0xffffffff, P0 ;  /* 0xffffffff07077807 */ /* 0x000fe20000000000 */
[----:B------:R-:W-:Y:S06]  /*0d70*/  RET.REL.NODEC R4 `(_ZN2at6native54_GLOBAL__N__757059ea_21_ReplicationPadding_cu_4a93dcdf32replication_pad_forward_kernel2dIN3c108BFloat16EEEvNS_27GenericPackedTensorAccessorIKT_Lm4ENS_16DefaultPtrTraitsElEENS5_IS6_Lm4ES8_lEEiiii) ;  /* 0xfffffff004a07950 */ /* 0x000fec0003c3ffff */
.L_x_113:
        /* <DEDUP_REMOVED lines=16> */
.L_x_345:


//--------------------- .text._ZN2at6native54_GLOBAL__N__757059ea_21_ReplicationPadding_cu_4a93dcdf32replication_pad_forward_kernel2dIN3c104HalfEEEvNS_27GenericPackedTensorAccessorIKT_Lm4ENS_16DefaultPtrTraitsElEENS5_IS6_Lm4ES8_lEEiiii --------------------------
	.section	.text._ZN2at6native54_GLOBAL__N__757059ea_21_ReplicationPadding_cu_4a93dcdf32replication_pad_forward_kernel2dIN3c104HalfEEEvNS_27GenericPackedTensorAccessorIKT_Lm4ENS_16DefaultPtrTraitsElEENS5_IS6_Lm4ES8_lEEiiii,"ax",@progbits
	.align	128
.text._ZN2at6native54_GLOBAL__N__757059ea_21_ReplicationPadding_cu_4a93dcdf32replication_pad_forward_kernel2dIN3c104HalfEEEvNS_27GenericPackedTensorAccessorIKT_Lm4ENS_16DefaultPtrTraitsElEENS5_IS6_Lm4ES8_lEEiiii:
        .type           _ZN2at6native54_GLOBAL__N__757059ea_21_ReplicationPadding_cu_4a93dcdf32replication_pad_forward_kernel2dIN3c104HalfEEEvNS_27GenericPackedTensorAccessorIKT_Lm4ENS_16DefaultPtrTraitsElEENS5_IS6_Lm4ES8_lEEiiii,@function
        .size           _ZN2at6native54_GLOBAL__N__757059ea_21_ReplicationPadding_cu_4a93dcdf32replication_pad_forward_kernel2dIN3c104HalfEEEvNS_27GenericPackedTensorAccessorIKT_Lm4ENS_16DefaultPtrTraitsElEENS5_IS6_Lm4ES8_lEEiiii,(.L_x_347 - _ZN2at6native54_GLOBAL__N__757059ea_21_ReplicationPadding_cu_4a93dcdf32replication_pad_forward_kernel2dIN3c104HalfEEEvNS_27GenericPackedTensorAccessorIKT_Lm4ENS_16DefaultPtrTraitsElEENS5_IS6_Lm4ES8_lEEiiii)
        .other          _ZN2at6native54_GLOBAL__N__757059ea_21_ReplicationPadding_cu_4a93dcdf32replication_pad_forward_kernel2dIN3c104HalfEEEvNS_27GenericPackedTensorAccessorIKT_Lm4ENS_16DefaultPtrTraitsElEENS5_IS6_Lm4ES8_lEEiiii,@"STO_CUDA_ENTRY STV_DEFAULT"
_ZN2at6native54_GLOBAL__N__757059ea_21_ReplicationPadding_cu_4a93dcdf32replication_pad_forward_kernel2dIN3c104HalfEEEvNS_27GenericPackedTensorAccessorIKT_Lm4ENS_16DefaultPtrTraitsElEENS5_IS6_Lm4ES8_lEEiiii:
        /* <DEDUP_REMOVED lines=42> */
.L_x_115:
[----:B------:R-:W-:-:S07]  /*02a0*/  MOV R0, 0x2c0 ;  /* 0x000002c000007802 */ /* 0x000fce0000000f00 */
[----:B0-----:R-:W-:Y:S05]  /*02b0*/  CALL.REL.NOINC `($__internal_23_$__cuda_sm20_div_s64) ;  /* 0x0000000400507944 */ /* 0x001fea0003c00000 */
        /* <DEDUP_REMOVED lines=8> */
.L_x_116:
[----:B0-----:R-:W-:Y:S05]  /*0340*/  BSYNC.RECONVERGENT B0 ;  /* 0x0000000000007941 */ /* 0x001fea0003800200 */
.L_x_114:
        /* <DEDUP_REMOVED lines=75> */
        .weak           $__internal_23_$__cuda_sm20_div_s64
        .type           $__internal_23_$__cuda_sm20_div_s64,@function
        .size           $__internal_23_$__cuda_sm20_div_s64,(.L_x_347 - $__internal_23_$__cuda_sm20_div_s64)
$__internal_23_$__cuda_sm20_div_s64:
        /* <DEDUP_REMOVED lines=87> */
[----:B------:R-:W-:Y:S06]  /*0d70*/  RET.REL.NODEC R4 `(_ZN2at6native54_GLOBAL__N__757059ea_21_ReplicationPadding_cu_4a93dcdf32replication_pad_forward_kernel2dIN3c104HalfEEEvNS_27GenericPackedTensorAccessorIKT_Lm4ENS_16DefaultPtrTraitsElEENS5_IS6_Lm4ES8_lEEiiii) ;  /* 0xfffffff004a07950 */ /* 0x000fec0003c3ffff */
.L_x_117:
        /* <DEDUP_REMOVED lines=16> */
.L_x_347:


//--------------------- .text._ZN2at6native54_GLOBAL__N__757059ea_21_ReplicationPadding_cu_4a93dcdf32replication_pad_forward_kernel2dIN3c107complexIfEEEEvNS_27GenericPackedTensorAccessorIKT_Lm4ENS_16DefaultPtrTraitsElEENS6_IS7_Lm4ES9_lEEiiii --------------------------
	.section	.text._ZN2at6native54_GLOBAL__N__757059ea_21_ReplicationPadding_cu_4a93dcdf32replication_pad_forward_kernel2dIN3c107complexIfEEEEvNS_27GenericPackedTensorAccessorIKT_Lm4ENS_16DefaultPtrTraitsElEENS6_IS7_Lm4ES9_lEEiiii,"ax",@progbits
	.align	128
.text._ZN2at6native54_GLOBAL__N__757059ea_21_ReplicationPadding_cu_4a93dcdf32replication_pad_forward_kernel2dIN3c107complexIfEEEEvNS_27GenericPackedTensorAccessorIKT_Lm4ENS_16DefaultPtrTraitsElEENS6_IS7_Lm4ES9_lEEiiii:
        .type           _ZN2at6native54_GLOBAL__N__757059ea_21_ReplicationPadding_cu_4a93dcdf32replication_pad_forward_kernel2dIN3c107complexIfEEEEvNS_27GenericPackedTensorAccessorIKT_Lm4ENS_16DefaultPtrTraitsElEENS6_IS7_Lm4ES9_lEEiiii,@function
        .size           _ZN2at6native54_GLOBAL__N__757059ea_21_ReplicationPadding_cu_4a93dcdf32replication_pad_forward_kernel2dIN3c107complexIfEEEEvNS_27GenericPackedTensorAccessorIKT_Lm4ENS_16DefaultPtrTraitsElEENS6_IS7_Lm4ES9_lEEiiii,(.L_x_349 - _ZN2at6native54_GLOBAL__N__757059ea_21_ReplicationPadding_cu_4a93dcdf32replication_pad_forward_kernel2dIN3c107complexIfEEEEvNS_27GenericPackedTensorAccessorIKT_Lm4ENS_16DefaultPtrTraitsElEENS6_IS7_Lm4ES9_lEEiiii)
        .other          _ZN2at6native54_GLOBAL__N__757059ea_21_ReplicationPadding_cu_4a93dcdf32replication_pad_forward_kernel2dIN3c107complexIfEEEEvNS_27GenericPackedTensorAccessorIKT_Lm4ENS_16DefaultPtrTraitsElEENS6_IS7_Lm4ES9_lEEiiii,@"STO_CUDA_ENTRY STV_DEFAULT"
_ZN2at6native54_GLOBAL__N__757059ea_21_ReplicationPadding_cu_4a93dcdf32replication_pad_forward_kernel2dIN3c107complexIfEEEEvNS_27GenericPackedTensorAccessorIKT_Lm4ENS_16DefaultPtrTraitsElEENS6_IS7_Lm4ES9_lEEiiii:
        /* <DEDUP_REMOVED lines=42> */
.L_x_119:
[----:B------:R-:W-:-:S07]  /*02a0*/  MOV R0, 0x2c0 ;  /* 0x000002c000007802 */ /* 0x000fce0000000f00 */
[----:B0-----:R-:W-:Y:S05]  /*02b0*/  CALL.REL.NOINC `($__internal_24_$__cuda_sm20_div_s64) ;  /* 0x0000000400507944 */ /* 0x001fea0003c00000 */
        /* <DEDUP_REMOVED lines=8> */
.L_x_120:
[----:B0-----:R-:W-:Y:S05]  /*0340*/  BSYNC.RECONVERGENT B0 ;  /* 0x0000000000007941 */ /* 0x001fea0003800200 */
.L_x_118:
        /* <DEDUP_REMOVED lines=51> */
[----:B------:R-:W1:Y:S04]  /*0680*/  LDCU.128 UR16, c[0x0][0x3f0] ;  /* 0x00007e00ff1077ac */ /* 0x000e680008000c00 */
[----:B------:R3:W4:Y:S01]  /*0690*/  LDG.E.64 R4, desc[UR24][R6.64] ;  /* 0x0000001806047981 */ /* 0x000722000c1e1b00 */
[----:B------:R-:W-:-:S05]  /*06a0*/  SHF.R.S32.HI R9, RZ, 0x1f, R0 ;  /* 0x0000001fff097819 */ /* 0x000fca0000011400 */
[----:B--2---:R-:W-:Y:S02]  /*06b0*/  IMAD R9, R9, R12, RZ ;  /* 0x0000000c09097224 */ /* 0x004fe400078e02ff */
[----:B0-----:R-:W-:Y:S01]  /*06c0*/  IMAD R3, R3, R10, RZ ;  /* 0x0000000a03037224 */ /* 0x001fe200078e02ff */
[----:B---3--:R-:W0:Y:S01]  /*06d0*/  LDC.64 R6, c[0x0][0x3c8] ;  /* 0x0000f200ff067b82 */ /* 0x008e220000000a00 */
[----:B------:R-:W-:Y:S02]  /*06e0*/  IMAD R9, R0, R13, R9 ;  /* 0x0000000d00097224 */ /* 0x000fe400078e0209 */
[----:B------:R-:W-:Y:S01]  /*06f0*/  IMAD R11, R2, R11, R3 ;  /* 0x0000000b020b7224 */ /* 0x000fe200078e0203 */
[----:B-1----:R-:W-:Y:S02]  /*0700*/  UIMAD UR14, UR14, UR18, URZ ;  /* 0x000000120e0e72a4 */ /* 0x002fe4000f8e02ff */
[----:B------:R-:W-:Y:S02]  /*0710*/  UIMAD.WIDE.U32 UR4, UR13, UR18, URZ ;  /* 0x000000120d0472a5 */ /* 0x000fe4000f8e00ff */
[----:B------:R-:W-:-:S02]  /*0720*/  UIMAD UR14, UR13, UR19, UR14 ;  /* 0x000000130d0e72a4 */ /* 0x000fc4000f8e020e */
[----:B------:R-:W-:Y:S02]  /*0730*/  UIMAD UR8, UR8, UR16, URZ ;  /* 0x00000010080872a4 */ /* 0x000fe4000f8e02ff */
        /* <DEDUP_REMOVED lines=8> */
[----:B0-----:R-:W-:-:S04]  /*07c0*/  LEA R6, P0, R2, R6, 0x3 ;  /* 0x0000000602067211 */ /* 0x001fc800078018ff */
[----:B------:R-:W-:-:S05]  /*07d0*/  LEA.HI.X R7, R2, R7, R0, 0x3, P0 ;  /* 0x0000000702077211 */ /* 0x000fca00000f1c00 */
[----:B----4-:R-:W-:Y:S01]  /*07e0*/  STG.E.64 desc[UR24][R6.64], R4 ;  /* 0x0000000406007986 */ /* 0x010fe2000c101b18 */
[----:B------:R-:W-:Y:S05]  /*07f0*/  EXIT ;  /* 0x000000000000794d */ /* 0x000fea0003800000 */
        .weak           $__internal_24_$__cuda_sm20_div_s64
        .type           $__internal_24_$__cuda_sm20_div_s64,@function
        .size           $__internal_24_$__cuda_sm20_div_s64,(.L_x_349 - $__internal_24_$__cuda_sm20_div_s64)
$__internal_24_$__cuda_sm20_div_s64:
        /* <DEDUP_REMOVED lines=87> */
[----:B------:R-:W-:Y:S06]  /*0d70*/  RET.REL.NODEC R4 `(_ZN2at6native54_GLOBAL__N__757059ea_21_ReplicationPadding_cu_4a93dcdf32replication_pad_forward_kernel2dIN3c107complexIfEEEEvNS_27GenericPackedTensorAccessorIKT_Lm4ENS_16DefaultPtrTraitsElEENS6_IS7_Lm4ES9_lEEiiii) ;  /* 0xfffffff004a07950 */ /* 0x000fec0003c3ffff */
.L_x_121:
        /* <DEDUP_REMOVED lines=16> */
.L_x_349:


//--------------------- .text._ZN2at6native54_GLOBAL__N__757059ea_21_ReplicationPadding_cu_4a93dcdf32replication_pad_forward_kernel2dIN3c107complexIdEEEEvNS_27GenericPackedTensorAccessorIKT_Lm4ENS_16DefaultPtrTraitsElEENS6_IS7_Lm4ES9_lEEiiii --------------------------
	.section	.text._ZN2at6native54_GLOBAL__N__757059ea_21_ReplicationPadding_cu_4a93dcdf32replication_pad_forward_kernel2dIN3c107complexIdEEEEvNS_27GenericPackedTensorAccessorIKT_Lm4ENS_16DefaultPtrTraitsElEENS6_IS7_Lm4ES9_lEEiiii,"ax",@progbits
	.align	128
.text._ZN2at6native54_GLOBAL__N__757059ea_21_ReplicationPadding_cu_4a93dcdf32replication_pad_forward_kernel2dIN3c107complexIdEEEEvNS_27GenericPackedTensorAccessorIKT_Lm4ENS_16DefaultPtrTraitsElEENS6_IS7_Lm4ES9_lEEiiii:
        .type           _ZN2at6native54_GLOBAL__N__757059ea_21_ReplicationPadding_cu_4a93dcdf32replication_pad_forward_kernel2dIN3c107complexIdEEEEvNS_27GenericPackedTensorAccessorIKT_Lm4ENS_16DefaultPtrTraitsElEENS6_IS7_Lm4ES9_lEEiiii,@function
        .size           _ZN2at6native54_GLOBAL__N__757059ea_21_ReplicationPadding_cu_4a93dcdf32replication_pad_forward_kernel2dIN3c107complexIdEEEEvNS_27GenericPackedTensorAccessorIKT_Lm4ENS_16DefaultPtrTraitsElEENS6_IS7_Lm4ES9_lEEiiii,(.L_x_351 - _ZN2at6native54_GLOBAL__N__757059ea_21_ReplicationPadding_cu_4a93dcdf32replication_pad_forward_kernel2dIN3c107complexIdEEEEvNS_27GenericPackedTensorAccessorIKT_Lm4ENS_16DefaultPtrTraitsElEENS6_IS7_Lm4ES9_lEEiiii)
        .other          _ZN2at6native54_GLOBAL__N__757059ea_21_ReplicationPadding_cu_4a93dcdf32replication_pad_forward_kernel2dIN3c107complexIdEEEEvNS_27GenericPackedTensorAccessorIKT_Lm4ENS_16DefaultPtrTraitsElEENS6_IS7_Lm4ES9_lEEiiii,@"STO_CUDA_ENTRY STV_DEFAULT"
_ZN2at6native54_GLOBAL__N__757059ea_21_ReplicationPadding_cu_4a93dcdf32replication_pad_forward_kernel2dIN3c107complexIdEEEEvNS_27GenericPackedTensorAccessorIKT_Lm4ENS_16DefaultPtrTraitsElEENS6_IS7_Lm4ES9_lEEiiii:
        /* <DEDUP_REMOVED lines=42> */
.L_x_123:
[----:B------:R-:W-:-:S07]  /*02a0*/  MOV R0, 0x2c0 ;  /* 0x000002c000007802 */ /* 0x000fce0000000f00 */
[----:B0-----:R-:W-:Y:S05]  /*02b0*/  CALL.REL.NOINC `($__internal_25_$__cuda_sm20_div_s64) ;  /* 0x0000000400507944 */ /* 0x001fea0003c00000 */
        /* <DEDUP_REMOVED lines=8> */
.L_x_124:
[----:B0-----:R-:W-:Y:S05]  /*0340*/  BSYNC.RECONVERGENT B0 ;  /* 0x0000000000007941 */ /* 0x001fea0003800200 */
.L_x_122:
        /* <DEDUP_REMOVED lines=49> */
[C---:B-1----:R-:W-:Y:S01]  /*0660*/  LEA R6, P0, R4.reuse, UR16, 0x4 ;  /* 0x0000001004067c11 */ /* 0x042fe2000f8020ff */
[----:B------:R-:W1:Y:S03]  /*0670*/  LDC.64 R8, c[0x0][0x3c8] ;  /* 0x0000f200ff087b82 */ /* 0x000e660000000a00 */
[----:B------:R-:W-:Y:S01]  /*0680*/  LEA.HI.X R7, R4, UR17, R5, 0x4, P0 ;  /* 0x0000001104077c11 */ /* 0x000fe200080f2405 */
[----:B------:R-:W3:Y:S05]  /*0690*/  LDCU.128 UR16, c[0x0][0x3f0] ;  /* 0x00007e00ff1077ac */ /* 0x000eea0008000c00 */
[----:B------:R-:W4:Y:S01]  /*06a0*/  LDG.E.128 R4, desc[UR24][R6.64] ;  /* 0x0000001806047981 */ /* 0x000f22000c1e1d00 */
[----:B--2---:R-:W-:Y:S01]  /*06b0*/  IMAD R3, R3, R14, RZ ;  /* 0x0000000e03037224 */ /* 0x004fe200078e02ff */
[----:B------:R-:W-:-:S03]  /*06c0*/  SHF.R.S32.HI R13, RZ, 0x1f, R0 ;  /* 0x0000001fff0d7819 */ /* 0x000fc60000011400 */
[----:B------:R-:W-:Y:S02]  /*06d0*/  IMAD R15, R2, R15, R3 ;  /* 0x0000000f020f7224 */ /* 0x000fe400078e0203 */
[----:B0-----:R-:W-:-:S04]  /*06e0*/  IMAD R13, R13, R10, RZ ;  /* 0x0000000a0d0d7224 */ /* 0x001fc800078e02ff */
[----:B------:R-:W-:Y:S01]  /*06f0*/  IMAD R13, R0, R11, R13 ;  /* 0x0000000b000d7224 */ /* 0x000fe200078e020d */
[----:B---3--:R-:W-:Y:S02]  /*0700*/  UIMAD UR14, UR14, UR18, URZ ;  /* 0x000000120e0e72a4 */ /* 0x008fe4000f8e02ff */
[----:B------:R-:W-:Y:S02]  /*0710*/  UIMAD.WIDE.U32 UR4, UR13, UR18, URZ ;  /* 0x000000120d0472a5 */ /* 0x000fe4000f8e00ff */
[----:B------:R-:W-:Y:S02]  /*0720*/  UIMAD UR14, UR13, UR19, UR14 ;  /* 0x000000130d0e72a4 */ /* 0x000fe4000f8e020e */
[----:B------:R-:W-:Y:S02]  /*0730*/  UIMAD UR8, UR8, UR16, URZ ;  /* 0x00000010080872a4 */ /* 0x000fe4000f8e02ff */
[----:B------:R-:W-:Y:S02]  /*0740*/  UIADD3 UR5, UPT, UPT, UR5, UR14, URZ ;  /* 0x0000000e05057290 */ /* 0x000fe4000fffe0ff */
[----:B------:R-:W-:-:S02]  /*0750*/  UIMAD UR8, UR12, UR17, UR8 ;  /* 0x000000110c0872a4 */ /* 0x000fc4000f8e0208 */
[----:B------:R-:W-:-:S04]  /*0760*/  UIMAD.WIDE.U32 UR4, UR12, UR16, UR4 ;  /* 0x000000100c0472a5 */ /* 0x000fc8000f8e0004 */
[----:B------:R-:W-:-:S06]  /*0770*/  UIADD3 UR5, UPT, UPT, UR5, UR8, URZ ;  /* 0x0000000805057290 */ /* 0x000fcc000fffe0ff */
[----:B------:R-:W-:-:S04]  /*0780*/  IMAD.WIDE.U32 R2, R2, R14, UR4 ;  /* 0x0000000402027e25 */ /* 0x000fc8000f8e000e */
[----:B------:R-:W-:Y:S02]  /*0790*/  IMAD.IADD R3, R3, 0x1, R15 ;  /* 0x0000000103037824 */ /* 0x000fe400078e020f */
[----:B------:R-:W-:-:S05]  /*07a0*/  IMAD.WIDE.U32 R10, R0, R10, R2 ;  /* 0x0000000a000a7225 */ /* 0x000fca00078e0002 */
[----:B------:R-:W-:Y:S02]  /*07b0*/  IADD3 R0, PT, PT, R11, R13, RZ ;  /* 0x0000000d0b007210 */ /* 0x000fe40007ffe0ff */
[----:B-1----:R-:W-:-:S04]  /*07c0*/  LEA R8, P0, R10, R8, 0x4 ;  /* 0x000000080a087211 */ /* 0x002fc800078020ff */
[----:B------:R-:W-:-:S05]  /*07d0*/  LEA.HI.X R9, R10, R9, R0, 0x4, P0 ;  /* 0x000000090a097211 */ /* 0x000fca00000f2400 */
[----:B----4-:R-:W-:Y:S01]  /*07e0*/  STG.E.128 desc[UR24][R8.64], R4 ;  /* 0x0000000408007986 */ /* 0x010fe2000c101d18 */
[----:B------:R-:W-:Y:S05]  /*07f0*/  EXIT ;  /* 0x000000000000794d */ /* 0x000fea0003800000 */
        .weak           $__internal_25_$__cuda_sm20_div_s64
        .type           $__internal_25_$__cuda_sm20_div_s64,@function
        .size           $__internal_25_$__cuda_sm20_div_s64,(.L_x_351 - $__internal_25_$__cuda_sm20_div_s64)
$__internal_25_$__cuda_sm20_div_s64:
        /* <DEDUP_REMOVED lines=87> */
[----:B------:R-:W-:Y:S06]  /*0d70*/  RET.REL.NODEC R4 `(_ZN2at6native54_GLOBAL__N__757059ea_21_ReplicationPadding_cu_4a93dcdf32replication_pad_forward_kernel2dIN3c107complexIdEEEEvNS_27GenericPackedTensorAccessorIKT_Lm4ENS_16DefaultPtrTraitsElEENS6_IS7_Lm4ES9_lEEiiii) ;  /* 0xfffffff004a07950 */ /* 0x000fec0003c3ffff */
.L_x_125:
        /* <DEDUP_REMOVED lines=16> */
.L_x_351:


//--------------------- .text._ZN2at6native54_GLOBAL__N__757059ea_21_ReplicationPadding_cu_4a93dcdf32replication_pad_forward_kernel2dIfEEvNS_27GenericPackedTensorAccessorIKT_Lm4ENS_16DefaultPtrTraitsElEENS3_IS4_Lm4ES6_lEEiiii --------------------------
	.section	.text._ZN2at6native54_GLOBAL__N__757059ea_21_ReplicationPadding_cu_4a93dcdf32replication_pad_forward_kernel2dIfEEvNS_27GenericPackedTensorAccessorIKT_Lm4ENS_16DefaultPtrTraitsElEENS3_IS4_Lm4ES6_lEEiiii,"ax",@progbits
	.align	128
.text._ZN2at6native54_GLOBAL__N__757059ea_21_ReplicationPadding_cu_4a93dcdf32replication_pad_forward_kernel2dIfEEvNS_27GenericPackedTensorAccessorIKT_Lm4ENS_16DefaultPtrTraitsElEENS3_IS4_Lm4ES6_lEEiiii:
        .type           _ZN2at6native54_GLOBAL__N__757059ea_21_ReplicationPadding_cu_4a93dcdf32replication_pad_forward_kernel2dIfEEvNS_27GenericPackedTensorAccessorIKT_Lm4ENS_16DefaultPtrTraitsElEENS3_IS4_Lm4ES6_lEEiiii,@function
        .size           _ZN2at6native54_GLOBAL__N__757059ea_21_ReplicationPadding_cu_4a93dcdf32replication_pad_forward_kernel2dIfEEvNS_27GenericPackedTensorAccessorIKT_Lm4ENS_16DefaultPtrTraitsElEENS3_IS4_Lm4ES6_lEEiiii,(.L_x_353 - _ZN2at6native54_GLOBAL__N__757059ea_21_ReplicationPadding_cu_4a93dcdf32replication_pad_forward_kernel2dIfEEvNS_27GenericPackedTensorAccessorIKT_Lm4ENS_16DefaultPtrTraitsElEENS3_IS4_Lm4ES6_lEEiiii)
        .other          _ZN2at6native54_GLOBAL__N__757059ea_21_ReplicationPadding_cu_4a93dcdf32replication_pad_forward_kernel2dIfEEvNS_27GenericPackedTensorAccessorIKT_Lm4ENS_16DefaultPtrTraitsElEENS3_IS4_Lm4ES6_lEEiiii,@"STO_CUDA_ENTRY STV_DEFAULT"
_ZN2at6native54_GLOBAL__N__757059ea_21_ReplicationPadding_cu_4a93dcdf32replication_pad_forward_kernel2dIfEEvNS_27GenericPackedTensorAccessorIKT_Lm4ENS_16DefaultPtrTraitsElEENS3_IS4_Lm4ES6_lEEiiii:
        /* <DEDUP_REMOVED lines=42> */
.L_x_127:
[----:B------:R-:W-:-:S07]  /*02a0*/  MOV R0, 0x2c0 ;  /* 0x000002c000007802 */ /* 0x000fce0000000f00 */
[----:B0-----:R-:W-:Y:S05]  /*02b0*/  CALL.REL.NOINC `($__internal_26_$__cuda_sm20_div_s64) ;  /* 0x0000000400507944 */ /* 0x001fea0003c00000 */
        /* <DEDUP_REMOVED lines=8> */
.L_x_128:
[----:B0-----:R-:W-:Y:S05]  /*0340*/  BSYNC.RECONVERGENT B0 ;  /* 0x0000000000007941 */ /* 0x001fea0003800200 */
.L_x_126:
        /* <DEDUP_REMOVED lines=53> */
[----:B------:R-:W4:Y:S01]  /*06a0*/  LDG.E R7, desc[UR24][R6.64] ;  /* 0x0000001806077981 */ /* 0x000f22000c1e1900 */
        /* <DEDUP_REMOVED lines=19> */
[----:B----4-:R-:W-:Y:S01]  /*07e0*/  STG.E desc[UR24][R4.64], R7 ;  /* 0x0000000704007986 */ /* 0x010fe2000c101918 */
[----:B------:R-:W-:Y:S05]  /*07f0*/  EXIT ;  /* 0x000000000000794d */ /* 0x000fea0003800000 */
        .weak           $__internal_26_$__cuda_sm20_div_s64
        .type           $__internal_26_$__cuda_sm20_div_s64,@function
        .size           $__internal_26_$__cuda_sm20_div_s64,(.L_x_353 - $__internal_26_$__cuda_sm20_div_s64)
$__internal_26_$__cuda_sm20_div_s64:
        /* <DEDUP_REMOVED lines=87> */
[----:B------:R-:W-:Y:S06]  /*0d70*/  RET.REL.NODEC R4 `(_ZN2at6native54_GLOBAL__N__757059ea_21_ReplicationPadding_cu_4a93dcdf32replication_pad_forward_kernel2dIfEEvNS_27GenericPackedTensorAccessorIKT_Lm4ENS_16DefaultPtrTraitsElEENS3_IS4_Lm4ES6_lEEiiii) ;  /* 0xfffffff004a07950 */ /* 0x000fec0003c3ffff */
.L_x_129:
        /* <DEDUP_REMOVED lines=16> */
.L_x_353:


//--------------------- .text._ZN2at6native54_GLOBAL__N__757059ea_21_ReplicationPadding_cu_4a93dcdf32replication_pad_forward_kernel2dIdEEvNS_27GenericPackedTensorAccessorIKT_Lm4ENS_16DefaultPtrTraitsElEENS3_IS4_Lm4ES6_lEEiiii --------------------------
	.section	.text._ZN2at6native54_GLOBAL__N__757059ea_21_ReplicationPadding_cu_4a93dcdf32replication_pad_forward_kernel2dIdEEvNS_27GenericPackedTensorAccessorIKT_Lm4ENS_16DefaultPtrTraitsElEENS3_IS4_Lm4ES6_lEEiiii,"ax",@progbits
	.align	128
.text._ZN2at6native54_GLOBAL__N__757059ea_21_ReplicationPadding_cu_4a93dcdf32replication_pad_forward_kernel2dIdEEvNS_27GenericPackedTensorAccessorIKT_Lm4ENS_16DefaultPtrTraitsElEENS3_IS4_Lm4ES6_lEEiiii:
        .type           _ZN2at6native54_GLOBAL__N__757059ea_21_ReplicationPadding_cu_4a93dcdf32replication_pad_forward_kernel2dIdEEvNS_27GenericPackedTensorAccessorIKT_Lm4ENS_16DefaultPtrTraitsElEENS3_IS4_Lm4ES6_lEEiiii,@function
        .size           _ZN2at6native54_GLOBAL__N__757059ea_21_ReplicationPadding_cu_4a93dcdf32replication_pad_forward_kernel2dIdEEvNS_27GenericPackedTensorAccessorIKT_Lm4ENS_16DefaultPtrTraitsElEENS3_IS4_Lm4ES6_lEEiiii,(.L_x_355 - _ZN2at6native54_GLOBAL__N__757059ea_21_ReplicationPadding_cu_4a93dcdf32replication_pad_forward_kernel2dIdEEvNS_27GenericPackedTensorAccessorIKT_Lm4ENS_16DefaultPtrTraitsElEENS3_IS4_Lm4ES6_lEEiiii)
        .other          _ZN2at6native54_GLOBAL__N__757059ea_21_ReplicationPadding_cu_4a93dcdf32replication_pad_forward_kernel2dIdEEvNS_27GenericPackedTensorAccessorIKT_Lm4ENS_16DefaultPtrTraitsElEENS3_IS4_Lm4ES6_lEEiiii,@"STO_CUDA_ENTRY STV_DEFAULT"
_ZN2at6native54_GLOBAL__N__757059ea_21_ReplicationPadding_cu_4a93dcdf32replication_pad_forward_kernel2dIdEEvNS_27GenericPackedTensorAccessorIKT_Lm4ENS_16DefaultPtrTraitsElEENS3_IS4_Lm4ES6_lEEiiii:
        /* <DEDUP_REMOVED lines=42> */
.L_x_131:
[----:B------:R-:W-:-:S07]  /*02a0*/  MOV R0, 0x2c0 ;  /* 0x000002c000007802 */ /* 0x000fce0000000f00 */
[----:B0-----:R-:W-:Y:S05]  /*02b0*/  CALL.REL.NOINC `($__internal_27_$__cuda_sm20_div_s64) ;  /* 0x0000000400507944 */ /* 0x001fea0003c00000 */
        /* <DEDUP_REMOVED lines=8> */
.L_x_132:
[----:B0-----:R-:W-:Y:S05]  /*0340*/  BSYNC.RECONVERGENT B0 ;  /* 0x0000000000007941 */ /* 0x001fea0003800200 */
.L_x_130:
        /* <DEDUP_REMOVED lines=75> */
        .weak           $__internal_27_$__cuda_sm20_div_s64
        .type           $__internal_27_$__cuda_sm20_div_s64,@function
        .size           $__internal_27_$__cuda_sm20_div_s64,(.L_x_355 - $__internal_27_$__cuda_sm20_div_s64)
$__internal_27_$__cuda_sm20_div_s64:
        /* <DEDUP_REMOVED lines=87> */
[----:B------:R-:W-:Y:S06]  /*0d70*/  RET.REL.NODEC R4 `(_ZN2at6native54_GLOBAL__N__757059ea_21_ReplicationPadding_cu_4a93dcdf32replication_pad_forward_kernel2dIdEEvNS_27GenericPackedTensorAccessorIKT_Lm4ENS_16DefaultPtrTraitsElEENS3_IS4_Lm4ES6_lEEiiii) ;  /* 0xfffffff004a07950 */ /* 0x000fec0003c3ffff */
.L_x_133:
        /* <DEDUP_REMOVED lines=16> */
.L_x_355:


//--------------------- .text._ZN2at6native54_GLOBAL__N__757059ea_21_ReplicationPadding_cu_4a93dcdf32replication_pad_forward_kernel2dIsEEvNS_27GenericPackedTensorAccessorIKT_Lm4ENS_16DefaultPtrTraitsElEENS3_IS4_Lm4ES6_lEEiiii --------------------------
	.section	.text._ZN2at6native54_GLOBAL__N__757059ea_21_ReplicationPadding_cu_4a93dcdf32replication_pad_forward_kernel2dIsEEvNS_27GenericPackedTensorAccessorIKT_Lm4ENS_16DefaultPtrTraitsElEENS3_IS4_Lm4ES6_lEEiiii,"ax",@progbits
	.align	128
.text._ZN2at6native54_GLOBAL__N__757059ea_21_ReplicationPadding_cu_4a93dcdf32replication_pad_forward_kernel2dIsEEvNS_27GenericPackedTensorAccessorIKT_Lm4ENS_16DefaultPtrTraitsElEENS3_IS4_Lm4ES6_lEEiiii:
        .type           _ZN2at6native54_GLOBAL__N__757059ea_21_ReplicationPadding_cu_4a93dcdf32replication_pad_forward_kernel2dIsEEvNS_27GenericPackedTensorAccessorIKT_Lm4ENS_16DefaultPtrTraitsElEENS3_IS4_Lm4ES6_lEEiiii,@function
        .size           _ZN2at6native54_GLOBAL__N__757059ea_21_ReplicationPadding_cu_4a93dcdf32replication_pad_forward_kernel2dIsEEvNS_27GenericPackedTensorAccessorIKT_Lm4ENS_16DefaultPtrTraitsElEENS3_IS4_Lm4ES6_lEEiiii,(.L_x_357 - _ZN2at6native54_GLOBAL__N__757059ea_21_ReplicationPadding_cu_4a93dcdf32replication_pad_forward_kernel2dIsEEvNS_27GenericPackedTensorAccessorIKT_Lm4ENS_16DefaultPtrTraitsElEENS3_IS4_Lm4ES6_lEEiiii)
        .other          _ZN2at6native54_GLOBAL__N__757059ea_21_ReplicationPadding_cu_4a93dcdf32replication_pad_forward_kernel2dIsEEvNS_27GenericPackedTensorAccessorIKT_Lm4ENS_16DefaultPtrTraitsElEENS3_IS4_Lm4ES6_lEEiiii,@"STO_CUDA_ENTRY STV_DEFAULT"
_ZN2at6native54_GLOBAL__N__757059ea_21_ReplicationPadding_cu_4a93dcdf32replication_pad_forward_kernel2dIsEEvNS_27GenericPackedTensorAccessorIKT_Lm4ENS_16DefaultPtrTraitsElEENS3_IS4_Lm4ES6_lEEiiii:
        /* <DEDUP_REMOVED lines=42> */
.L_x_135:
[----:B------:R-:W-:-:S07]  /*02a0*/  MOV R0, 0x2c0 ;  /* 0x000002c000007802 */ /* 0x000fce0000000f00 */
[----:B0-----:R-:W-:Y:S05]  /*02b0*/  CALL.REL.NOINC `($__internal_28_$__cuda_sm20_div_s64) ;  /* 0x0000000400507944 */ /* 0x001fea0003c00000 */
        /* <DEDUP_REMOVED lines=8> */
.L_x_136:
[----:B0-----:R-:W-:Y:S05]  /*0340*/  BSYNC.RECONVERGENT B0 ;  /* 0x0000000000007941 */ /* 0x001fea0003800200 */
.L_x_134:
        /* <DEDUP_REMOVED lines=75> */
        .weak           $__internal_28_$__cuda_sm20_div_s64
        .type           $__internal_28_$__cuda_sm20_div_s64,@function
        .size           $__internal_28_$__cuda_sm20_div_s64,(.L_x_357 - $__internal_28_$__cuda_sm20_div_s64)
$__internal_28_$__cuda_sm20_div_s64:
        /* <DEDUP_REMOVED lines=87> */
[----:B------:R-:W-:Y:S06]  /*0d70*/  RET.REL.NODEC R4 `(_ZN2at6native54_GLOBAL__N__757059ea_21_ReplicationPadding_cu_4a93dcdf32replication_pad_forward_kernel2dIsEEvNS_27GenericPackedTensorAccessorIKT_Lm4ENS_16DefaultPtrTraitsElEENS3_IS4_Lm4ES6_lEEiiii) ;  /* 0xfffffff004a07950 */ /* 0x000fec0003c3ffff */
.L_x_137:
        /* <DEDUP_REMOVED lines=16> */
.L_x_357:


//--------------------- .text._ZN2at6native54_GLOBAL__N__757059ea_21_ReplicationPadding_cu_4a93dcdf32replication_pad_forward_kernel2dIlEEvNS_27GenericPackedTensorAccessorIKT_Lm4ENS_16DefaultPtrTraitsElEENS3_IS4_Lm4ES6_lEEiiii --------------------------
	.section	.text._ZN2at6native54_GLOBAL__N__757059ea_21_ReplicationPadding_cu_4a93dcdf32replication_pad_forward_kernel2dIlEEvNS_27GenericPackedTensorAccessorIKT_Lm4ENS_16DefaultPtrTraitsElEENS3_IS4_Lm4ES6_lEEiiii,"ax",@progbits
	.align	128
.text._ZN2at6native54_GLOBAL__N__757059ea_21_ReplicationPadding_cu_4a93dcdf32replication_pad_forward_kernel2dIlEEvNS_27GenericPackedTensorAccessorIKT_Lm4ENS_16DefaultPtrTraitsElEENS3_IS4_Lm4ES6_lEEiiii:
        .type           _ZN2at6native54_GLOBAL__N__757059ea_21_ReplicationPadding_cu_4a93dcdf32replication_pad_forward_kernel2dIlEEvNS_27GenericPackedTensorAccessorIKT_Lm4ENS_16DefaultPtrTraitsElEENS3_IS4_Lm4ES6_lEEiiii,@function
        .size           _ZN2at6native54_GLOBAL__N__757059ea_21_ReplicationPadding_cu_4a93dcdf32replication_pad_forward_kernel2dIlEEvNS_27GenericPackedTensorAccessorIKT_Lm4ENS_16DefaultPtrTraitsElEENS3_IS4_Lm4ES6_lEEiiii,(.L_x_359 - _ZN2at6native54_GLOBAL__N__757059ea_21_ReplicationPadding_cu_4a93dcdf32replication_pad_forward_kernel2dIlEEvNS_27GenericPackedTensorAccessorIKT_Lm4ENS_16DefaultPtrTraitsElEENS3_IS4_Lm4ES6_lEEiiii)
        .other          _ZN2at6native54_GLOBAL__N__757059ea_21_ReplicationPadding_cu_4a93dcdf32replication_pad_forward_kernel2dIlEEvNS_27GenericPackedTensorAccessorIKT_Lm4ENS_16DefaultPtrTraitsElEENS3_IS4_Lm4ES6_lEEiiii,@"STO_CUDA_ENTRY STV_DEFAULT"
_ZN2at6native54_GLOBAL__N__757059ea_21_ReplicationPadding_cu_4a93dcdf32replication_pad_forward_kernel2dIlEEvNS_27GenericPackedTensorAccessorIKT_Lm4ENS_16DefaultPtrTraitsElEENS3_IS4_Lm4ES6_lEEiiii:
        /* <DEDUP_REMOVED lines=42> */
.L_x_139:
[----:B------:R-:W-:-:S07]  /*02a0*/  MOV R0, 0x2c0 ;  /* 0x000002c000007802 */ /* 0x000fce0000000f00 */
[----:B0-----:R-:W-:Y:S05]  /*02b0*/  CALL.REL.NOINC `($__internal_29_$__cuda_sm20_div_s64) ;  /* 0x0000000400507944 */ /* 0x001fea0003c00000 */
        /* <DEDUP_REMOVED lines=8> */
.L_x_140:
[----:B0-----:R-:W-:Y:S05]  /*0340*/  BSYNC.RECONVERGENT B0 ;  /* 0x0000000000007941 */ /* 0x001fea0003800200 */
.L_x_138:
        /* <DEDUP_REMOVED lines=75> */
        .weak           $__internal_29_$__cuda_sm20_div_s64
        .type           $__internal_29_$__cuda_sm20_div_s64,@function
        .size           $__internal_29_$__cuda_sm20_div_s64,(.L_x_359 - $__internal_29_$__cuda_sm20_div_s64)
$__internal_29_$__cuda_sm20_div_s64:
        /* <DEDUP_REMOVED lines=87> */
[----:B------:R-:W-:Y:S06]  /*0d70*/  RET.REL.NODEC R4 `(_ZN2at6native54_GLOBAL__N__757059ea_21_ReplicationPadding_cu_4a93dcdf32replication_pad_forward_kernel2dIlEEvNS_27GenericPackedTensorAccessorIKT_Lm4ENS_16DefaultPtrTraitsElEENS3_IS4_Lm4ES6_lEEiiii) ;  /* 0xfffffff004a07950 */ /* 0x000fec0003c3ffff */
.L_x_141:
        /* <DEDUP_REMOVED lines=16> */
.L_x_359:


//--------------------- .text._ZN2at6native54_GLOBAL__N__757059ea_21_ReplicationPadding_cu_4a93dcdf32replication_pad_forward_kernel2dIiEEvNS_27GenericPackedTensorAccessorIKT_Lm4ENS_16DefaultPtrTraitsElEENS3_IS4_Lm4ES6_lEEiiii --------------------------
	.section	.text._ZN2at6native54_GLOBAL__N__757059ea_21_ReplicationPadding_cu_4a93dcdf32replication_pad_forward_kernel2dIiEEvNS_27GenericPackedTensorAccessorIKT_Lm4ENS_16DefaultPtrTraitsElEENS3_IS4_Lm4ES6_lEEiiii,"ax",@progbits
	.align	128
.text._ZN2at6native54_GLOBAL__N__757059ea_21_ReplicationPadding_cu_4a93dcdf32replication_pad_forward_kernel2dIiEEvNS_27GenericPackedTensorAccessorIKT_Lm4ENS_16DefaultPtrTraitsElEENS3_IS4_Lm4ES6_lEEiiii:
        .type           _ZN2at6native54_GLOBAL__N__757059ea_21_ReplicationPadding_cu_4a93dcdf32replication_pad_forward_kernel2dIiEEvNS_27GenericPackedTensorAccessorIKT_Lm4ENS_16DefaultPtrTraitsElEENS3_IS4_Lm4ES6_lEEiiii,@function
        .size           _ZN2at6native54_GLOBAL__N__757059ea_21_ReplicationPadding_cu_4a93dcdf32replication_pad_forward_kernel2dIiEEvNS_27GenericPackedTensorAccessorIKT_Lm4ENS_16DefaultPtrTraitsElEENS3_IS4_Lm4ES6_lEEiiii,(.L_x_361 - _ZN2at6native54_GLOBAL__N__757059ea_21_ReplicationPadding_cu_4a93dcdf32replication_pad_forward_kernel2dIiEEvNS_27GenericPackedTensorAccessorIKT_Lm4ENS_16DefaultPtrTraitsElEENS3_IS4_Lm4ES6_lEEiiii)
        .other          _ZN2at6native54_GLOBAL__N__757059ea_21_ReplicationPadding_cu_4a93dcdf32replication_pad_forward_kernel2dIiEEvNS_27GenericPackedTensorAccessorIKT_Lm4ENS_16DefaultPtrTraitsElEENS3_IS4_Lm4ES6_lEEiiii,@"STO_CUDA_ENTRY STV_DEFAULT"
_ZN2at6native54_GLOBAL__N__757059ea_21_ReplicationPadding_cu_4a93dcdf32replication_pad_forward_kernel2dIiEEvNS_27GenericPackedTensorAccessorIKT_Lm4ENS_16DefaultPtrTraitsElEENS3_IS4_Lm4ES6_lEEiiii:
        /* <DEDUP_REMOVED lines=42> */
.L_x_143:
[----:B------:R-:W-:-:S07]  /*02a0*/  MOV R0, 0x2c0 ;  /* 0x000002c000007802 */ /* 0x000fce0000000f00 */
[----:B0-----:R-:W-:Y:S05]  /*02b0*/  CALL.REL.NOINC `($__internal_30_$__cuda_sm20_div_s64) ;  /* 0x0000000400507944 */ /* 0x001fea0003c00000 */
        /* <DEDUP_REMOVED lines=8> */
.L_x_144:
[----:B0-----:R-:W-:Y:S05]  /*0340*/  BSYNC.RECONVERGENT B0 ;  /* 0x0000000000007941 */ /* 0x001fea0003800200 */
.L_x_142:
        /* <DEDUP_REMOVED lines=75> */
        .weak           $__internal_30_$__cuda_sm20_div_s64
        .type           $__internal_30_$__cuda_sm20_div_s64,@function
        .size           $__internal_30_$__cuda_sm20_div_s64,(.L_x_361 - $__internal_30_$__cuda_sm20_div_s64)
$__internal_30_$__cuda_sm20_div_s64:
        /* <DEDUP_REMOVED lines=87> */
[----:B------:R-:W-:Y:S06]  /*0d70*/  RET.REL.NODEC R4 `(_ZN2at6native54_GLOBAL__N__757059ea_21_ReplicationPadding_cu_4a93dcdf32replication_pad_forward_kernel2dIiEEvNS_27GenericPackedTensorAccessorIKT_Lm4ENS_16DefaultPtrTraitsElEENS3_IS4_Lm4ES6_lEEiiii) ;  /* 0xfffffff004a07950 */ /* 0x000fec0003c3ffff */
.L_x_145:
        /* <DEDUP_REMOVED lines=16> */
.L_x_361:


//--------------------- .text._ZN2at6native54_GLOBAL__N__757059ea_21_ReplicationPadding_cu_4a93dcdf32replication_pad_forward_kernel2dIaEEvNS_27GenericPackedTensorAccessorIKT_Lm4ENS_16DefaultPtrTraitsElEENS3_IS4_Lm4ES6_lEEiiii --------------------------
	.section	.text._ZN2at6native54_GLOBAL__N__757059ea_21_ReplicationPadding_cu_4a93dcdf32replication_pad_forward_kernel2dIaEEvNS_27GenericPackedTensorAccessorIKT_Lm4ENS_16DefaultPtrTraitsElEENS3_IS4_Lm4ES6_lEEiiii,"ax",@progbits
	.align	128
.text._ZN2at6native54_GLOBAL__N__757059ea_21_ReplicationPadding_cu_4a93dcdf32replication_pad_forward_kernel2dIaEEvNS_27GenericPackedTensorAccessorIKT_Lm4ENS_16DefaultPtrTraitsElEENS3_IS4_Lm4ES6_lEEiiii:
        .type           _ZN2at6native54_GLOBAL__N__757059ea_21_ReplicationPadding_cu_4a93dcdf32replication_pad_forward_kernel2dIaEEvNS_27GenericPackedTensorAccessorIKT_Lm4ENS_16DefaultPtrTraitsElEENS3_IS4_Lm4ES6_lEEiiii,@function
        .size           _ZN2at6native54_GLOBAL__N__757059ea_21_ReplicationPadding_cu_4a93dcdf32replication_pad_forward_kernel2dIaEEvNS_27GenericPackedTensorAccessorIKT_Lm4ENS_16DefaultPtrTraitsElEENS3_IS4_Lm4ES6_lEEiiii,(.L_x_363 - _ZN2at6native54_GLOBAL__N__757059ea_21_ReplicationPadding_cu_4a93dcdf32replication_pad_forward_kernel2dIaEEvNS_27GenericPackedTensorAccessorIKT_Lm4ENS_16DefaultPtrTraitsElEENS3_IS4_Lm4ES6_lEEiiii)
        .other          _ZN2at6native54_GLOBAL__N__757059ea_21_ReplicationPadding_cu_4a93dcdf32replication_pad_forward_kernel2dIaEEvNS_27GenericPackedTensorAccessorIKT_Lm4ENS_16DefaultPtrTraitsElEENS3_IS4_Lm4ES6_lEEiiii,@"STO_CUDA_ENTRY STV_DEFAULT"
_ZN2at6native54_GLOBAL__N__757059ea_21_ReplicationPadding_cu_4a93dcdf32replication_pad_forward_kernel2dIaEEvNS_27GenericPackedTensorAccessorIKT_Lm4ENS_16DefaultPtrTraitsElEENS3_IS4_Lm4ES6_lEEiiii:
        /* <DEDUP_REMOVED lines=33> */
[----:B------:R-:W-:Y:S02]  /*0210*/  @P0 VIADD R3, R3, -UR6 ;  /* 0x8000000603030c36 */ /* 0x000fe40008000000 */
[----:B------:R-:W-:-:S03]  /*0220*/  @P0 VIADD R0, R0, 0x1 ;  /* 0x0000000100000836 */ /* 0x000fc60000000000 */
[----:B------:R-:W-:Y:S01]  /*0230*/  ISETP.GE.U32.AND P1, PT, R3, UR6, PT ;  /* 0x0000000603007c0c */ /* 0x000fe2000bf26070 */
[----:B------:R-:W-:-:S12]  /*0240*/  IMAD.MOV.U32 R3, RZ, RZ, RZ ;  /* 0x000000ffff037224 */ /* 0x000fd800078e00ff */
[----:B------:R-:W-:Y:S02]  /*0250*/  @P1 IADD3 R0, PT, PT, R0, 0x1, RZ ;  /* 0x0000000100001810 */ /* 0x000fe40007ffe0ff */
[----:B------:R-:W-:-:S05]  /*0260*/  @!P2 LOP3.LUT R0, RZ, UR6, RZ, 0x33, !PT ;  /* 0x00000006ff00ac12 */ /* 0x000fca000f8e33ff */
[----:B------:R-:W-:-:S04]  /*0270*/  IMAD.MOV R5, RZ, RZ, -R0 ;  /* 0x000000ffff057224 */ /* 0x000fc800078e0a00 */
[----:B------:R-:W-:Y:S01]  /*0280*/  IMAD R2, R5, UR6, R2 ;  /* 0x0000000605027c24 */ /* 0x000fe2000f8e0202 */
[----:B------:R-:W-:Y:S06]  /*0290*/  BRA `(.L_x_148) ;  /* 0x0000000000287947 */ /* 0x000fec0003800000 */
.L_x_147:
[----:B------:R-:W-:-:S07]  /*02a0*/  MOV R0, 0x2c0 ;  /* 0x000002c000007802 */ /* 0x000fce0000000f00 */
[----:B0-----:R-:W-:Y:S05]  /*02b0*/  CALL.REL.NOINC `($__internal_31_$__cuda_sm20_div_s64) ;  /* 0x0000000400487944 */ /* 0x001fea0003c00000 */
[----:B------:R-:W0:Y:S01]  /*02c0*/  LDCU.64 UR4, c[0x0][0x3e8] ;  /* 0x00007d00ff0477ac */ /* 0x000e220008000a00 */
[----:B------:R-:W-:-:S04]  /*02d0*/  IADD3 R5, P0, PT, RZ, -R6, RZ ;  /* 0x80000006ff057210 */ /* 0x000fc80007f1e0ff */
[----:B------:R-:W-:-:S05]  /*02e0*/  IADD3.X R0, PT, PT, RZ, ~R7, RZ, P0, !PT ;  /* 0x80000007ff007210 */ /* 0x000fca00007fe4ff */
[----:B0-----:R-:W-:Y:S02]  /*02f0*/  IMAD R0, R0, UR4, RZ ;  /* 0x0000000400007c24 */ /* 0x001fe4000f8e02ff */
[----:B------:R-:W-:-:S04]  /*0300*/  IMAD.WIDE.U32 R2, R5, UR4, R2 ;  /* 0x0000000405027c25 */ /* 0x000fc8000f8e0002 */
[----:B------:R-:W-:Y:S02]  /*0310*/  IMAD R5, R5, UR5, R0 ;  /* 0x0000000505057c24 */ /* 0x000fe4000f8e0200 */
[----:B------:R-:W-:Y:S02]  /*0320*/  IMAD.MOV.U32 R0, RZ, RZ, R6 ;  /* 0x000000ffff007224 */ /* 0x000fe400078e0006 */
[----:B------:R-:W-:-:S07]  /*0330*/  IMAD.IADD R3, R3, 0x1, R5 ;  /* 0x0000000103037824 */ /* 0x000fce00078e0205 */
.L_x_148:
[----:B0-----:R-:W-:Y:S05]  /*0340*/  BSYNC.RECONVERGENT B0 ;  /* 0x0000000000007941 */ /* 0x001fea0003800200 */
.L_x_146:
[----:B------:R-:W0:Y:S01]  /*0350*/  S2UR UR13, SR_CTAID.Y ;  /* 0x00000000000d79c3 */ /* 0x000e220000002600 */
[----:B------:R-:W1:Y:S01]  /*0360*/  LDCU.128 UR16, c[0x0][0x410] ;  /* 0x00008200ff1077ac */ /* 0x000e620008000c00 */
[----:B------:R-:W2:Y:S06]  /*0370*/  LDCU.128 UR8, c[0x0][0x3b0] ;  /* 0x00007600ff0877ac */ /* 0x000eac0008000c00 */
[----:B------:R-:W3:Y:S01]  /*0380*/  LDC R7, c[0x0][0x3a0] ;  /* 0x0000e800ff077b82 */ /* 0x000ee20000000800 */
[----:B------:R-:W4:Y:S07]  /*0390*/  LDCU.64 UR20, c[0x0][0x3a8] ;  /* 0x00007500ff1477ac */ /* 0x000f2e0008000a00 */
[----:B------:R-:W5:Y:S01]  /*03a0*/  S2UR UR12, SR_CTAID.Z ;  /* 0x00000000000c79c3 */ /* 0x000f620000002700 */
[----:B-1----:R-:W-:-:S02]  /*03b0*/  UIADD3 UR7, UPT, UPT, -UR17, URZ, URZ ;  /* 0x000000ff11077290 */ /* 0x002fc4000fffe1ff */
[----:B------:R-:W-:Y:S02]  /*03c0*/  VIMNMX R6, PT, PT, R2, UR17, !PT ;  /* 0x0000001102067c48 */ /* 0x000fe4000ffe0100 */
[----:B------:R-:W-:Y:S01]  /*03d0*/  VIMNMX R8, PT, PT, R0, UR16, !PT ;  /* 0x0000001000087c48 */ /* 0x000fe2000ffe0100 */
[----:B------:R-:W-:Y:S02]  /*03e0*/  UISETP.LT.AND UP0, UPT, URZ, UR7, UPT ;  /* 0x00000007ff00728c */ /* 0x000fe4000bf01270 */
[----:B------:R-:W1:Y:S01]  /*03f0*/  LDC R9, c[0x0][0x398] ;  /* 0x0000e600ff097b82 */ /* 0x000e620000000800 */
[----:B0-----:R-:W-:Y:S02]  /*0400*/  UIADD3 UR13, UPT, UPT, UR13, UR18, URZ ;  /* 0x000000120d0d7290 */ /* 0x001fe4000fffe0ff */
[----:B------:R-:W-:Y:S02]  /*0410*/  USEL UR7, URZ, UR7, !UP0 ;  /* 0x00000007ff077287 */ /* 0x000fe4000c000000 */
[----:B------:R-:W-:-:S02]  /*0420*/  USHF.R.S32.HI UR14, URZ, 0x1f, UR13 ;  /* 0x0000001fff0e7899 */ /* 0x000fc4000801140d */
[----:B--2---:R-:W-:Y:S01]  /*0430*/  UIMAD.WIDE.U32 UR4, UR13, UR8, URZ ;  /* 0x000000080d0472a5 */ /* 0x004fe2000f8e00ff */
[----:B------:R-:W0:Y:S01]  /*0440*/  LDC.64 R4, c[0x0][0x3c0] ;  /* 0x0000f000ff047b82 */ /* 0x000e220000000a00 */
[----:B---3--:R-:W-:Y:S01]  /*0450*/  IADD3 R7, PT, PT, R7, UR17, RZ ;  /* 0x0000001107077c10 */ /* 0x008fe2000fffe0ff */
[----:B------:R-:W-:Y:S02]  /*0460*/  UIMAD UR15, UR14, UR8, URZ ;  /* 0x000000080e0f72a4 */ /* 0x000fe4000f8e02ff */
[----:B------:R-:W-:Y:S01]  /*0470*/  UIADD3 UR18, UPT, UPT, -UR16, URZ, URZ ;  /* 0x000000ff10127290 */ /* 0x000fe2000fffe1ff */
[----:B------:R-:W-:Y:S01]  /*0480*/  VIADDMNMX R7, R7, 0xffffffff, R6, PT ;  /* 0xffffffff07077846 */ /* 0x000fe20003800106 */
[----:B------:R-:W-:Y:S01]  /*0490*/  UIMAD UR9, UR13, UR9, UR15 ;  /* 0x000000090d0972a4 */ /* 0x000fe2000f8e020f */
[----:B------:R-:W-:Y:S01]  /*04a0*/  VIMNMX R6, PT, PT, RZ, UR17, !PT ;  /* 0x00000011ff067c48 */ /* 0x000fe2000ffe0100 */
[----:B-----5:R-:W-:Y:S02]  /*04b0*/  UIADD3 UR12, UPT, UPT, UR12, UR19, URZ ;  /* 0x000000130c0c7290 */ /* 0x020fe4000fffe0ff */
[----:B------:R-:W-:Y:S01]  /*04c0*/  UIADD3 UR5, UPT, UPT, UR5, UR9, URZ ;  /* 0x0000000905057290 */ /* 0x000fe2000fffe0ff */
[----:B------:R-:W-:Y:S01]  /*04d0*/  IADD3 R7, PT, PT, R7, UR7, -R6 ;  /* 0x0000000707077c10 */ /* 0x000fe2000fffe806 */
[----:B------:R-:W-:Y:S01]  /*04e0*/  USHF.R.S32.HI UR8, URZ, 0x1f, UR12 ;  /* 0x0000001fff087899 */ /* 0x000fe2000801140c */
[----:B------:R-:W-:Y:S01]  /*04f0*/  VIMNMX R6, PT, PT, RZ, UR16, !PT ;  /* 0x00000010ff067c48 */ /* 0x000fe2000ffe0100 */
[----:B------:R-:W-:Y:S01]  /*0500*/  UISETP.LT.AND UP0, UPT, URZ, UR18, UPT ;  /* 0x00000012ff00728c */ /* 0x000fe2000bf01270 */
[----:B------:R-:W-:Y:S01]  /*0510*/  SHF.R.S32.HI R11, RZ, 0x1f, R7 ;  /* 0x0000001fff0b7819 */ /* 0x000fe20000011407 */
[----:B----4-:R-:W-:Y:S01]  /*0520*/  UIMAD UR15, UR8, UR20, URZ ;  /* 0x00000014080f72a4 */ /* 0x010fe2000f8e02ff */
[----:B-1----:R-:W-:Y:S01]  /*0530*/  VIADD R9, R9, UR16 ;  /* 0x0000001009097c36 */ /* 0x002fe20008000000 */
[----:B------:R-:W-:-:S02]  /*0540*/  UIMAD.WIDE.U32 UR4, UR12, UR20, UR4 ;  /* 0x000000140c0472a5 */ /* 0x000fc4000f8e0004 */
[----:B------:R-:W-:Y:S02]  /*0550*/  UIMAD UR15, UR12, UR21, UR15 ;  /* 0x000000150c0f72a4 */ /* 0x000fe4000f8e020f */
[----:B------:R-:W-:Y:S01]  /*0560*/  USEL UR7, URZ, UR18, !UP0 ;  /* 0x00000012ff077287 */ /* 0x000fe2000c000000 */
[----:B------:R-:W-:Y:S01]  /*0570*/  VIADDMNMX R9, R9, 0xffffffff, R8, PT ;  /* 0xffffffff09097846 */ /* 0x000fe20003800108 */
[----:B------:R-:W-:Y:S01]  /*0580*/  UIADD3 UR5, UPT, UPT, UR5, UR15, URZ ;  /* 0x0000000f05057290 */ /* 0x000fe2000fffe0ff */
[-C--:B0-----:R-:W-:Y:S01]  /*0590*/  IMAD R8, R11, R4.reuse, RZ ;  /* 0x000000040b087224 */ /* 0x081fe200078e02ff */
[----:B------:R-:W0:Y:S02]  /*05a0*/  LDCU.64 UR16, c[0x0][0x380] ;  /* 0x00007000ff1077ac */ /* 0x000e240008000a00 */
[----:B------:R-:W-:Y:S01]  /*05b0*/  IADD3 R9, PT, PT, R9, UR7, -R6 ;  /* 0x0000000709097c10 */ /* 0x000fe2000fffe806 */
[C---:B------:R-:W-:Y:S02]  /*05c0*/  IMAD R11, R7.reuse, R5, R8 ;  /* 0x00000005070b7224 */ /* 0x040fe400078e0208 */
[----:B------:R-:W-:Y:S01]  /*05d0*/  IMAD.WIDE.U32 R4, R7, R4, UR4 ;  /* 0x0000000407047e25 */ /* 0x000fe2000f8e0004 */
[----:B------:R-:W-:-:S03]  /*05e0*/  SHF.R.S32.HI R6, RZ, 0x1f, R9 ;  /* 0x0000001fff067819 */ /* 0x000fc60000011409 */
[----:B------:R-:W-:Y:S02]  /*05f0*/  IMAD.IADD R5, R5, 0x1, R11 ;  /* 0x0000000105057824 */ /* 0x000fe400078e020b */
[----:B------:R-:W-:Y:S01]  /*0600*/  IMAD R6, R6, UR10, RZ ;  /* 0x0000000a06067c24 */ /* 0x000fe2000f8e02ff */
[----:B------:R-:W1:Y:S01]  /*0610*/  LDC.64 R10, c[0x0][0x400] ;  /* 0x00010000ff0a7b82 */ /* 0x000e620000000a00 */
[----:B------:R-:W-:-:S04]  /*0620*/  IMAD.WIDE.U32 R4, R9, UR10, R4 ;  /* 0x0000000a09047c25 */ /* 0x000fc8000f8e0004 */
[----:B------:R-:W-:Y:S01]  /*0630*/  IMAD R9, R9, UR11, R6 ;  /* 0x0000000b09097c24 */ /* 0x000fe2000f8e0206 */
[----:B0-----:R-:W-:-:S04]  /*0640*/  IADD3 R4, P0, PT, R4, UR16, RZ ;  /* 0x0000001004047c10 */ /* 0x001fc8000ff1e0ff */
[----:B------:R-:W-:Y:S01]  /*0650*/  IADD3.X R5, PT, PT, R5, UR17, R9, P0, !PT ;  /* 0x0000001105057c10 */ /* 0x000fe200087fe409 */
[----:B------:R-:W0:Y:S01]  /*0660*/  LDCU.128 UR16, c[0x0][0x3f0] ;  /* 0x00007e00ff1077ac */ /* 0x000e220008000c00 */
[----:B------:R-:W2:Y:S03]  /*0670*/  LDC.64 R8, c[0x0][0x408] ;  /* 0x00010200ff087b82 */ /* 0x000ea60000000a00 */
[----:B------:R3:W4:Y:S05]  /*0680*/  LDG.E.U8 R7, desc[UR22][R4.64] ;  /* 0x0000001604077981 */ /* 0x00072a000c1e1100 */
[----:B---3--:R-:W3:Y:S01]  /*0690*/  LDC.64 R4, c[0x0][0x3c8] ;  /* 0x0000f200ff047b82 */ /* 0x008ee20000000a00 */
[----:B0-----:R-:W-:-:S02]  /*06a0*/  UIMAD UR14, UR14, UR18, URZ ;  /* 0x000000120e0e72a4 */ /* 0x001fc4000f8e02ff */
[----:B------:R-:W-:Y:S02]  /*06b0*/  UIMAD.WIDE.U32 UR4, UR13, UR18, URZ ;  /* 0x000000120d0472a5 */ /* 0x000fe4000f8e00ff */
[----:B------:R-:W-:Y:S02]  /*06c0*/  UIMAD UR14, UR13, UR19, UR14 ;  /* 0x000000130d0e72a4 */ /* 0x000fe4000f8e020e */
[----:B------:R-:W-:Y:S01]  /*06d0*/  UIMAD UR8, UR8, UR16, URZ ;  /* 0x00000010080872a4 */ /* 0x000fe2000f8e02ff */
[----:B--2---:R-:W-:Y:S01]  /*06e0*/  IMAD R3, R3, R8, RZ ;  /* 0x0000000803037224 */ /* 0x004fe200078e02ff */
[----:B------:R-:W-:Y:S02]  /*06f0*/  UIADD3 UR5, UPT, UPT, UR5, UR14, URZ ;  /* 0x0000000e05057290 */ /* 0x000fe4000fffe0ff */
[----:B------:R-:W-:Y:S01]  /*0700*/  UIMAD UR8, UR12, UR17, UR8 ;  /* 0x000000110c0872a4 */ /* 0x000fe2000f8e0208 */
[----:B------:R-:W-:Y:S01]  /*0710*/  IMAD R9, R2, R9, R3 ;  /* 0x0000000902097224 */ /* 0x000fe200078e0203 */
[----:B------:R-:W-:-:S04]  /*0720*/  UIMAD.WIDE.U32 UR4, UR12, UR16, UR4 ;  /* 0x000000100c0472a5 */ /* 0x000fc8000f8e0004 */
[----:B------:R-:W-:-:S06]  /*0730*/  UIADD3 UR5, UPT, UPT, UR5, UR8, URZ ;  /* 0x0000000805057290 */ /* 0x000fcc000fffe0ff */
[----:B------:R-:W-:-:S05]  /*0740*/  IMAD.WIDE.U32 R2, R2, R8, UR4 ;  /* 0x0000000402027e25 */ /* 0x000fca000f8e0008 */
[----:B------:R-:W-:Y:S02]  /*0750*/  IADD3 R3, PT, PT, R3, R9, RZ ;  /* 0x0000000903037210 */ /* 0x000fe40007ffe0ff */
[----:B------:R-:W-:Y:S01]  /*0760*/  SHF.R.S32.HI R9, RZ, 0x1f, R0 ;  /* 0x0000001fff097819 */ /* 0x000fe20000011400 */
[----:B-1----:R-:W-:-:S04]  /*0770*/  IMAD.WIDE.U32 R2, R0, R10, R2 ;  /* 0x0000000a00027225 */ /* 0x002fc800078e0002 */
[----:B------:R-:W-:Y:S01]  /*0780*/  IMAD R9, R9, R10, RZ ;  /* 0x0000000a09097224 */ /* 0x000fe200078e02ff */
[----:B---3--:R-:W-:-:S03]  /*0790*/  IADD3 R4, P0, PT, R2, R4, RZ ;  /* 0x0000000402047210 */ /* 0x008fc60007f1e0ff */
[----:B------:R-:W-:-:S05]  /*07a0*/  IMAD R9, R0, R11, R9 ;  /* 0x0000000b00097224 */ /* 0x000fca00078e0209 */
[----:B------:R-:W-:-:S05]  /*07b0*/  IADD3.X R5, PT, PT, R5, R3, R9, P0, !PT ;  /* 0x0000000305057210 */ /* 0x000fca00007fe409 */
[----:B----4-:R-:W-:Y:S01]  /*07c0*/  STG.E.U8 desc[UR22][R4.64], R7 ;  /* 0x0000000704007986 */ /* 0x010fe2000c101116 */
[----:B------:R-:W-:Y:S05]  /*07d0*/  EXIT ;  /* 0x000000000000794d */ /* 0x000fea0003800000 */
        .weak           $__internal_31_$__cuda_sm20_div_s64
        .type           $__internal_31_$__cuda_sm20_div_s64,@function
        .size           $__internal_31_$__cuda_sm20_div_s64,(.L_x_363 - $__internal_31_$__cuda_sm20_div_s64)
$__internal_31_$__cuda_sm20_div_s64:
        /* <DEDUP_REMOVED lines=87> */
[----:B------:R-:W-:Y:S06]  /*0d50*/  RET.REL.NODEC R4 `(_ZN2at6native54_GLOBAL__N__757059ea_21_ReplicationPadding_cu_4a93dcdf32replication_pad_forward_kernel2dIaEEvNS_27GenericPackedTensorAccessorIKT_Lm4ENS_16DefaultPtrTraitsElEENS3_IS4_Lm4ES6_lEEiiii) ;  /* 0xfffffff004a87950 */ /* 0x000fec0003c3ffff */
.L_x_149:
        /* <DEDUP_REMOVED lines=10> */
.L_x_363:


//--------------------- .text._ZN2at6native54_GLOBAL__N__757059ea_21_ReplicationPadding_cu_4a93dcdf32replication_pad_forward_kernel2dIhEEvNS_27GenericPackedTensorAccessorIKT_Lm4ENS_16DefaultPtrTraitsElEENS3_IS4_Lm4ES6_lEEiiii --------------------------
	.section	.text._ZN2at6native54_GLOBAL__N__757059ea_21_ReplicationPadding_cu_4a93dcdf32replication_pad_forward_kernel2dIhEEvNS_27GenericPackedTensorAccessorIKT_Lm4ENS_16DefaultPtrTraitsElEENS3_IS4_Lm4ES6_lEEiiii,"ax",@progbits
	.align	128
.text._ZN2at6native54_GLOBAL__N__757059ea_21_ReplicationPadding_cu_4a93dcdf32replication_pad_forward_kernel2dIhEEvNS_27GenericPackedTensorAccessorIKT_Lm4ENS_16DefaultPtrTraitsElEENS3_IS4_Lm4ES6_lEEiiii:
        .type           _ZN2at6native54_GLOBAL__N__757059ea_21_ReplicationPadding_cu_4a93dcdf32replication_pad_forward_kernel2dIhEEvNS_27GenericPackedTensorAccessorIKT_Lm4ENS_16DefaultPtrTraitsElEENS3_IS4_Lm4ES6_lEEiiii,@function
        .size           _ZN2at6native54_GLOBAL__N__757059ea_21_ReplicationPadding_cu_4a93dcdf32replication_pad_forward_kernel2dIhEEvNS_27GenericPackedTensorAccessorIKT_Lm4ENS_16DefaultPtrTraitsElEENS3_IS4_Lm4ES6_lEEiiii,(.L_x_365 - _ZN2at6native54_GLOBAL__N__757059ea_21_ReplicationPadding_cu_4a93dcdf32replication_pad_forward_kernel2dIhEEvNS_27GenericPackedTensorAccessorIKT_Lm4ENS_16DefaultPtrTraitsElEENS3_IS4_Lm4ES6_lEEiiii)
        .other          _ZN2at6native54_GLOBAL__N__757059ea_21_ReplicationPadding_cu_4a93dcdf32replication_pad_forward_kernel2dIhEEvNS_27GenericPackedTensorAccessorIKT_Lm4ENS_16DefaultPtrTraitsElEENS3_IS4_Lm4ES6_lEEiiii,@"STO_CUDA_ENTRY STV_DEFAULT"
_ZN2at6native54_GLOBAL__N__757059ea_21_ReplicationPadding_cu_4a93dcdf32replication_pad_forward_kernel2dIhEEvNS_27GenericPackedTensorAccessorIKT_Lm4ENS_16DefaultPtrTraitsElEENS3_IS4_Lm4ES6_lEEiiii:
        /* <DEDUP_REMOVED lines=42> */
.L_x_151:
[----:B------:R-:W-:-:S07]  /*02a0*/  MOV R0, 0x2c0 ;  /* 0x000002c000007802 */ /* 0x000fce0000000f00 */
[----:B0-----:R-:W-:Y:S05]  /*02b0*/  CALL.REL.NOINC `($__internal_32_$__cuda_sm20_div_s64) ;  /* 0x0000000400487944 */ /* 0x001fea0003c00000 */
        /* <DEDUP_REMOVED lines=8> */
.L_x_152:
[----:B0-----:R-:W-:Y:S05]  /*0340*/  BSYNC.RECONVERGENT B0 ;  /* 0x0000000000007941 */ /* 0x001fea0003800200 */
.L_x_150:
        /* <DEDUP_REMOVED lines=73> */
        .weak           $__internal_32_$__cuda_sm20_div_s64
        .type           $__internal_32_$__cuda_sm20_div_s64,@function
        .size           $__internal_32_$__cuda_sm20_div_s64,(.L_x_365 - $__internal_32_$__cuda_sm20_div_s64)
$__internal_32_$__cuda_sm20_div_s64:
        /* <DEDUP_REMOVED lines=87> */
[----:B------:R-:W-:Y:S06]  /*0d50*/  RET.REL.NODEC R4 `(_ZN2at6native54_GLOBAL__N__757059ea_21_ReplicationPadding_cu_4a93dcdf32replication_pad_forward_kernel2dIhEEvNS_27GenericPackedTensorAccessorIKT_Lm4ENS_16DefaultPtrTraitsElEENS3_IS4_Lm4ES6_lEEiiii) ;  /* 0xfffffff004a87950 */ /* 0x000fec0003c3ffff */
.L_x_153:
        /* <DEDUP_REMOVED lines=10> */
.L_x_365:


//--------------------- .text._ZN2at6native54_GLOBAL__N__757059ea_21_ReplicationPadding_cu_4a93dcdf31replication_pad_backward_kernelIN3c108BFloat16EEEvNS_27GenericPackedTensorAccessorIT_Lm3ENS_16DefaultPtrTraitsElEENS5_IKS6_Lm3ES7_lEEiii --------------------------
	.section	.text._ZN2at6native54_GLOBAL__N__757059ea_21_ReplicationPadding_cu_4a93dcdf31replication_pad_backward_kernelIN3c108BFloat16EEEvNS_27GenericPackedTensorAccessorIT_Lm3ENS_16DefaultPtrTraitsElEENS5_IKS6_Lm3ES7_lEEiii,"ax",@progbits
	.align	128
.text._ZN2at6native54_GLOBAL__N__757059ea_21_ReplicationPadding_cu_4a93dcdf31replication_pad_backward_kernelIN3c108BFloat16EEEvNS_27GenericPackedTensorAccessorIT_Lm3ENS_16DefaultPtrTraitsElEENS5_IKS6_Lm3ES7_lEEiii:
        .type           _ZN2at6native54_GLOBAL__N__757059ea_21_ReplicationPadding_cu_4a93dcdf31replication_pad_backward_kernelIN3c108BFloat16EEEvNS_27GenericPackedTensorAccessorIT_Lm3ENS_16DefaultPtrTraitsElEENS5_IKS6_Lm3ES7_lEEiii,@function
        .size           _ZN2at6native54_GLOBAL__N__757059ea_21_ReplicationPadding_cu_4a93dcdf31replication_pad_backward_kernelIN3c108BFloat16EEEvNS_27GenericPackedTensorAccessorIT_Lm3ENS_16DefaultPtrTraitsElEENS5_IKS6_Lm3ES7_lEEiii,(.L_x_367 - _ZN2at6native54_GLOBAL__N__757059ea_21_ReplicationPadding_cu_4a93dcdf31replication_pad_backward_kernelIN3c108BFloat16EEEvNS_27GenericPackedTensorAccessorIT_Lm3ENS_16DefaultPtrTraitsElEENS5_IKS6_Lm3ES7_lEEiii)
        .other          _ZN2at6native54_GLOBAL__N__757059ea_21_ReplicationPadding_cu_4a93dcdf31replication_pad_backward_kernelIN3c108BFloat16EEEvNS_27GenericPackedTensorAccessorIT_Lm3ENS_16DefaultPtrTraitsElEENS5_IKS6_Lm3ES7_lEEiii,@"STO_CUDA_ENTRY STV_DEFAULT"
_ZN2at6native54_GLOBAL__N__757059ea_21_ReplicationPadding_cu_4a93dcdf31replication_pad_backward_kernelIN3c108BFloat16EEEvNS_27GenericPackedTensorAccessorIT_Lm3ENS_16DefaultPtrTraitsElEENS5_IKS6_Lm3ES7_lEEiii:
[----:B------:R-:W-:Y:S01]  /*0000*/  LDC R1, c[0x0][0x37c] ;  /* 0x0000df00ff017b82 */ /* 0x000fe20000000800 */
[----:B------:R-:W0:Y:S07]  /*0010*/  S2R R2, SR_TID.X ;  /* 0x0000000000027919 */ /* 0x000e2e0000002100 */
[----:B------:R-:W0:Y:S01]  /*0020*/  S2UR UR4, SR_CTAID.X ;  /* 0x00000000000479c3 */ /* 0x000e220000002500 */
[----:B------:R-:W1:Y:S01]  /*0030*/  LDCU.64 UR6, c[0x0][0x3d0] ;  /* 0x00007a00ff0677ac */ /* 0x000e620008000a00 */
[----:B------:R-:W-:-:S06]  /*0040*/  IMAD.MOV.U32 R3, RZ, RZ, RZ ;  /* 0x000000ffff037224 */ /* 0x000fcc00078e00ff */
[----:B------:R-:W0:Y:S02]  /*0050*/  LDC R5, c[0x0][0x360] ;  /* 0x0000d800ff057b82 */ /* 0x000e240000000800 */
[----:B0-----:R-:W-:-:S03]  /*0060*/  IMAD.WIDE.U32 R2, R5, UR4, R2 ;  /* 0x0000000405027c25 */ /* 0x001fc6000f8e0002 */
[----:B-1----:R-:W-:-:S04]  /*0070*/  ISETP.GE.U32.AND P0, PT, R2, UR6, PT ;  /* 0x0000000602007c0c */ /* 0x002fc8000bf06070 */
[----:B------:R-:W-:-:S13]  /*0080*/  ISETP.GE.AND.EX P0, PT, R3, UR7, PT, P0 ;  /* 0x0000000703007c0c */ /* 0x000fda000bf06300 */
[----:B------:R-:W-:Y:S05]  /*0090*/  @P0 EXIT ;  /* 0x000000000000094d */ /* 0x000fea0003800000 */
[----:B------:R-:W0:Y:S01]  /*00a0*/  S2UR UR12, SR_CTAID.Z ;  /* 0x00000000000c79c3 */ /* 0x000e220000002700 */
[----:B------:R-:W0:Y:S01]  /*00b0*/  LDCU UR4, c[0x0][0x3f8] ;  /* 0x00007f00ff0477ac */ /* 0x000e220008000800 */
[----:B------:R-:W-:Y:S01]  /*00c0*/  LOP3.LUT R0, R3, UR7, RZ, 0xfc, !PT ;  /* 0x0000000703007c12 */ /* 0x000fe2000f8efcff */
[----:B------:R-:W-:Y:S01]  /*00d0*/  BSSY.RECONVERGENT B0, `(.L_x_154) ;  /* 0x000001f000007945 */ /* 0x000fe20003800200 */
[----:B------:R-:W1:Y:S02]  /*00e0*/  LDCU UR5, c[0x0][0x3f4] ;  /* 0x00007e80ff0577ac */ /* 0x000e640008000800 */
[----:B------:R-:W-:Y:S02]  /*00f0*/  ISETP.NE.U32.AND P0, PT, R0, RZ, PT ;  /* 0x000000ff0000720c */ /* 0x000fe40003f05070 */
[----:B------:R-:W1:Y:S01]  /*0100*/  S2UR UR13, SR_CTAID.Y ;  /* 0x00000000000d79c3 */ /* 0x000e620000002600 */
[----:B------:R-:W2:Y:S01]  /*0110*/  LDCU.64 UR18, c[0x0][0x358] ;  /* 0x00006b00ff1277ac */ /* 0x000ea20008000a00 */
[----:B0-----:R-:W-:-:S02]  /*0120*/  UIADD3 UR12, UPT, UPT, UR12, UR4, URZ ;  /* 0x000000040c0c7290 */ /* 0x001fc4000fffe0ff */
[----:B-1----:R-:W-:-:S07]  /*0130*/  UIADD3 UR13, UPT, UPT, UR13, UR5, URZ ;  /* 0x000000050d0d7290 */ /* 0x002fce000fffe0ff */
[----:B--2---:R-:W-:Y:S05]  /*0140*/  @P0 BRA `(.L_x_155) ;  /* 0x00000000004c0947 */ /* 0x004fea0003800000 */
        /* <DEDUP_REMOVED lines=14> */
[----:B------:R-:W-:-:S04]  /*0230*/  @P0 IADD3 R2, PT, PT, R2, -UR6, RZ ;  /* 0x8000000602020c10 */ /* 0x000fc8000fffe0ff */
[----:B------:R-:W-:-:S13]  /*0240*/  ISETP.GE.U32.AND P0, PT, R2, UR6, PT ;  /* 0x0000000602007c0c */ /* 0x000fda000bf06070 */
[----:B------:R-:W-:Y:S01]  /*0250*/  @P0 VIADD R2, R2, -UR6 ;  /* 0x8000000602020c36 */ /* 0x000fe20008000000 */
[----:B------:R-:W-:Y:S01]  /*0260*/  @!P1 LOP3.LUT R2, RZ, UR6, RZ, 0x33, !PT ;  /* 0x00000006ff029c12 */ /* 0x000fe2000f8e33ff */
[----:B------:R-:W-:Y:S06]  /*0270*/  BRA `(.L_x_156) ;  /* 0x0000000000107947 */ /* 0x000fec0003800000 */
.L_x_155:
[----:B------:R-:W-:-:S07]  /*0280*/  MOV R0, 0x2a0 ;  /* 0x000002a000007802 */ /* 0x000fce0000000f00 */
[----:B------:R-:W-:Y:S05]  /*0290*/  CALL.REL.NOINC `($__internal_33_$__cuda_sm20_rem_u64) ;  /* 0x0000000000f07944 */ /* 0x000fea0003c00000 */
[----:B------:R-:W-:Y:S01]  /*02a0*/  MOV R2, R4 ;  /* 0x0000000400027202 */ /* 0x000fe20000000f00 */
[----:B------:R-:W-:-:S07]  /*02b0*/  IMAD.MOV.U32 R3, RZ, RZ, R5 ;  /* 0x000000ffff037224 */ /* 0x000fce00078e0005 */
.L_x_156:
[----:B------:R-:W-:Y:S05]  /*02c0*/  BSYNC.RECONVERGENT B0 ;  /* 0x0000000000007941 */ /* 0x000fea0003800200 */
.L_x_154:
[----:B------:R-:W0:Y:S01]  /*02d0*/  LDCU.128 UR20, c[0x0][0x3a0] ;  /* 0x00007400ff1477ac */ /* 0x000e220008000c00 */
[----:B------:R-:W1:Y:S01]  /*02e0*/  LDC R5, c[0x0][0x398] ;  /* 0x0000e600ff057b82 */ /* 0x000e620000000800 */
[----:B------:R-:W2:Y:S01]  /*02f0*/  LDCU.128 UR4, c[0x0][0x3e0] ;  /* 0x00007c00ff0477ac */ /* 0x000ea20008000c00 */
[----:B------:R-:W3:Y:S01]  /*0300*/  LDCU UR15, c[0x0][0x3f0] ;  /* 0x00007e00ff0f77ac */ /* 0x000ee20008000800 */
[----:B------:R-:W4:Y:S01]  /*0310*/  LDCU.64 UR16, c[0x0][0x3d8] ;  /* 0x00007b00ff1077ac */ /* 0x000f220008000a00 */
[----:B0-----:R-:W-:Y:S02]  /*0320*/  UIMAD.WIDE.U32 UR10, UR13, UR22, URZ ;  /* 0x000000160d0a72a5 */ /* 0x001fe4000f8e00ff */
[----:B--2---:R-:W-:Y:S01]  /*0330*/  UIMAD.WIDE.U32 UR8, UR13, UR4, URZ ;  /* 0x000000040d0872a5 */ /* 0x004fe2000f8e00ff */
[----:B------:R-:W-:Y:S01]  /*0340*/  IMAD R3, R3, UR6, RZ ;  /* 0x0000000603037c24 */ /* 0x000fe2000f8e02ff */
[----:B------:R-:W-:Y:S02]  /*0350*/  UIMAD UR11, UR13, UR23, UR11 ;  /* 0x000000170d0b72a4 */ /* 0x000fe4000f8e020b */
[----:B---3--:R-:W-:-:S02]  /*0360*/  UIADD3 UR4, UPT, UPT, -UR15, URZ, URZ ;  /* 0x000000ff0f047290 */ /* 0x008fc4000fffe1ff */
[----:B-1----:R-:W-:Y:S01]  /*0370*/  VIADD R5, R5, UR15 ;  /* 0x0000000f05057c36 */ /* 0x002fe20008000000 */
[----:B------:R-:W-:Y:S01]  /*0380*/  UIMAD.WIDE.U32 UR10, UR12, UR20, UR10 ;  /* 0x000000140c0a72a5 */ /* 0x000fe2000f8e000a */
[C---:B------:R-:W-:Y:S01]  /*0390*/  VIMNMX R0, PT, PT, R2.reuse, UR15, !PT ;  /* 0x0000000f02007c48 */ /* 0x040fe2000ffe0100 */
[----:B------:R-:W-:Y:S01]  /*03a0*/  UISETP.LT.AND UP0, UPT, URZ, UR4, UPT ;  /* 0x00000004ff00728c */ /* 0x000fe2000bf01270 */
[----:B------:R-:W-:Y:S01]  /*03b0*/  IMAD R11, R2, UR7, R3 ;  /* 0x00000007020b7c24 */ /* 0x000fe2000f8e0203 */
[----:B------:R-:W-:Y:S01]  /*03c0*/  UIMAD UR5, UR13, UR5, UR9 ;  /* 0x000000050d0572a4 */ /* 0x000fe2000f8e0209 */
[----:B------:R-:W-:Y:S01]  /*03d0*/  VIADDMNMX R5, R5, 0xffffffff, R0, PT ;  /* 0xffffffff05057846 */ /* 0x000fe20003800100 */
[----:B------:R-:W-:Y:S01]  /*03e0*/  USEL UR9, URZ, UR4, !UP0 ;  /* 0x00000004ff097287 */ /* 0x000fe2000c000000 */
[----:B------:R-:W-:Y:S01]  /*03f0*/  VIMNMX R0, PT, PT, RZ, UR15, !PT ;  /* 0x0000000fff007c48 */ /* 0x000fe2000ffe0100 */
[----:B------:R-:W-:Y:S02]  /*0400*/  UIMAD UR14, UR12, UR21, UR11 ;  /* 0x000000150c0e72a4 */ /* 0x000fe4000f8e020b */
[----:B------:R-:W-:Y:S01]  /*0410*/  MOV R7, UR11 ;  /* 0x0000000b00077c02 */ /* 0x000fe20008000f00 */
[----:B------:R-:W0:Y:S01]  /*0420*/  LDCU.128 UR20, c[0x0][0x3b0] ;  /* 0x00007600ff1477ac */ /* 0x000e220008000c00 */
[----:B------:R-:W-:Y:S01]  /*0430*/  IMAD.U32 R6, RZ, RZ, UR10 ;  /* 0x0000000aff067e24 */ /* 0x000fe2000f8e00ff */
[----:B------:R-:W-:Y:S01]  /*0440*/  IADD3 R9, PT, PT, R5, UR9, -R0 ;  /* 0x0000000905097c10 */ /* 0x000fe2000fffe800 */
[----:B------:R-:W-:Y:S01]  /*0450*/  UMOV UR4, UR8 ;  /* 0x0000000800047c82 */ /* 0x000fe20008000000 */
[----:B------:R-:W-:Y:S01]  /*0460*/  IMAD.U32 R7, RZ, RZ, UR14 ;  /* 0x0000000eff077e24 */ /* 0x000fe2000f8e00ff */
[----:B----4-:R-:W-:Y:S01]  /*0470*/  UIMAD.WIDE.U32 UR4, UR12, UR16, UR4 ;  /* 0x000000100c0472a5 */ /* 0x010fe2000f8e0004 */
[----:B------:R-:W-:Y:S01]  /*0480*/  SHF.R.S32.HI R0, RZ, 0x1f, R9 ;  /* 0x0000001fff007819 */ /* 0x000fe20000011409 */
[----:B------:R-:W1:Y:S02]  /*0490*/  LDCU.64 UR8, c[0x0][0x380] ;  /* 0x00007000ff0877ac */ /* 0x000e640008000a00 */
[----:B------:R-:W-:-:S02]  /*04a0*/  UIMAD UR12, UR12, UR17, UR5 ;  /* 0x000000110c0c72a4 */ /* 0x000fc4000f8e0205 */
[----:B------:R-:W-:Y:S01]  /*04b0*/  MOV R4, UR4 ;  /* 0x0000000400047c02 */ /* 0x000fe20008000f00 */
[----:B------:R-:W-:-:S03]  /*04c0*/  IMAD.U32 R5, RZ, RZ, UR5 ;  /* 0x00000005ff057e24 */ /* 0x000fc6000f8e00ff */
[----:B------:R-:W-:Y:S02]  /*04d0*/  IMAD.U32 R5, RZ, RZ, UR12 ;  /* 0x0000000cff057e24 */ /* 0x000fe4000f8e00ff */
[----:B0-----:R-:W-:Y:S02]  /*04e0*/  IMAD R0, R0, UR20, RZ ;  /* 0x0000001400007c24 */ /* 0x001fe4000f8e02ff */
[----:B------:R-:W-:-:S04]  /*04f0*/  IMAD.WIDE.U32 R2, R2, UR6, R4 ;  /* 0x0000000602027c25 */ /* 0x000fc8000f8e0004 */
[C---:B------:R-:W-:Y:S01]  /*0500*/  IMAD R5, R9.reuse, UR21, R0 ;  /* 0x0000001509057c24 */ /* 0x040fe2000f8e0200 */
[----:B------:R-:W-:Y:S01]  /*0510*/  LEA R4, P0, R2, UR22, 0x1 ;  /* 0x0000001602047c11 */ /* 0x000fe2000f8008ff */
[----:B------:R-:W-:Y:S01]  /*0520*/  IMAD.WIDE.U32 R6, R9, UR20, R6 ;  /* 0x0000001409067c25 */ /* 0x000fe2000f8e0006 */
[----:B------:R-:W-:-:S03]  /*0530*/  IADD3 R3, PT, PT, R3, R11, RZ ;  /* 0x0000000b03037210 */ /* 0x000fc60007ffe0ff */
[----:B------:R-:W-:Y:S01]  /*0540*/  IMAD.IADD R7, R7, 0x1, R5 ;  /* 0x0000000107077824 */ /* 0x000fe200078e0205 */
[----:B-1----:R-:W-:Y:S02]  /*0550*/  LEA R9, P1, R6, UR8, 0x1 ;  /* 0x0000000806097c11 */ /* 0x002fe4000f8208ff */
[----:B------:R-:W-:Y:S02]  /*0560*/  LEA.HI.X R5, R2, UR23, R3, 0x1, P0 ;  /* 0x0000001702057c11 */ /* 0x000fe400080f0c03 */
[----:B------:R-:W-:Y:S02]  /*0570*/  LEA.HI.X R7, R6, UR9, R7, 0x1, P1 ;  /* 0x0000000906077c11 */ /* 0x000fe400088f0c07 */
[C---:B------:R-:W-:Y:S01]  /*0580*/  LOP3.LUT R6, R9.reuse, 0xfffffffd, RZ, 0xc0, !PT ;  /* 0xfffffffd09067812 */ /* 0x040fe200078ec0ff */
[----:B------:R0:W5:Y:S01]  /*0590*/  LDG.E.U16 R4, desc[UR18][R4.64] ;  /* 0x0000001204047981 */ /* 0x000162000c1e1500 */
[----:B------:R-:W-:-:S03]  /*05a0*/  LOP3.LUT R0, R9, 0x2, RZ, 0xc0, !PT ;  /* 0x0000000209007812 */ /* 0x000fc600078ec0ff */
[----:B------:R0:W5:Y:S01]  /*05b0*/  LD.E R3, desc[UR18][R6.64] ;  /* 0x0000001206037980 */ /* 0x000162000c101900 */
[----:B------:R-:W-:Y:S01]  /*05c0*/  ISETP.EQ.U32.AND P0, PT, R0, RZ, PT ;  /* 0x000000ff0000720c */ /* 0x000fe20003f02070 */
[----:B------:R-:W-:-:S05]  /*05d0*/  IMAD.MOV.U32 R0, RZ, RZ, 0x3254 ;  /* 0x00003254ff007424 */ /* 0x000fca00078e00ff */
[----:B------:R-:W-:-:S07]  /*05e0*/  SEL R2, R0, 0x7610, P0 ;  /* 0x0000761000027807 */ /* 0x000fce0000000000 */
.L_x_157:
[----:B-----5:R-:W-:-:S05]  /*05f0*/  HADD2.BF16_V2 R0, R3, R4.H0_H0 ;  /* 0x2000000403007230 */ /* 0x020fca0000200000 */
[----:B------:R-:W-:-:S06]  /*0600*/  PRMT R0, R3, R2, R0 ;  /* 0x0000000203007216 */ /* 0x000fcc0000000000 */
[----:B------:R-:W2:Y:S02]  /*0610*/  ATOM.E.CAS.STRONG.GPU PT, R0, [R6], R3, R0 ;  /* 0x000000030600738b */ /* 0x000ea400001ee100 */
[----:B--2---:R-:W-:Y:S02]  /*0620*/  ISETP.NE.U32.AND P0, PT, R0, R3, PT ;  /* 0x000000030000720c */ /* 0x004fe40003f05070 */
[----:B------:R-:W-:-:S11]  /*0630*/  MOV R3, R0 ;  /* 0x0000000000037202 */ /* 0x000fd60000000f00 */
[----:B------:R-:W-:Y:S05]  /*0640*/  @P0 BRA `(.L_x_157) ;  /* 0xfffffffc00e80947 */ /* 0x000fea000383ffff */
[----:B------:R-:W-:Y:S05]  /*0650*/  EXIT ;  /* 0x000000000000794d */ /* 0x000fea0003800000 */
        .weak           $__internal_33_$__cuda_sm20_rem_u64
        .type           $__internal_33_$__cuda_sm20_rem_u64,@function
        .size           $__internal_33_$__cuda_sm20_rem_u64,(.L_x_367 - $__internal_33_$__cuda_sm20_rem_u64)
$__internal_33_$__cuda_sm20_rem_u64:
[----:B------:R-:W0:Y:S01]  /*0660*/  LDCU.64 UR4, c[0x0][0x3d0] ;  /* 0x00007a00ff0477ac */ /* 0x000e220008000a00 */
[----:B------:R-:W1:Y:S01]  /*0670*/  LDC.64 R4, c[0x0][0x3d0] ;  /* 0x0000f400ff047b82 */ /* 0x000e620000000a00 */
[----:B0-----:R-:W0:Y:S02]  /*0680*/  I2F.U64.RP R10, UR4 ;  /* 0x00000004000a7d12 */ /* 0x001e240008309000 */
[----:B0-----:R-:W0:Y:S02]  /*0690*/  MUFU.RCP R10, R10 ;  /* 0x0000000a000a7308 */ /* 0x001e240000001000 */
[----:B0-----:R-:W-:-:S15]  /*06a0*/  VIADD R6, R10, 0x1ffffffe ;  /* 0x1ffffffe0a067836 */ /* 0x001fde0000000000 */
[----:B------:R-:W-:-:S15]  /*06b0*/  NOP ;  /* 0x0000000000007918 */ /* 0x000fde0000000000 */
[----:B------:R-:W-:-:S15]  /*06c0*/  NOP ;  /* 0x0000000000007918 */ /* 0x000fde0000000000 */
[----:B------:R-:W-:-:S15]  /*06d0*/  NOP ;  /* 0x0000000000007918 */ /* 0x000fde0000000000 */
[----:B------:R-:W1:Y:S02]  /*06e0*/  F2I.U64.TRUNC R6, R6 ;  /* 0x0000000600067311 */ /* 0x000e64000020d800 */
[----:B-1----:R-:W-:-:S04]  /*06f0*/  IMAD.WIDE.U32 R8, R6, R4, RZ ;  /* 0x0000000406087225 */ /* 0x002fc800078e00ff */
        /* <DEDUP_REMOVED lines=12> */
[----:B------:R-:W-:-:S03]  /*07c0*/  IMAD.WIDE.U32 R6, R9, R4, RZ ;  /* 0x0000000409067225 */ /* 0x000fc600078e00ff */
[----:B------:R-:W-:Y:S01]  /*07d0*/  IADD3.X R11, PT, PT, RZ, RZ, R8, P2, P1 ;  /* 0x000000ffff0b7210 */ /* 0x000fe200017e2408 */
[----:B------:R-:W-:Y:S01]  /*07e0*/  IMAD R7, R9, R5, R7 ;  /* 0x0000000509077224 */ /* 0x000fe200078e0207 */
[----:B------:R-:W-:-:S03]  /*07f0*/  IADD3 R13, P0, PT, RZ, -R6, RZ ;  /* 0x80000006ff0d7210 */ /* 0x000fc60007f1e0ff */
[----:B------:R-:W-:Y:S02]  /*0800*/  IMAD R7, R11, R4, R7 ;  /* 0x000000040b077224 */ /* 0x000fe400078e0207 */
[----:B------:R-:W-:-:S04]  /*0810*/  IMAD.HI.U32 R8, R9, R13, RZ ;  /* 0x0000000d09087227 */ /* 0x000fc800078e00ff */
[----:B------:R-:W-:Y:S02]  /*0820*/  IMAD.X R6, RZ, RZ, ~R7, P0 ;  /* 0x000000ffff067224 */ /* 0x000fe400000e0e07 */
[----:B------:R-:W-:Y:S02]  /*0830*/  IMAD.MOV.U32 R7, RZ, RZ, RZ ;  /* 0x000000ffff077224 */ /* 0x000fe400078e00ff */
[----:B------:R-:W-:-:S04]  /*0840*/  IMAD.WIDE.U32 R8, P0, R9, R6, R8 ;  /* 0x0000000609087225 */ /* 0x000fc80007800008 */
[C---:B------:R-:W-:Y:S02]  /*0850*/  IMAD R10, R11.reuse, R6, RZ ;  /* 0x000000060b0a7224 */ /* 0x040fe400078e02ff */
[----:B------:R-:W-:-:S04]  /*0860*/  IMAD.HI.U32 R9, P1, R11, R13, R8 ;  /* 0x0000000d0b097227 */ /* 0x000fc80007820008 */
[----:B------:R-:W-:Y:S01]  /*0870*/  IMAD.HI.U32 R6, R11, R6, RZ ;  /* 0x000000060b067227 */ /* 0x000fe200078e00ff */
[----:B------:R-:W-:-:S04]  /*0880*/  IADD3 R9, P2, PT, R10, R9, RZ ;  /* 0x000000090a097210 */ /* 0x000fc80007f5e0ff */
[----:B------:R-:W-:Y:S01]  /*0890*/  IADD3.X R11, PT, PT, R6, R11, RZ, P0, !PT ;  /* 0x0000000b060b7210 */ /* 0x000fe200007fe4ff */
[----:B------:R-:W-:-:S03]  /*08a0*/  IMAD.HI.U32 R6, R9, R2, RZ ;  /* 0x0000000209067227 */ /* 0x000fc600078e00ff */
[----:B------:R-:W-:Y:S01]  /*08b0*/  IADD3.X R11, PT, PT, RZ, RZ, R11, P2, P1 ;  /* 0x000000ffff0b7210 */ /* 0x000fe200017e240b */
        /* <DEDUP_REMOVED lines=14> */
[----:B------:R-:W-:-:S03]  /*09a0*/  ISETP.GE.U32.AND.EX P0, PT, R2, R5, PT, P0 ;  /* 0x000000050200720c */ /* 0x000fc60003f06100 */
[----:B------:R-:W-:Y:S01]  /*09b0*/  IMAD.X R6, R2, 0x1, ~R5, P1 ;  /* 0x0000000102067824 */ /* 0x000fe200008e0e05 */
[----:B------:R-:W-:Y:S02]  /*09c0*/  SEL R7, R7, R13, P0 ;  /* 0x0000000d07077207 */ /* 0x000fe40000000000 */
[----:B------:R-:W-:Y:S02]  /*09d0*/  ISETP.NE.U32.AND P1, PT, R4, RZ, PT ;  /* 0x000000ff0400720c */ /* 0x000fe40003f25070 */
[----:B------:R-:W-:Y:S02]  /*09e0*/  SEL R6, R6, R2, P0 ;  /* 0x0000000206067207 */ /* 0x000fe40000000000 */
[CC--:B------:R-:W-:Y:S02]  /*09f0*/  ISETP.GE.U32.AND P0, PT, R7.reuse, R4.reuse, PT ;  /* 0x000000040700720c */ /* 0x0c0fe40003f06070 */
[----:B------:R-:W-:Y:S02]  /*0a00*/  IADD3 R2, P2, PT, R7, -R4, RZ ;  /* 0x8000000407027210 */ /* 0x000fe40007f5e0ff */
[----:B------:R-:W-:-:S02]  /*0a10*/  ISETP.GE.U32.AND.EX P0, PT, R6, R5, PT, P0 ;  /* 0x000000050600720c */ /* 0x000fc40003f06100 */
[----:B------:R-:W-:Y:S02]  /*0a20*/  IADD3.X R3, PT, PT, R6, ~R5, RZ, P2, !PT ;  /* 0x8000000506037210 */ /* 0x000fe400017fe4ff */
[----:B------:R-:W-:Y:S02]  /*0a30*/  ISETP.NE.AND.EX P1, PT, R5, RZ, PT, P1 ;  /* 0x000000ff0500720c */ /* 0x000fe40003f25310 */
[----:B------:R-:W-:Y:S01]  /*0a40*/  SEL R4, R2, R7, P0 ;  /* 0x0000000702047207 */ /* 0x000fe20000000000 */
[----:B------:R-:W-:Y:S01]  /*0a50*/  IMAD.MOV.U32 R2, RZ, RZ, R0 ;  /* 0x000000ffff027224 */ /* 0x000fe200078e0000 */
[----:B------:R-:W-:Y:S01]  /*0a60*/  SEL R5, R3, R6, P0 ;  /* 0x0000000603057207 */ /* 0x000fe20000000000 */
[----:B------:R-:W-:Y:S01]  /*0a70*/  HFMA2 R3, -RZ, RZ, 0, 0 ;  /* 0x00000000ff037431 */ /* 0x000fe200000001ff */
[----:B------:R-:W-:Y:S02]  /*0a80*/  SEL R4, R4, 0xffffffff, P1 ;  /* 0xffffffff04047807 */ /* 0x000fe40000800000 */
[----:B------:R-:W-:Y:S01]  /*0a90*/  SEL R5, R5, 0xffffffff, P1 ;  /* 0xffffffff05057807 */ /* 0x000fe20000800000 */
[----:B------:R-:W-:Y:S06]  /*0aa0*/  RET.REL.NODEC R2 `(_ZN2at6native54_GLOBAL__N__757059ea_21_ReplicationPadding_cu_4a93dcdf31replication_pad_backward_kernelIN3c108BFloat16EEEvNS_27GenericPackedTensorAccessorIT_Lm3ENS_16DefaultPtrTraitsElEENS5_IKS6_Lm3ES7_lEEiii) ;  /* 0xfffffff402547950 */ /* 0x000fec0003c3ffff */
.L_x_158:
        /* <DEDUP_REMOVED lines=13> */
.L_x_367:


//--------------------- .text._ZN2at6native54_GLOBAL__N__757059ea_21_ReplicationPadding_cu_4a93dcdf31replication_pad_backward_kernelIN3c104HalfEEEvNS_27GenericPackedTensorAccessorIT_Lm3ENS_16DefaultPtrTraitsElEENS5_IKS6_Lm3ES7_lEEiii --------------------------
	.section	.text._ZN2at6native54_GLOBAL__N__757059ea_21_ReplicationPadding_cu_4a93dcdf31replication_pad_backward_kernelIN3c104HalfEEEvNS_27GenericPackedTensorAccessorIT_Lm3ENS_16DefaultPtrTraitsElEENS5_IKS6_Lm3ES7_lEEiii,"ax",@progbits
	.align	128
.text._ZN2at6native54_GLOBAL__N__757059ea_21_ReplicationPadding_cu_4a93dcdf31replication_pad_backward_kernelIN3c104HalfEEEvNS_27GenericPackedTensorAccessorIT_Lm3ENS_16DefaultPtrTraitsElEENS5_IKS6_Lm3ES7_lEEiii:
        .type           _ZN2at6native54_GLOBAL__N__757059ea_21_ReplicationPadding_cu_4a93dcdf31replication_pad_backward_kernelIN3c104HalfEEEvNS_27GenericPackedTensorAccessorIT_Lm3ENS_16DefaultPtrTraitsElEENS5_IKS6_Lm3ES7_lEEiii,@function
        .size           _ZN2at6native54_GLOBAL__N__757059ea_21_ReplicationPadding_cu_4a93dcdf31replication_pad_backward_kernelIN3c104HalfEEEvNS_27GenericPackedTensorAccessorIT_Lm3ENS_16DefaultPtrTraitsElEENS5_IKS6_Lm3ES7_lEEiii,(.L_x_369 - _ZN2at6native54_GLOBAL__N__757059ea_21_ReplicationPadding_cu_4a93dcdf31replication_pad_backward_kernelIN3c104HalfEEEvNS_27GenericPackedTensorAccessorIT_Lm3ENS_16DefaultPtrTraitsElEENS5_IKS6_Lm3ES7_lEEiii)
        .other          _ZN2at6native54_GLOBAL__N__757059ea_21_ReplicationPadding_cu_4a93dcdf31replication_pad_backward_kernelIN3c104HalfEEEvNS_27GenericPackedTensorAccessorIT_Lm3ENS_16DefaultPtrTraitsElEENS5_IKS6_Lm3ES7_lEEiii,@"STO_CUDA_ENTRY STV_DEFAULT"
_ZN2at6native54_GLOBAL__N__757059ea_21_ReplicationPadding_cu_4a93dcdf31replication_pad_backward_kernelIN3c104HalfEEEvNS_27GenericPackedTensorAccessorIT_Lm3ENS_16DefaultPtrTraitsElEENS5_IKS6_Lm3ES7_lEEiii:
        /* <DEDUP_REMOVED lines=40> */
.L_x_160:
[----:B------:R-:W-:-:S07]  /*0280*/  MOV R0, 0x2a0 ;  /* 0x000002a000007802 */ /* 0x000fce0000000f00 */
[----:B------:R-:W-:Y:S05]  /*0290*/  CALL.REL.NOINC `($__internal_34_$__cuda_sm20_rem_u64) ;  /* 0x0000000000f07944 */ /* 0x000fea0003c00000 */
[----:B------:R-:W-:Y:S01]  /*02a0*/  MOV R2, R4 ;  /* 0x0000000400027202 */ /* 0x000fe20000000f00 */
[----:B------:R-:W-:-:S07]  /*02b0*/  IMAD.MOV.U32 R3, RZ, RZ, R5 ;  /* 0x000000ffff037224 */ /* 0x000fce00078e0005 */
.L_x_161:
[----:B------:R-:W-:Y:S05]  /*02c0*/  BSYNC.RECONVERGENT B0 ;  /* 0x0000000000007941 */ /* 0x000fea0003800200 */
.L_x_159:
        /* <DEDUP_REMOVED lines=50> */
.L_x_162:
[----:B-----5:R-:W-:-:S05]  /*05f0*/  HADD2 R0, R3, R4.H0_H0 ;  /* 0x2000000403007230 */ /* 0x020fca0000000000 */
[----:B------:R-:W-:-:S06]  /*0600*/  PRMT R0, R3, R2, R0 ;  /* 0x0000000203007216 */ /* 0x000fcc0000000000 */
[----:B------:R-:W2:Y:S02]  /*0610*/  ATOM.E.CAS.STRONG.GPU PT, R0, [R6], R3, R0 ;  /* 0x000000030600738b */ /* 0x000ea400001ee100 */
[----:B--2---:R-:W-:Y:S02]  /*0620*/  ISETP.NE.U32.AND P0, PT, R0, R3, PT ;  /* 0x000000030000720c */ /* 0x004fe40003f05070 */
[----:B------:R-:W-:-:S11]  /*0630*/  MOV R3, R0 ;  /* 0x0000000000037202 */ /* 0x000fd60000000f00 */
[----:B------:R-:W-:Y:S05]  /*0640*/  @P0 BRA `(.L_x_162) ;  /* 0xfffffffc00e80947 */ /* 0x000fea000383ffff */
[----:B------:R-:W-:Y:S05]  /*0650*/  EXIT ;  /* 0x000000000000794d */ /* 0x000fea0003800000 */
        .weak           $__internal_34_$__cuda_sm20_rem_u64
        .type           $__internal_34_$__cuda_sm20_rem_u64,@function
        .size           $__internal_34_$__cuda_sm20_rem_u64,(.L_x_369 - $__internal_34_$__cuda_sm20_rem_u64)
$__internal_34_$__cuda_sm20_rem_u64:
        /* <DEDUP_REMOVED lines=68> */
[----:B------:R-:W-:Y:S06]  /*0aa0*/  RET.REL.NODEC R2 `(_ZN2at6native54_GLOBAL__N__757059ea_21_ReplicationPadding_cu_4a93dcdf31replication_pad_backward_kernelIN3c104HalfEEEvNS_27GenericPackedTensorAccessorIT_Lm3ENS_16DefaultPtrTraitsElEENS5_IKS6_Lm3ES7_lEEiii) ;  /* 0xfffffff402547950 */ /* 0x000fec0003c3ffff */
.L_x_163:
        /* <DEDUP_REMOVED lines=13> */
.L_x_369:


//--------------------- .text._ZN2at6native54_GLOBAL__N__757059ea_21_ReplicationPadding_cu_4a93dcdf31replication_pad_backward_kernelIN3c107complexIfEEEEvNS_27GenericPackedTensorAccessorIT_Lm3ENS_16DefaultPtrTraitsElEENS6_IKS7_Lm3ES8_lEEiii --------------------------
	.section	.text._ZN2at6native54_GLOBAL__N__757059ea_21_ReplicationPadding_cu_4a93dcdf31replication_pad_backward_kernelIN3c107complexIfEEEEvNS_27GenericPackedTensorAccessorIT_Lm3ENS_16DefaultPtrTraitsElEENS6_IKS7_Lm3ES8_lEEiii,"ax",@progbits
	.align	128
.text._ZN2at6native54_GLOBAL__N__757059ea_21_ReplicationPadding_cu_4a93dcdf31replication_pad_backward_kernelIN3c107complexIfEEEEvNS_27GenericPackedTensorAccessorIT_Lm3ENS_16DefaultPtrTraitsElEENS6_IKS7_Lm3ES8_lEEiii:
        .type           _ZN2at6native54_GLOBAL__N__757059ea_21_ReplicationPadding_cu_4a93dcdf31replication_pad_backward_kernelIN3c107complexIfEEEEvNS_27GenericPackedTensorAccessorIT_Lm3ENS_16DefaultPtrTraitsElEENS6_IKS7_Lm3ES8_lEEiii,@function
        .size           _ZN2at6native54_GLOBAL__N__757059ea_21_ReplicationPadding_cu_4a93dcdf31replication_pad_backward_kernelIN3c107complexIfEEEEvNS_27GenericPackedTensorAccessorIT_Lm3ENS_16DefaultPtrTraitsElEENS6_IKS7_Lm3ES8_lEEiii,(.L_x_371 - _ZN2at6native54_GLOBAL__N__757059ea_21_ReplicationPadding_cu_4a93dcdf31replication_pad_backward_kernelIN3c107complexIfEEEEvNS_27GenericPackedTensorAccessorIT_Lm3ENS_16DefaultPtrTraitsElEENS6_IKS7_Lm3ES8_lEEiii)
        .other          _ZN2at6native54_GLOBAL__N__757059ea_21_ReplicationPadding_cu_4a93dcdf31replication_pad_backward_kernelIN3c107complexIfEEEEvNS_27GenericPackedTensorAccessorIT_Lm3ENS_16DefaultPtrTraitsElEENS6_IKS7_Lm3ES8_lEEiii,@"STO_CUDA_ENTRY STV_DEFAULT"
_ZN2at6native54_GLOBAL__N__757059ea_21_ReplicationPadding_cu_4a93dcdf31replication_pad_backward_kernelIN3c107complexIfEEEEvNS_27GenericPackedTensorAccessorIT_Lm3ENS_16DefaultPtrTraitsElEENS6_IKS7_Lm3ES8_lEEiii:
        /* <DEDUP_REMOVED lines=29> */
[----:B------:R-:W-:-:S06]  /*01d0*/  IMAD.HI.U32 R5, R5, R3, R4 ;  /* 0x0000000305057227 */ /* 0x000fcc00078e0004 */
[----:B------:R-:W-:-:S04]  /*01e0*/  IMAD.HI.U32 R5, R5, R2, RZ ;  /* 0x0000000205057227 */ /* 0x000fc800078e00ff */
[----:B------:R-:W-:-:S04]  /*01f0*/  IMAD.MOV R5, RZ, RZ, -R5 ;  /* 0x000000ffff057224 */ /* 0x000fc800078e0a05 */
[----:B------:R-:W-:Y:S02]  /*0200*/  IMAD R2, R5, UR18, R2 ;  /* 0x0000001205027c24 */ /* 0x000fe4000f8e0202 */
[----:B------:R-:W-:-:S03]  /*0210*/  IMAD.MOV.U32 R5, RZ, RZ, RZ ;  /* 0x000000ffff057224 */ /* 0x000fc600078e00ff */
[----:B------:R-:W-:-:S13]  /*0220*/  ISETP.GE.U32.AND P0, PT, R2, UR18, PT ;  /* 0x0000001202007c0c */ /* 0x000fda000bf06070 */
[----:B------:R-:W-:-:S04]  /*0230*/  @P0 IADD3 R2, PT, PT, R2, -UR18, RZ ;  /* 0x8000001202020c10 */ /* 0x000fc8000fffe0ff */
[----:B------:R-:W-:-:S13]  /*0240*/  ISETP.GE.U32.AND P0, PT, R2, UR18, PT ;  /* 0x0000001202007c0c */ /* 0x000fda000bf06070 */
[----:B------:R-:W-:Y:S01]  /*0250*/  @P0 VIADD R2, R2, -UR18 ;  /* 0x8000001202020c36 */ /* 0x000fe20008000000 */
[----:B------:R-:W-:-:S04]  /*0260*/  @!P1 LOP3.LUT R2, RZ, UR18, RZ, 0x33, !PT ;  /* 0x00000012ff029c12 */ /* 0x000fc8000f8e33ff */
[----:B------:R-:W-:Y:S01]  /*0270*/  MOV R4, R2 ;  /* 0x0000000200047202 */ /* 0x000fe20000000f00 */
[----:B------:R-:W-:Y:S06]  /*0280*/  BRA `(.L_x_166) ;  /* 0x0000000000087947 */ /* 0x000fec0003800000 */
.L_x_165:
[----:B------:R-:W-:-:S07]  /*0290*/  MOV R0, 0x2b0 ;  /* 0x000002b000007802 */ /* 0x000fce0000000f00 */
[----:B------:R-:W-:Y:S05]  /*02a0*/  CALL.REL.NOINC `($__internal_35_$__cuda_sm20_rem_u64) ;  /* 0x0000000000bc7944 */ /* 0x000fea0003c00000 */
.L_x_166:
[----:B------:R-:W-:Y:S05]  /*02b0*/  BSYNC.RECONVERGENT B0 ;  /* 0x0000000000007941 */ /* 0x000fea0003800200 */
.L_x_164:
[----:B------:R-:W0:Y:S01]  /*02c0*/  LDCU.128 UR8, c[0x0][0x3e0] ;  /* 0x00007c00ff0877ac */ /* 0x000e220008000c00 */
[----:B------:R-:W1:Y:S01]  /*02d0*/  LDCU.64 UR12, c[0x0][0x3d8] ;  /* 0x00007b00ff0c77ac */ /* 0x000e620008000a00 */
[----:B------:R-:W2:Y:S01]  /*02e0*/  LDCU.128 UR20, c[0x0][0x3b0] ;  /* 0x00007600ff1477ac */ /* 0x000ea20008000c00 */
[----:B0-----:R-:W-:Y:S01]  /*02f0*/  UIMAD.WIDE.U32 UR4, UR7, UR8, URZ ;  /* 0x00000008070472a5 */ /* 0x001fe2000f8e00ff */
[----:B------:R-:W-:-:S03]  /*0300*/  IMAD R5, R5, UR10, RZ ;  /* 0x0000000a05057c24 */ /* 0x000fc6000f8e02ff */
[----:B------:R-:W-:Y:S01]  /*0310*/  UIMAD UR5, UR7, UR9, UR5 ;  /* 0x00000009070572a4 */ /* 0x000fe2000f8e0205 */
[----:B------:R-:W-:Y:S01]  /*0320*/  IMAD R5, R4, UR11, R5 ;  /* 0x0000000b04057c24 */ /* 0x000fe2000f8e0205 */
[----:B------:R-:W0:Y:S02]  /*0330*/  LDCU UR9, c[0x0][0x3f0] ;  /* 0x00007e00ff0977ac */ /* 0x000e240008000800 */
[----:B-1----:R-:W-:-:S04]  /*0340*/  UIMAD.WIDE.U32 UR4, UR6, UR12, UR4 ;  /* 0x0000000c060472a5 */ /* 0x002fc8000f8e0004 */
[----:B------:R-:W-:Y:S02]  /*0350*/  UIMAD UR8, UR6, UR13, UR5 ;  /* 0x0000000d060872a4 */ /* 0x000fe4000f8e0205 */
[----:B------:R-:W-:Y:S01]  /*0360*/  IMAD.U32 R3, RZ, RZ, UR5 ;  /* 0x00000005ff037e24 */ /* 0x000fe2000f8e00ff */
[----:B------:R-:W-:Y:S01]  /*0370*/  MOV R2, UR4 ;  /* 0x0000000400027c02 */ /* 0x000fe20008000f00 */
[----:B------:R-:W1:Y:S02]  /*0380*/  LDCU.128 UR12, c[0x0][0x3a0] ;  /* 0x00007400ff0c77ac */ /* 0x000e640008000c00 */
[----:B------:R-:W-:-:S03]  /*0390*/  MOV R3, UR8 ;  /* 0x0000000800037c02 */ /* 0x000fc60008000f00 */
[C---:B------:R-:W-:Y:S01]  /*03a0*/  IMAD.WIDE.U32 R2, R4.reuse, UR10, R2 ;  /* 0x0000000a04027c25 */ /* 0x040fe2000f8e0002 */
[----:B0-----:R-:W-:Y:S02]  /*03b0*/  UIADD3 UR8, UPT, UPT, -UR9, URZ, URZ ;  /* 0x000000ff09087290 */ /* 0x001fe4000fffe1ff */
[----:B------:R-:W-:Y:S01]  /*03c0*/  VIMNMX R4, PT, PT, R4, UR9, !PT ;  /* 0x0000000904047c48 */ /* 0x000fe2000ffe0100 */
[----:B------:R-:W0:Y:S01]  /*03d0*/  LDCU.64 UR10, c[0x0][0x380] ;  /* 0x00007000ff0a77ac */ /* 0x000e220008000a00 */
[----:B------:R-:W-:Y:S01]  /*03e0*/  IMAD.IADD R3, R3, 0x1, R5 ;  /* 0x0000000103037824 */ /* 0x000fe200078e0205 */
[C---:B--2---:R-:W-:Y:S01]  /*03f0*/  LEA R6, P0, R2.reuse, UR22, 0x3 ;  /* 0x0000001602067c11 */ /* 0x044fe2000f8018ff */
[----:B------:R-:W2:Y:S03]  /*0400*/  LDC R5, c[0x0][0x398] ;  /* 0x0000e600ff057b82 */ /* 0x000ea60000000800 */
[----:B------:R-:W-:-:S05]  /*0410*/  LEA.HI.X R7, R2, UR23, R3, 0x3, P0 ;  /* 0x0000001702077c11 */ /* 0x000fca00080f1c03 */
[----:B------:R3:W4:Y:S01]  /*0420*/  LDG.E.64 R2, desc[UR16][R6.64] ;  /* 0x0000001006027981 */ /* 0x000722000c1e1b00 */
[----:B------:R-:W-:Y:S01]  /*0430*/  UISETP.LT.AND UP0, UPT, URZ, UR8, UPT ;  /* 0x00000008ff00728c */ /* 0x000fe2000bf01270 */
[----:B------:R-:W-:Y:S01]  /*0440*/  VIMNMX R0, PT, PT, RZ, UR9, !PT ;  /* 0x00000009ff007c48 */ /* 0x000fe2000ffe0100 */
[----:B-1----:R-:W-:Y:S02]  /*0450*/  UIMAD.WIDE.U32 UR4, UR7, UR14, URZ ;  /* 0x0000000e070472a5 */ /* 0x002fe4000f8e00ff */
[----:B------:R-:W-:Y:S02]  /*0460*/  USEL UR8, URZ, UR8, !UP0 ;  /* 0x00000008ff087287 */ /* 0x000fe4000c000000 */
[----:B------:R-:W-:-:S04]  /*0470*/  UIMAD UR5, UR7, UR15, UR5 ;  /* 0x0000000f070572a4 */ /* 0x000fc8000f8e0205 */
[----:B------:R-:W-:Y:S01]  /*0480*/  UIMAD.WIDE.U32 UR4, UR6, UR12, UR4 ;  /* 0x0000000c060472a5 */ /* 0x000fe2000f8e0004 */
[----:B--2---:R-:W-:-:S03]  /*0490*/  IADD3 R5, PT, PT, R5, UR9, RZ ;  /* 0x0000000905057c10 */ /* 0x004fc6000fffe0ff */
[----:B------:R-:W-:Y:S02]  /*04a0*/  UIMAD UR9, UR6, UR13, UR5 ;  /* 0x0000000d060972a4 */ /* 0x000fe4000f8e0205 */
[----:B---3--:R-:W-:Y:S01]  /*04b0*/  MOV R7, UR5 ;  /* 0x0000000500077c02 */ /* 0x008fe20008000f00 */
[----:B------:R-:W-:Y:S01]  /*04c0*/  IMAD.U32 R6, RZ, RZ, UR4 ;  /* 0x00000004ff067e24 */ /* 0x000fe2000f8e00ff */
[----:B------:R-:W-:Y:S02]  /*04d0*/  VIADDMNMX R5, R5, 0xffffffff, R4, PT ;  /* 0xffffffff05057846 */ /* 0x000fe40003800104 */
[----:B------:R-:W-:Y:S02]  /*04e0*/  IMAD.U32 R7, RZ, RZ, UR9 ;  /* 0x00000009ff077e24 */ /* 0x000fe4000f8e00ff */
[----:B------:R-:W-:-:S04]  /*04f0*/  IADD3 R5, PT, PT, R5, UR8, -R0 ;  /* 0x0000000805057c10 */ /* 0x000fc8000fffe800 */
[----:B------:R-:W-:Y:S01]  /*0500*/  SHF.R.S32.HI R0, RZ, 0x1f, R5 ;  /* 0x0000001fff007819 */ /* 0x000fe20000011405 */
[----:B------:R-:W-:-:S04]  /*0510*/  IMAD.WIDE.U32 R6, R5, UR20, R6 ;  /* 0x0000001405067c25 */ /* 0x000fc8000f8e0006 */
[----:B------:R-:W-:Y:S01]  /*0520*/  IMAD R0, R0, UR20, RZ ;  /* 0x0000001400007c24 */ /* 0x000fe2000f8e02ff */
[----:B0-----:R-:W-:-:S03]  /*0530*/  LEA R4, P0, R6, UR10, 0x3 ;  /* 0x0000000a06047c11 */ /* 0x001fc6000f8018ff */
[----:B------:R-:W-:-:S05]  /*0540*/  IMAD R9, R5, UR21, R0 ;  /* 0x0000001505097c24 */ /* 0x000fca000f8e0200 */
[----:B------:R-:W-:-:S04]  /*0550*/  IADD3 R5, PT, PT, R7, R9, RZ ;  /* 0x0000000907057210 */ /* 0x000fc80007ffe0ff */
[----:B------:R-:W-:-:S05]  /*0560*/  LEA.HI.X R5, R6, UR11, R5, 0x3, P0 ;  /* 0x0000000b06057c11 */ /* 0x000fca00080f1c05 */
[----:B----4-:R-:W-:Y:S04]  /*0570*/  REDG.E.ADD.F32.FTZ.RN.STRONG.GPU desc[UR16][R4.64], R2 ;  /* 0x00000002040079a6 */ /* 0x010fe8000c12f310 */
[----:B------:R-:W-:Y:S01]  /*0580*/  REDG.E.ADD.F32.FTZ.RN.STRONG.GPU desc[UR16][R4.64+0x4], R3 ;  /* 0x00000403040079a6 */ /* 0x000fe2000c12f310 */
[----:B------:R-:W-:Y:S05]  /*0590*/  EXIT ;  /* 0x000000000000794d */ /* 0x000fea0003800000 */
        .weak           $__internal_35_$__cuda_sm20_rem_u64
        .type           $__internal_35_$__cuda_sm20_rem_u64,@function
        .size           $__internal_35_$__cuda_sm20_rem_u64,(.L_x_371 - $__internal_35_$__cuda_sm20_rem_u64)
$__internal_35_$__cuda_sm20_rem_u64:
        /* <DEDUP_REMOVED lines=68> */
[----:B------:R-:W-:Y:S06]  /*09e0*/  RET.REL.NODEC R2 `(_ZN2at6native54_GLOBAL__N__757059ea_21_ReplicationPadding_cu_4a93dcdf31replication_pad_backward_kernelIN3c107complexIfEEEEvNS_27GenericPackedTensorAccessorIT_Lm3ENS_16DefaultPtrTraitsElEENS6_IKS7_Lm3ES8_lEEiii) ;  /* 0xfffffff402847950 */ /* 0x000fec0003c3ffff */
.L_x_167:
        /* <DEDUP_REMOVED lines=9> */
.L_x_371:


//--------------------- .text._ZN2at6native54_GLOBAL__N__757059ea_21_ReplicationPadding_cu_4a93dcdf31replication_pad_backward_kernelIN3c107complexIdEEEEvNS_27GenericPackedTensorAccessorIT_Lm3ENS_16DefaultPtrTraitsElEENS6_IKS7_Lm3ES8_lEEiii --------------------------
	.section	.text._ZN2at6native54_GLOBAL__N__757059ea_21_ReplicationPadding_cu_4a93dcdf31replication_pad_backward_kernelIN3c107complexIdEEEEvNS_27GenericPackedTensorAccessorIT_Lm3ENS_16DefaultPtrTraitsElEENS6_IKS7_Lm3ES8_lEEiii,"ax",@progbits
	.align	128
.text._ZN2at6native54_GLOBAL__N__757059ea_21_ReplicationPadding_cu_4a93dcdf31replication_pad_backward_kernelIN3c107complexIdEEEEvNS_27GenericPackedTensorAccessorIT_Lm3ENS_16DefaultPtrTraitsElEENS6_IKS7_Lm3ES8_lEEiii:
        .type           _ZN2at6native54_GLOBAL__N__757059ea_21_ReplicationPadding_cu_4a93dcdf31replication_pad_backward_kernelIN3c107complexIdEEEEvNS_27GenericPackedTensorAccessorIT_Lm3ENS_16DefaultPtrTraitsElEENS6_IKS7_Lm3ES8_lEEiii,@function
        .size           _ZN2at6native54_GLOBAL__N__757059ea_21_ReplicationPadding_cu_4a93dcdf31replication_pad_backward_kernelIN3c107complexIdEEEEvNS_27GenericPackedTensorAccessorIT_Lm3ENS_16DefaultPtrTraitsElEENS6_IKS7_Lm3ES8_lEEiii,(.L_x_373 - _ZN2at6native54_GLOBAL__N__757059ea_21_ReplicationPadding_cu_4a93dcdf31replication_pad_backward_kernelIN3c107complexIdEEEEvNS_27GenericPackedTensorAccessorIT_Lm3ENS_16DefaultPtrTraitsElEENS6_IKS7_Lm3ES8_lEEiii)
        .other          _ZN2at6native54_GLOBAL__N__757059ea_21_ReplicationPadding_cu_4a93dcdf31replication_pad_backward_kernelIN3c107complexIdEEEEvNS_27GenericPackedTensorAccessorIT_Lm3ENS_16DefaultPtrTraitsElEENS6_IKS7_Lm3ES8_lEEiii,@"STO_CUDA_ENTRY STV_DEFAULT"
_ZN2at6native54_GLOBAL__N__757059ea_21_ReplicationPadding_cu_4a93dcdf31replication_pad_backward_kernelIN3c107complexIdEEEEvNS_27GenericPackedTensorAccessorIT_Lm3ENS_16DefaultPtrTraitsElEENS6_IKS7_Lm3ES8_lEEiii:
        /* <DEDUP_REMOVED lines=40> */
.L_x_169:
[----:B------:R-:W-:-:S07]  /*0280*/  MOV R0, 0x2a0 ;  /* 0x000002a000007802 */ /* 0x000fce0000000f00 */
[----:B------:R-:W-:Y:S05]  /*0290*/  CALL.REL.NOINC `($__internal_36_$__cuda_sm20_rem_u64) ;  /* 0x0000000000c47944 */ /* 0x000fea0003c00000 */
[----:B------:R-:W-:Y:S01]  /*02a0*/  MOV R2, R4 ;  /* 0x0000000400027202 */ /* 0x000fe20000000f00 */
[----:B------:R-:W-:-:S07]  /*02b0*/  IMAD.MOV.U32 R3, RZ, RZ, R5 ;  /* 0x000000ffff037224 */ /* 0x000fce00078e0005 */
.L_x_170:
[----:B------:R-:W-:Y:S05]  /*02c0*/  BSYNC.RECONVERGENT B0 ;  /* 0x0000000000007941 */ /* 0x000fea0003800200 */
.L_x_168:
        /* <DEDUP_REMOVED lines=19> */
[----:B--2---:R-:W-:-:S04]  /*0400*/  LEA R6, P0, R4, UR22, 0x4 ;  /* 0x0000001604067c11 */ /* 0x004fc8000f8020ff */
[----:B------:R-:W-:Y:S02]  /*0410*/  LEA.HI.X R7, R4, UR23, R3, 0x4, P0 ;  /* 0x0000001704077c11 */ /* 0x000fe400080f2403 */
[----:B------:R-:W2:Y:S04]  /*0420*/  LDC R3, c[0x0][0x398] ;  /* 0x0000e600ff037b82 */ /* 0x000ea80000000800 */
[----:B------:R-:W3:Y:S01]  /*0430*/  LDG.E.128 R4, desc[UR16][R6.64] ;  /* 0x0000001006047981 */ /* 0x000ee2000c1e1d00 */
[----:B------:R-:W-:Y:S01]  /*0440*/  UISETP.LT.AND UP0, UPT, URZ, UR8, UPT ;  /* 0x00000008ff00728c */ /* 0x000fe2000bf01270 */
[----:B------:R-:W-:Y:S01]  /*0450*/  VIMNMX R0, PT, PT, RZ, UR9, !PT ;  /* 0x00000009ff007c48 */ /* 0x000fe2000ffe0100 */
[----:B-1----:R-:W-:Y:S02]  /*0460*/  UIMAD.WIDE.U32 UR4, UR7, UR14, URZ ;  /* 0x0000000e070472a5 */ /* 0x002fe4000f8e00ff */
[----:B------:R-:W-:-:S02]  /*0470*/  USEL UR8, URZ, UR8, !UP0 ;  /* 0x00000008ff087287 */ /* 0x000fc4000c000000 */
[----:B------:R-:W-:-:S04]  /*0480*/  UIMAD UR5, UR7, UR15, UR5 ;  /* 0x0000000f070572a4 */ /* 0x000fc8000f8e0205 */
[----:B------:R-:W-:-:S06]  /*0490*/  UIMAD.WIDE.U32 UR4, UR6, UR12, UR4 ;  /* 0x0000000c060472a5 */ /* 0x000fcc000f8e0004 */
[----:B------:R-:W-:Y:S01]  /*04a0*/  MOV R9, UR5 ;  /* 0x0000000500097c02 */ /* 0x000fe20008000f00 */
[----:B------:R-:W-:Y:S01]  /*04b0*/  IMAD.U32 R8, RZ, RZ, UR4 ;  /* 0x00000004ff087e24 */ /* 0x000fe2000f8e00ff */
[----:B--2---:R-:W-:Y:S01]  /*04c0*/  IADD3 R3, PT, PT, R3, UR9, RZ ;  /* 0x0000000903037c10 */ /* 0x004fe2000fffe0ff */
[----:B------:R-:W-:-:S03]  /*04d0*/  UIMAD UR9, UR6, UR13, UR5 ;  /* 0x0000000d060972a4 */ /* 0x000fc6000f8e0205 */
[----:B------:R-:W-:-:S03]  /*04e0*/  VIADDMNMX R3, R3, 0xffffffff, R2, PT ;  /* 0xffffffff03037846 */ /* 0x000fc60003800102 */
[----:B------:R-:W-:Y:S01]  /*04f0*/  IMAD.U32 R9, RZ, RZ, UR9 ;  /* 0x00000009ff097e24 */ /* 0x000fe2000f8e00ff */
        /* <DEDUP_REMOVED lines=8> */
[----:B---3--:R-:W-:Y:S04]  /*0580*/  REDG.E.ADD.F64.RN.STRONG.GPU desc[UR16][R2.64], R4 ;  /* 0x00000004020079a6 */ /* 0x008fe8000c12ff10 */
[----:B------:R-:W-:Y:S01]  /*0590*/  REDG.E.ADD.F64.RN.STRONG.GPU desc[UR16][R2.64+0x8], R6 ;  /* 0x00000806020079a6 */ /* 0x000fe2000c12ff10 */
[----:B------:R-:W-:Y:S05]  /*05a0*/  EXIT ;  /* 0x000000000000794d */ /* 0x000fea0003800000 */
        .weak           $__internal_36_$__cuda_sm20_rem_u64
        .type           $__internal_36_$__cuda_sm20_rem_u64,@function
        .size           $__internal_36_$__cuda_sm20_rem_u64,(.L_x_373 - $__internal_36_$__cuda_sm20_rem_u64)
$__internal_36_$__cuda_sm20_rem_u64:
        /* <DEDUP_REMOVED lines=68> */
[----:B------:R-:W-:Y:S06]  /*09f0*/  RET.REL.NODEC R2 `(_ZN2at6native54_GLOBAL__N__757059ea_21_ReplicationPadding_cu_4a93dcdf31replication_pad_backward_kernelIN3c107complexIdEEEEvNS_27GenericPackedTensorAccessorIT_Lm3ENS_16DefaultPtrTraitsElEENS6_IKS7_Lm3ES8_lEEiii) ;  /* 0xfffffff402807950 */ /* 0x000fec0003c3ffff */
.L_x_171:
        /* <DEDUP_REMOVED lines=16> */
.L_x_373:


//--------------------- .text._ZN2at6native54_GLOBAL__N__757059ea_21_ReplicationPadding_cu_4a93dcdf31replication_pad_backward_kernelIfEEvNS_27GenericPackedTensorAccessorIT_Lm3ENS_16DefaultPtrTraitsElEENS3_IKS4_Lm3ES5_lEEiii --------------------------
	.section	.text._ZN2at6native54_GLOBAL__N__757059ea_21_ReplicationPadding_cu_4a93dcdf31replication_pad_backward_kernelIfEEvNS_27GenericPackedTensorAccessorIT_Lm3ENS_16DefaultPtrTraitsElEENS3_IKS4_Lm3ES5_lEEiii,"ax",@progbits
	.align	128
.text._ZN2at6native54_GLOBAL__N__757059ea_21_ReplicationPadding_cu_4a93dcdf31replication_pad_backward_kernelIfEEvNS_27GenericPackedTensorAccessorIT_Lm3ENS_16DefaultPtrTraitsElEENS3_IKS4_Lm3ES5_lEEiii:
        .type           _ZN2at6native54_GLOBAL__N__757059ea_21_ReplicationPadding_cu_4a93dcdf31replication_pad_backward_kernelIfEEvNS_27GenericPackedTensorAccessorIT_Lm3ENS_16DefaultPtrTraitsElEENS3_IKS4_Lm3ES5_lEEiii,@function
        .size           _ZN2at6native54_GLOBAL__N__757059ea_21_ReplicationPadding_cu_4a93dcdf31replication_pad_backward_kernelIfEEvNS_27GenericPackedTensorAccessorIT_Lm3ENS_16DefaultPtrTraitsElEENS3_IKS4_Lm3ES5_lEEiii,(.L_x_375 - _ZN2at6native54_GLOBAL__N__757059ea_21_ReplicationPadding_cu_4a93dcdf31replication_pad_backward_kernelIfEEvNS_27GenericPackedTensorAccessorIT_Lm3ENS_16DefaultPtrTraitsElEENS3_IKS4_Lm3ES5_lEEiii)
        .other          _ZN2at6native54_GLOBAL__N__757059ea_21_ReplicationPadding_cu_4a93dcdf31replication_pad_backward_kernelIfEEvNS_27GenericPackedTensorAccessorIT_Lm3ENS_16DefaultPtrTraitsElEENS3_IKS4_Lm3ES5_lEEiii,@"STO_CUDA_ENTRY STV_DEFAULT"
_ZN2at6native54_GLOBAL__N__757059ea_21_ReplicationPadding_cu_4a93dcdf31replication_pad_backward_kernelIfEEvNS_27GenericPackedTensorAccessorIT_Lm3ENS_16DefaultPtrTraitsElEENS3_IKS4_Lm3ES5_lEEiii:
        /* <DEDUP_REMOVED lines=40> */
.L_x_173:
[----:B------:R-:W-:-:S07]  /*0280*/  MOV R0, 0x2a0 ;  /* 0x000002a000007802 */ /* 0x000fce0000000f00 */
[----:B------:R-:W-:Y:S05]  /*0290*/  CALL.REL.NOINC `($__internal_37_$__cuda_sm20_rem_u64) ;  /* 0x0000000000c07944 */ /* 0x000fea0003c00000 */
[----:B------:R-:W-:Y:S01]  /*02a0*/  MOV R2, R4 ;  /* 0x0000000400027202 */ /* 0x000fe20000000f00 */
[----:B------:R-:W-:-:S07]  /*02b0*/  IMAD.MOV.U32 R3, RZ, RZ, R5 ;  /* 0x000000ffff037224 */ /* 0x000fce00078e0005 */
.L_x_174:
[----:B------:R-:W-:Y:S05]  /*02c0*/  BSYNC.RECONVERGENT B0 ;  /* 0x0000000000007941 */ /* 0x000fea0003800200 */
.L_x_172:
        /* <DEDUP_REMOVED lines=22> */
[----:B------:R-:W3:Y:S01]  /*0430*/  LDG.E R7, desc[UR16][R6.64] ;  /* 0x0000001006077981 */ /* 0x000ee2000c1e1900 */
[----:B------:R-:W-:Y:S01]  /*0440*/  UISETP.LT.AND UP0, UPT, URZ, UR8, UPT ;  /* 0x00000008ff00728c */ /* 0x000fe2000bf01270 */
[----:B------:R-:W-:Y:S01]  /*0450*/  VIMNMX R0, PT, PT, RZ, UR9, !PT ;  /* 0x00000009ff007c48 */ /* 0x000fe2000ffe0100 */
[----:B-1----:R-:W-:Y:S02]  /*0460*/  UIMAD.WIDE.U32 UR4, UR7, UR14, URZ ;  /* 0x0000000e070472a5 */ /* 0x002fe4000f8e00ff */
[----:B------:R-:W-:-:S02]  /*0470*/  USEL UR8, URZ, UR8, !UP0 ;  /* 0x00000008ff087287 */ /* 0x000fc4000c000000 */
[----:B------:R-:W-:-:S04]  /*0480*/  UIMAD UR5, UR7, UR15, UR5 ;  /* 0x0000000f070572a4 */ /* 0x000fc8000f8e0205 */
[----:B------:R-:W-:Y:S01]  /*0490*/  UIMAD.WIDE.U32 UR4, UR6, UR12, UR4 ;  /* 0x0000000c060472a5 */ /* 0x000fe2000f8e0004 */
[----:B--2---:R-:W-:-:S03]  /*04a0*/  IADD3 R3, PT, PT, R3, UR9, RZ ;  /* 0x0000000903037c10 */ /* 0x004fc6000fffe0ff */
[----:B------:R-:W-:Y:S01]  /*04b0*/  UIMAD UR9, UR6, UR13, UR5 ;  /* 0x0000000d060972a4 */ /* 0x000fe2000f8e0205 */
[----:B------:R-:W-:Y:S01]  /*04c0*/  VIADDMNMX R3, R3, 0xffffffff, R2, PT ;  /* 0xffffffff03037846 */ /* 0x000fe20003800102 */
[----:B------:R-:W-:-:S03]  /*04d0*/  IMAD.U32 R2, RZ, RZ, UR4 ;  /* 0x00000004ff027e24 */ /* 0x000fc6000f8e00ff */
[----:B------:R-:W-:Y:S02]  /*04e0*/  IADD3 R5, PT, PT, R3, UR8, -R0 ;  /* 0x0000000803057c10 */ /* 0x000fe4000fffe800 */
[----:B------:R-:W-:Y:S01]  /*04f0*/  MOV R3, UR5 ;  /* 0x0000000500037c02 */ /* 0x000fe20008000f00 */
[----:B------:R-:W-:Y:S01]  /*0500*/  IMAD.U32 R3, RZ, RZ, UR9 ;  /* 0x00000009ff037e24 */ /* 0x000fe2000f8e00ff */
[----:B------:R-:W-:Y:S01]  /*0510*/  SHF.R.S32.HI R0, RZ, 0x1f, R5 ;  /* 0x0000001fff007819 */ /* 0x000fe20000011405 */
[----:B------:R-:W-:-:S04]  /*0520*/  IMAD.WIDE.U32 R2, R5, UR20, R2 ;  /* 0x0000001405027c25 */ /* 0x000fc8000f8e0002 */
[----:B------:R-:W-:Y:S01]  /*0530*/  IMAD R0, R0, UR20, RZ ;  /* 0x0000001400007c24 */ /* 0x000fe2000f8e02ff */
[----:B0-----:R-:W-:-:S03]  /*0540*/  LEA R4, P0, R2, UR10, 0x2 ;  /* 0x0000000a02047c11 */ /* 0x001fc6000f8010ff */
[----:B------:R-:W-:-:S05]  /*0550*/  IMAD R9, R5, UR21, R0 ;  /* 0x0000001505097c24 */ /* 0x000fca000f8e0200 */
[----:B------:R-:W-:-:S04]  /*0560*/  IADD3 R3, PT, PT, R3, R9, RZ ;  /* 0x0000000903037210 */ /* 0x000fc80007ffe0ff */
[----:B------:R-:W-:-:S05]  /*0570*/  LEA.HI.X R5, R2, UR11, R3, 0x2, P0 ;  /* 0x0000000b02057c11 */ /* 0x000fca00080f1403 */
[----:B---3--:R-:W-:Y:S01]  /*0580*/  REDG.E.ADD.F32.FTZ.RN.STRONG.GPU desc[UR16][R4.64], R7 ;  /* 0x00000007040079a6 */ /* 0x008fe2000c12f310 */
[----:B------:R-:W-:Y:S05]  /*0590*/  EXIT ;  /* 0x000000000000794d */ /* 0x000fea0003800000 */
        .weak           $__internal_37_$__cuda_sm20_rem_u64
        .type           $__internal_37_$__cuda_sm20_rem_u64,@function
        .size           $__internal_37_$__cuda_sm20_rem_u64,(.L_x_375 - $__internal_37_$__cuda_sm20_rem_u64)
$__internal_37_$__cuda_sm20_rem_u64:
        /* <DEDUP_REMOVED lines=68> */
[----:B------:R-:W-:Y:S06]  /*09e0*/  RET.REL.NODEC R2 `(_ZN2at6native54_GLOBAL__N__757059ea_21_ReplicationPadding_cu_4a93dcdf31replication_pad_backward_kernelIfEEvNS_27GenericPackedTensorAccessorIT_Lm3ENS_16DefaultPtrTraitsElEENS3_IKS4_Lm3ES5_lEEiii) ;  /* 0xfffffff402847950 */ /* 0x000fec0003c3ffff */
.L_x_175:
        /* <DEDUP_REMOVED lines=9> */
.L_x_375:


//--------------------- .text._ZN2at6native54_GLOBAL__N__757059ea_21_ReplicationPadding_cu_4a93dcdf31replication_pad_backward_kernelIdEEvNS_27GenericPackedTensorAccessorIT_Lm3ENS_16DefaultPtrTraitsElEENS3_IKS4_Lm3ES5_lEEiii --------------------------
	.section	.text._ZN2at6native54_GLOBAL__N__757059ea_21_ReplicationPadding_cu_4a93dcdf31replication_pad_backward_kernelIdEEvNS_27GenericPackedTensorAccessorIT_Lm3ENS_16DefaultPtrTraitsElEENS3_IKS4_Lm3ES5_lEEiii,"ax",@progbits
	.align	128
.text._ZN2at6native54_GLOBAL__N__757059ea_21_ReplicationPadding_cu_4a93dcdf31replication_pad_backward_kernelIdEEvNS_27GenericPackedTensorAccessorIT_Lm3ENS_16DefaultPtrTraitsElEENS3_IKS4_Lm3ES5_lEEiii:
        .type           _ZN2at6native54_GLOBAL__N__757059ea_21_ReplicationPadding_cu_4a93dcdf31replication_pad_backward_kernelIdEEvNS_27GenericPackedTensorAccessorIT_Lm3ENS_16DefaultPtrTraitsElEENS3_IKS4_Lm3ES5_lEEiii,@function
        .size           _ZN2at6native54_GLOBAL__N__757059ea_21_ReplicationPadding_cu_4a93dcdf31replication_pad_backward_kernelIdEEvNS_27GenericPackedTensorAccessorIT_Lm3ENS_16DefaultPtrTraitsElEENS3_IKS4_Lm3ES5_lEEiii,(.L_x_377 - _ZN2at6native54_GLOBAL__N__757059ea_21_ReplicationPadding_cu_4a93dcdf31replication_pad_backward_kernelIdEEvNS_27GenericPackedTensorAccessorIT_Lm3ENS_16DefaultPtrTraitsElEENS3_IKS4_Lm3ES5_lEEiii)
        .other          _ZN2at6native54_GLOBAL__N__757059ea_21_ReplicationPadding_cu_4a93dcdf31replication_pad_backward_kernelIdEEvNS_27GenericPackedTensorAccessorIT_Lm3ENS_16DefaultPtrTraitsElEENS3_IKS4_Lm3ES5_lEEiii,@"STO_CUDA_ENTRY STV_DEFAULT"
_ZN2at6native54_GLOBAL__N__757059ea_21_ReplicationPadding_cu_4a93dcdf31replication_pad_backward_kernelIdEEvNS_27GenericPackedTensorAccessorIT_Lm3ENS_16DefaultPtrTraitsElEENS3_IKS4_Lm3ES5_lEEiii:
        /* <DEDUP_REMOVED lines=41> */
.L_x_177:
[----:B------:R-:W-:-:S07]  /*0290*/  MOV R0, 0x2b0 ;  /* 0x000002b000007802 */ /* 0x000fce0000000f00 */
[----:B------:R-:W-:Y:S05]  /*02a0*/  CALL.REL.NOINC `($__internal_38_$__cuda_sm20_rem_u64) ;  /* 0x0000000000b87944 */ /* 0x000fea0003c00000 */
.L_x_178:
[----:B------:R-:W-:Y:S05]  /*02b0*/  BSYNC.RECONVERGENT B0 ;  /* 0x0000000000007941 */ /* 0x000fea0003800200 */
.L_x_176:
        /* <DEDUP_REMOVED lines=30> */
[----:B------:R-:W-:Y:S01]  /*04a0*/  UIMAD UR9, UR6, UR13, UR5 ;  /* 0x0000000d060972a4 */ /* 0x000fe2000f8e0205 */
[----:B------:R-:W-:Y:S01]  /*04b0*/  VIADDMNMX R5, R5, 0xffffffff, R4, PT ;  /* 0xffffffff05057846 */ /* 0x000fe20003800104 */
[----:B------:R-:W-:-:S03]  /*04c0*/  IMAD.U32 R4, RZ, RZ, UR4 ;  /* 0x00000004ff047e24 */ /* 0x000fc6000f8e00ff */
[----:B---3--:R-:W-:Y:S02]  /*04d0*/  IADD3 R7, PT, PT, R5, UR8, -R0 ;  /* 0x0000000805077c10 */ /* 0x008fe4000fffe800 */
        /* <DEDUP_REMOVED lines=9> */
[----:B----4-:R-:W-:Y:S01]  /*0570*/  REDG.E.ADD.F64.RN.STRONG.GPU desc[UR16][R6.64], R2 ;  /* 0x00000002060079a6 */ /* 0x010fe2000c12ff10 */
[----:B------:R-:W-:Y:S05]  /*0580*/  EXIT ;  /* 0x000000000000794d */ /* 0x000fea0003800000 */
        .weak           $__internal_38_$__cuda_sm20_rem_u64
        .type           $__internal_38_$__cuda_sm20_rem_u64,@function
        .size           $__internal_38_$__cuda_sm20_rem_u64,(.L_x_377 - $__internal_38_$__cuda_sm20_rem_u64)
$__internal_38_$__cuda_sm20_rem_u64:
        /* <DEDUP_REMOVED lines=68> */
[----:B------:R-:W-:Y:S06]  /*09d0*/  RET.REL.NODEC R2 `(_ZN2at6native54_GLOBAL__N__757059ea_21_ReplicationPadding_cu_4a93dcdf31replication_pad_backward_kernelIdEEvNS_27GenericPackedTensorAccessorIT_Lm3ENS_16DefaultPtrTraitsElEENS3_IKS4_Lm3ES5_lEEiii) ;  /* 0xfffffff402887950 */ /* 0x000fec0003c3ffff */
.L_x_179:
        /* <DEDUP_REMOVED lines=10> */
.L_x_377:


//--------------------- .text._ZN2at6native54_GLOBAL__N__757059ea_21_ReplicationPadding_cu_4a93dcdf32replication_pad_forward_kernel1dIN3c108BFloat16EEEvNS_27GenericPackedTensorAccessorIKT_Lm3ENS_16DefaultPtrTraitsElEENS5_IS6_Lm3ES8_lEEiii --------------------------
	.section	.text._ZN2at6native54_GLOBAL__N__757059ea_21_ReplicationPadding_cu_4a93dcdf32replication_pad_forward_kernel1dIN3c108BFloat16EEEvNS_27GenericPackedTensorAccessorIKT_Lm3ENS_16DefaultPtrTraitsElEENS5_IS6_Lm3ES8_lEEiii,"ax",@progbits
	.align	128
.text._ZN2at6native54_GLOBAL__N__757059ea_21_ReplicationPadding_cu_4a93dcdf32replication_pad_forward_kernel1dIN3c108BFloat16EEEvNS_27GenericPackedTensorAccessorIKT_Lm3ENS_16DefaultPtrTraitsElEENS5_IS6_Lm3ES8_lEEiii:
        .type           _ZN2at6native54_GLOBAL__N__757059ea_21_ReplicationPadding_cu_4a93dcdf32replication_pad_forward_kernel1dIN3c108BFloat16EEEvNS_27GenericPackedTensorAccessorIKT_Lm3ENS_16DefaultPtrTraitsElEENS5_IS6_Lm3ES8_lEEiii,@function
        .size           _ZN2at6native54_GLOBAL__N__757059ea_21_ReplicationPadding_cu_4a93dcdf32replication_pad_forward_kernel1dIN3c108BFloat16EEEvNS_27GenericPackedTensorAccessorIKT_Lm3ENS_16DefaultPtrTraitsElEENS5_IS6_Lm3ES8_lEEiii,(.L_x_379 - _ZN2at6native54_GLOBAL__N__757059ea_21_ReplicationPadding_cu_4a93dcdf32replication_pad_forward_kernel1dIN3c108BFloat16EEEvNS_27GenericPackedTensorAccessorIKT_Lm3ENS_16DefaultPtrTraitsElEENS5_IS6_Lm3ES8_lEEiii)
        .other          _ZN2at6native54_GLOBAL__N__757059ea_21_ReplicationPadding_cu_4a93dcdf32replication_pad_forward_kernel1dIN3c108BFloat16EEEvNS_27GenericPackedTensorAccessorIKT_Lm3ENS_16DefaultPtrTraitsElEENS5_IS6_Lm3ES8_lEEiii,@"STO_CUDA_ENTRY STV_DEFAULT"
_ZN2at6native54_GLOBAL__N__757059ea_21_ReplicationPadding_cu_4a93dcdf32replication_pad_forward_kernel1dIN3c108BFloat16EEEvNS_27GenericPackedTensorAccessorIKT_Lm3ENS_16DefaultPtrTraitsElEENS5_IS6_Lm3ES8_lEEiii:
        /* <DEDUP_REMOVED lines=30> */
[----:B------:R-:W-:Y:S02]  /*01e0*/  HFMA2 R3, -RZ, RZ, 0, 0 ;  /* 0x00000000ff037431 */ /* 0x000fe400000001ff */
        /* <DEDUP_REMOVED lines=9> */
.L_x_181:
[----:B------:R-:W-:-:S07]  /*0280*/  MOV R0, 0x2a0 ;  /* 0x000002a000007802 */ /* 0x000fce0000000f00 */
[----:B------:R-:W-:Y:S05]  /*0290*/  CALL.REL.NOINC `($__internal_39_$__cuda_sm20_rem_u64) ;  /* 0x0000000000b87944 */ /* 0x000fea0003c00000 */
[----:B------:R-:W-:Y:S01]  /*02a0*/  IMAD.MOV.U32 R2, RZ, RZ, R4 ;  /* 0x000000ffff027224 */ /* 0x000fe200078e0004 */
[----:B------:R-:W-:-:S07]  /*02b0*/  MOV R3, R5 ;  /* 0x0000000500037202 */ /* 0x000fce0000000f00 */
.L_x_182:
[----:B------:R-:W-:Y:S05]  /*02c0*/  BSYNC.RECONVERGENT B0 ;  /* 0x0000000000007941 */ /* 0x000fea0003800200 */
.L_x_180:
[----:B------:R-:W0:Y:S01]  /*02d0*/  LDCU UR9, c[0x0][0x3f0] ;  /* 0x00007e00ff0977ac */ /* 0x000e220008000800 */
[----:B------:R-:W1:Y:S01]  /*02e0*/  LDC R5, c[0x0][0x398] ;  /* 0x0000e600ff057b82 */ /* 0x000e620000000800 */
[----:B------:R-:W2:Y:S07]  /*02f0*/  LDCU.128 UR12, c[0x0][0x3a0] ;  /* 0x00007400ff0c77ac */ /* 0x000eae0008000c00 */
[----:B------:R-:W3:Y:S08]  /*0300*/  LDC.64 R8, c[0x0][0x3b0] ;  /* 0x0000ec00ff087b82 */ /* 0x000ef00000000a00 */
[----:B------:R-:W4:Y:S01]  /*0310*/  LDC.64 R10, c[0x0][0x3b8] ;  /* 0x0000ee00ff0a7b82 */ /* 0x000f220000000a00 */
[----:B0-----:R-:W-:-:S02]  /*0320*/  UIADD3 UR8, UPT, UPT, -UR9, URZ, URZ ;  /* 0x000000ff09087290 */ /* 0x001fc4000fffe1ff */
[----:B------:R-:W-:Y:S02]  /*0330*/  VIMNMX R0, PT, PT, R2, UR9, !PT ;  /* 0x0000000902007c48 */ /* 0x000fe4000ffe0100 */
[----:B------:R-:W-:Y:S02]  /*0340*/  UISETP.LT.AND UP0, UPT, URZ, UR8, UPT ;  /* 0x00000008ff00728c */ /* 0x000fe4000bf01270 */
[----:B--2---:R-:W-:Y:S01]  /*0350*/  UIMAD.WIDE.U32 UR4, UR7, UR14, URZ ;  /* 0x0000000e070472a5 */ /* 0x004fe2000f8e00ff */
[----:B-1----:R-:W-:Y:S01]  /*0360*/  VIADD R5, R5, UR9 ;  /* 0x0000000905057c36 */ /* 0x002fe20008000000 */
[----:B------:R-:W-:Y:S02]  /*0370*/  USEL UR8, URZ, UR8, !UP0 ;  /* 0x00000008ff087287 */ /* 0x000fe4000c000000 */
[----:B------:R-:W-:Y:S02]  /*0380*/  UIMAD UR5, UR7, UR15, UR5 ;  /* 0x0000000f070572a4 */ /* 0x000fe4000f8e0205 */
[----:B------:R-:W-:-:S02]  /*0390*/  VIADDMNMX R5, R5, 0xffffffff, R0, PT ;  /* 0xffffffff05057846 */ /* 0x000fc40003800100 */
[----:B------:R-:W-:Y:S01]  /*03a0*/  VIMNMX R0, PT, PT, RZ, UR9, !PT ;  /* 0x00000009ff007c48 */ /* 0x000fe2000ffe0100 */
[----:B------:R-:W-:-:S03]  /*03b0*/  UIMAD.WIDE.U32 UR4, UR6, UR12, UR4 ;  /* 0x0000000c060472a5 */ /* 0x000fc6000f8e0004 */
[----:B------:R-:W-:Y:S01]  /*03c0*/  IADD3 R5, PT, PT, R5, UR8, -R0 ;  /* 0x0000000805057c10 */ /* 0x000fe2000fffe800 */
[----:B------:R-:W0:Y:S03]  /*03d0*/  LDCU.64 UR8, c[0x0][0x380] ;  /* 0x00007000ff0877ac */ /* 0x000e260008000a00 */
[----:B------:R-:W-:Y:S01]  /*03e0*/  SHF.R.S32.HI R7, RZ, 0x1f, R5 ;  /* 0x0000001fff077819 */ /* 0x000fe20000011405 */
[----:B------:R-:W-:Y:S01]  /*03f0*/  UIMAD UR5, UR6, UR13, UR5 ;  /* 0x0000000d060572a4 */ /* 0x000fe2000f8e0205 */
[----:B------:R-:W1:Y:S03]  /*0400*/  LDCU.64 UR12, c[0x0][0x3d8] ;  /* 0x00007b00ff0c77ac */ /* 0x000e660008000a00 */
[----:B---3--:R-:W-:-:S04]  /*0410*/  IMAD R0, R7, R8, RZ ;  /* 0x0000000807007224 */ /* 0x008fc800078e02ff */
[C---:B------:R-:W-:Y:S02]  /*0420*/  IMAD R7, R5.reuse, R9, R0 ;  /* 0x0000000905077224 */ /* 0x040fe400078e0200 */
[----:B------:R-:W-:-:S05]  /*0430*/  IMAD.WIDE.U32 R4, R5, R8, UR4 ;  /* 0x0000000405047e25 */ /* 0x000fca000f8e0008 */
[----:B------:R-:W-:Y:S02]  /*0440*/  IADD3 R5, PT, PT, R5, R7, RZ ;  /* 0x0000000705057210 */ /* 0x000fe40007ffe0ff */
[----:B0-----:R-:W-:-:S04]  /*0450*/  LEA R6, P0, R4, UR8, 0x1 ;  /* 0x0000000804067c11 */ /* 0x001fc8000f8008ff */
[----:B------:R-:W-:Y:S01]  /*0460*/  LEA.HI.X R7, R4, UR9, R5, 0x1, P0 ;  /* 0x0000000904077c11 */ /* 0x000fe200080f0c05 */
[----:B------:R-:W0:Y:S05]  /*0470*/  LDCU.128 UR8, c[0x0][0x3e0] ;  /* 0x00007c00ff0877ac */ /* 0x000e2a0008000c00 */
[----:B------:R-:W2:Y:S01]  /*0480*/  LDG.E.U16 R7, desc[UR16][R6.64] ;  /* 0x0000001006077981 */ /* 0x000ea2000c1e1500 */
[----:B0-----:R-:W-:Y:S01]  /*0490*/  UIMAD.WIDE.U32 UR4, UR7, UR8, URZ ;  /* 0x00000008070472a5 */ /* 0x001fe2000f8e00ff */
[----:B------:R-:W-:-:S03]  /*04a0*/  IMAD R3, R3, UR10, RZ ;  /* 0x0000000a03037c24 */ /* 0x000fc6000f8e02ff */
[----:B------:R-:W-:Y:S01]  /*04b0*/  UIMAD UR5, UR7, UR9, UR5 ;  /* 0x00000009070572a4 */ /* 0x000fe2000f8e0205 */
[----:B------:R-:W-:-:S03]  /*04c0*/  IMAD R9, R2, UR11, R3 ;  /* 0x0000000b02097c24 */ /* 0x000fc6000f8e0203 */
[----:B-1----:R-:W-:-:S04]  /*04d0*/  UIMAD.WIDE.U32 UR4, UR6, UR12, UR4 ;  /* 0x0000000c060472a5 */ /* 0x002fc8000f8e0004 */
[----:B------:R-:W-:Y:S02]  /*04e0*/  UIMAD UR8, UR6, UR13, UR5 ;  /* 0x0000000d060872a4 */ /* 0x000fe4000f8e0205 */
[----:B------:R-:W-:Y:S01]  /*04f0*/  MOV R5, UR5 ;  /* 0x0000000500057c02 */ /* 0x000fe20008000f00 */
[----:B------:R-:W-:-:S03]  /*0500*/  IMAD.U32 R4, RZ, RZ, UR4 ;  /* 0x00000004ff047e24 */ /* 0x000fc6000f8e00ff */
[----:B------:R-:W-:Y:S02]  /*0510*/  IMAD.U32 R5, RZ, RZ, UR8 ;  /* 0x00000008ff057e24 */ /* 0x000fe4000f8e00ff */
[----:B------:R-:W-:-:S05]  /*0520*/  IMAD.WIDE.U32 R2, R2, UR10, R4 ;  /* 0x0000000a02027c25 */ /* 0x000fca000f8e0004 */
[----:B------:R-:W-:Y:S02]  /*0530*/  IADD3 R0, PT, PT, R3, R9, RZ ;  /* 0x0000000903007210 */ /* 0x000fe40007ffe0ff */
[----:B----4-:R-:W-:-:S04]  /*0540*/  LEA R4, P0, R2, R10, 0x1 ;  /* 0x0000000a02047211 */ /* 0x010fc800078008ff */
[----:B------:R-:W-:-:S05]  /*0550*/  LEA.HI.X R5, R2, R11, R0, 0x1, P0 ;  /* 0x0000000b02057211 */ /* 0x000fca00000f0c00 */
[----:B--2---:R-:W-:Y:S01]  /*0560*/  STG.E.U16 desc[UR16][R4.64], R7 ;  /* 0x0000000704007986 */ /* 0x004fe2000c101510 */
[----:B------:R-:W-:Y:S05]  /*0570*/  EXIT ;  /* 0x000000000000794d */ /* 0x000fea0003800000 */
        .weak           $__internal_39_$__cuda_sm20_rem_u64
        .type           $__internal_39_$__cuda_sm20_rem_u64,@function
        .size           $__internal_39_$__cuda_sm20_rem_u64,(.L_x_379 - $__internal_39_$__cuda_sm20_rem_u64)
$__internal_39_$__cuda_sm20_rem_u64:
        /* <DEDUP_REMOVED lines=68> */
[----:B------:R-:W-:Y:S06]  /*09c0*/  RET.REL.NODEC R2 `(_ZN2at6native54_GLOBAL__N__757059ea_21_ReplicationPadding_cu_4a93dcdf32replication_pad_forward_kernel1dIN3c108BFloat16EEEvNS_27GenericPackedTensorAccessorIKT_Lm3ENS_16DefaultPtrTraitsElEENS5_IS6_Lm3ES8_lEEiii) ;  /* 0xfffffff4028c7950 */ /* 0x000fec0003c3ffff */
.L_x_183:
        /* <DEDUP_REMOVED lines=11> */
.L_x_379:


//--------------------- .text._ZN2at6native54_GLOBAL__N__757059ea_21_ReplicationPadding_cu_4a93dcdf32replication_pad_forward_kernel1dIN3c104HalfEEEvNS_27GenericPackedTensorAccessorIKT_Lm3ENS_16DefaultPtrTraitsElEENS5_IS6_Lm3ES8_lEEiii --------------------------
	.section	.text._ZN2at6native54_GLOBAL__N__757059ea_21_ReplicationPadding_cu_4a93dcdf32replication_pad_forward_kernel1dIN3c104HalfEEEvNS_27GenericPackedTensorAccessorIKT_Lm3ENS_16DefaultPtrTraitsElEENS5_IS6_Lm3ES8_lEEiii,"ax",@progbits
	.align	128
.text._ZN2at6native54_GLOBAL__N__757059ea_21_ReplicationPadding_cu_4a93dcdf32replication_pad_forward_kernel1dIN3c104HalfEEEvNS_27GenericPackedTensorAccessorIKT_Lm3ENS_16DefaultPtrTraitsElEENS5_IS6_Lm3ES8_lEEiii:
        .type           _ZN2at6native54_GLOBAL__N__757059ea_21_ReplicationPadding_cu_4a93dcdf32replication_pad_forward_kernel1dIN3c104HalfEEEvNS_27GenericPackedTensorAccessorIKT_Lm3ENS_16DefaultPtrTraitsElEENS5_IS6_Lm3ES8_lEEiii,@function
        .size           _ZN2at6native54_GLOBAL__N__757059ea_21_ReplicationPadding_cu_4a93dcdf32replication_pad_forward_kernel1dIN3c104HalfEEEvNS_27GenericPackedTensorAccessorIKT_Lm3ENS_16DefaultPtrTraitsElEENS5_IS6_Lm3ES8_lEEiii,(.L_x_381 - _ZN2at6native54_GLOBAL__N__757059ea_21_ReplicationPadding_cu_4a93dcdf32replication_pad_forward_kernel1dIN3c104HalfEEEvNS_27GenericPackedTensorAccessorIKT_Lm3ENS_16DefaultPtrTraitsElEENS5_IS6_Lm3ES8_lEEiii)
        .other          _ZN2at6native54_GLOBAL__N__757059ea_21_ReplicationPadding_cu_4a93dcdf32replication_pad_forward_kernel1dIN3c104HalfEEEvNS_27GenericPackedTensorAccessorIKT_Lm3ENS_16DefaultPtrTraitsElEENS5_IS6_Lm3ES8_lEEiii,@"STO_CUDA_ENTRY STV_DEFAULT"
_ZN2at6native54_GLOBAL__N__757059ea_21_ReplicationPadding_cu_4a93dcdf32replication_pad_forward_kernel1dIN3c104HalfEEEvNS_27GenericPackedTensorAccessorIKT_Lm3ENS_16DefaultPtrTraitsElEENS5_IS6_Lm3ES8_lEEiii:
        /* <DEDUP_REMOVED lines=40> */
.L_x_185:
[----:B------:R-:W-:-:S07]  /*0280*/  MOV R0, 0x2a0 ;  /* 0x000002a000007802 */ /* 0x000fce0000000f00 */
[----:B------:R-:W-:Y:S05]  /*0290*/  CALL.REL.NOINC `($__internal_40_$__cuda_sm20_rem_u64) ;  /* 0x0000000000b87944 */ /* 0x000fea0003c00000 */
[----:B------:R-:W-:Y:S01]  /*02a0*/  IMAD.MOV.U32 R2, RZ, RZ, R4 ;  /* 0x000000ffff027224 */ /* 0x000fe200078e0004 */
[----:B------:R-:W-:-:S07]  /*02b0*/  MOV R3, R5 ;  /* 0x0000000500037202 */ /* 0x000fce0000000f00 */
.L_x_186:
[----:B------:R-:W-:Y:S05]  /*02c0*/  BSYNC.RECONVERGENT B0 ;  /* 0x0000000000007941 */ /* 0x000fea0003800200 */
.L_x_184:
        /* <DEDUP_REMOVED lines=43> */
        .weak           $__internal_40_$__cuda_sm20_rem_u64
        .type           $__internal_40_$__cuda_sm20_rem_u64,@function
        .size           $__internal_40_$__cuda_sm20_rem_u64,(.L_x_381 - $__internal_40_$__cuda_sm20_rem_u64)
$__internal_40_$__cuda_sm20_rem_u64:
        /* <DEDUP_REMOVED lines=68> */
[----:B------:R-:W-:Y:S06]  /*09c0*/  RET.REL.NODEC R2 `(_ZN2at6native54_GLOBAL__N__757059ea_21_ReplicationPadding_cu_4a93dcdf32replication_pad_forward_kernel1dIN3c104HalfEEEvNS_27GenericPackedTensorAccessorIKT_Lm3ENS_16DefaultPtrTraitsElEENS5_IS6_Lm3ES8_lEEiii) ;  /* 0xfffffff4028c7950 */ /* 0x000fec0003c3ffff */
.L_x_187:
        /* <DEDUP_REMOVED lines=11> */
.L_x_381:


//--------------------- .text._ZN2at6native54_GLOBAL__N__757059ea_21_ReplicationPadding_cu_4a93dcdf32replication_pad_forward_kernel1dIN3c107complexIfEEEEvNS_27GenericPackedTensorAccessorIKT_Lm3ENS_16DefaultPtrTraitsElEENS6_IS7_Lm3ES9_lEEiii --------------------------
	.section	.text._ZN2at6native54_GLOBAL__N__757059ea_21_ReplicationPadding_cu_4a93dcdf32replication_pad_forward_kernel1dIN3c107complexIfEEEEvNS_27GenericPackedTensorAccessorIKT_Lm3ENS_16DefaultPtrTraitsElEENS6_IS7_Lm3ES9_lEEiii,"ax",@progbits
	.align	128
.text._ZN2at6native54_GLOBAL__N__757059ea_21_ReplicationPadding_cu_4a93dcdf32replication_pad_forward_kernel1dIN3c107complexIfEEEEvNS_27GenericPackedTensorAccessorIKT_Lm3ENS_16DefaultPtrTraitsElEENS6_IS7_Lm3ES9_lEEiii:
        .type           _ZN2at6native54_GLOBAL__N__757059ea_21_ReplicationPadding_cu_4a93dcdf32replication_pad_forward_kernel1dIN3c107complexIfEEEEvNS_27GenericPackedTensorAccessorIKT_Lm3ENS_16DefaultPtrTraitsElEENS6_IS7_Lm3ES9_lEEiii,@function
        .size           _ZN2at6native54_GLOBAL__N__757059ea_21_ReplicationPadding_cu_4a93dcdf32replication_pad_forward_kernel1dIN3c107complexIfEEEEvNS_27GenericPackedTensorAccessorIKT_Lm3ENS_16DefaultPtrTraitsElEENS6_IS7_Lm3ES9_lEEiii,(.L_x_383 - _ZN2at6native54_GLOBAL__N__757059ea_21_ReplicationPadding_cu_4a93dcdf32replication_pad_forward_kernel1dIN3c107complexIfEEEEvNS_27GenericPackedTensorAccessorIKT_Lm3ENS_16DefaultPtrTraitsElEENS6_IS7_Lm3ES9_lEEiii)
        .other          _ZN2at6native54_GLOBAL__N__757059ea_21_ReplicationPadding_cu_4a93dcdf32replication_pad_forward_kernel1dIN3c107complexIfEEEEvNS_27GenericPackedTensorAccessorIKT_Lm3ENS_16DefaultPtrTraitsElEENS6_IS7_Lm3ES9_lEEiii,@"STO_CUDA_ENTRY STV_DEFAULT"
_ZN2at6native54_GLOBAL__N__757059ea_21_ReplicationPadding_cu_4a93dcdf32replication_pad_forward_kernel1dIN3c107complexIfEEEEvNS_27GenericPackedTensorAccessorIKT_Lm3ENS_16DefaultPtrTraitsElEENS6_IS7_Lm3ES9_lEEiii:
        /* <DEDUP_REMOVED lines=40> */
.L_x_189:
[----:B------:R-:W-:-:S07]  /*0280*/  MOV R0, 0x2a0 ;  /* 0x000002a000007802 */ /* 0x000fce0000000f00 */
[----:B------:R-:W-:Y:S05]  /*0290*/  CALL.REL.NOINC `($__internal_41_$__cuda_sm20_rem_u64) ;  /* 0x0000000000b87944 */ /* 0x000fea0003c00000 */
[----:B------:R-:W-:Y:S01]  /*02a0*/  IMAD.MOV.U32 R2, RZ, RZ, R4 ;  /* 0x000000ffff027224 */ /* 0x000fe200078e0004 */
[----:B------:R-:W-:-:S07]  /*02b0*/  MOV R3, R5 ;  /* 0x0000000500037202 */ /* 0x000fce0000000f00 */
.L_x_190:
[----:B------:R-:W-:Y:S05]  /*02c0*/  BSYNC.RECONVERGENT B0 ;  /* 0x0000000000007941 */ /* 0x000fea0003800200 */
.L_x_188:
        /* <DEDUP_REMOVED lines=27> */
[----:B------:R-:W2:Y:S01]  /*0480*/  LDG.E.64 R6, desc[UR16][R6.64] ;  /* 0x0000001006067981 */ /* 0x000ea2000c1e1b00 */
        /* <DEDUP_REMOVED lines=13> */
[----:B--2---:R-:W-:Y:S01]  /*0560*/  STG.E.64 desc[UR16][R4.64], R6 ;  /* 0x0000000604007986 */ /* 0x004fe2000c101b10 */
[----:B------:R-:W-:Y:S05]  /*0570*/  EXIT ;  /* 0x000000000000794d */ /* 0x000fea0003800000 */
        .weak           $__internal_41_$__cuda_sm20_rem_u64
        .type           $__internal_41_$__cuda_sm20_rem_u64,@function
        .size           $__internal_41_$__cuda_sm20_rem_u64,(.L_x_383 - $__internal_41_$__cuda_sm20_rem_u64)
$__internal_41_$__cuda_sm20_rem_u64:
        /* <DEDUP_REMOVED lines=68> */
[----:B------:R-:W-:Y:S06]  /*09c0*/  RET.REL.NODEC R2 `(_ZN2at6native54_GLOBAL__N__757059ea_21_ReplicationPadding_cu_4a93dcdf32replication_pad_forward_kernel1dIN3c107complexIfEEEEvNS_27GenericPackedTensorAccessorIKT_Lm3ENS_16DefaultPtrTraitsElEENS6_IS7_Lm3ES9_lEEiii) ;  /* 0xfffffff4028c7950 */ /* 0x000fec0003c3ffff */
.L_x_191:
        /* <DEDUP_REMOVED lines=11> */
.L_x_383:


//--------------------- .text._ZN2at6native54_GLOBAL__N__757059ea_21_ReplicationPadding_cu_4a93dcdf32replication_pad_forward_kernel1dIN3c107complexIdEEEEvNS_27GenericPackedTensorAccessorIKT_Lm3ENS_16DefaultPtrTraitsElEENS6_IS7_Lm3ES9_lEEiii --------------------------
	.section	.text._ZN2at6native54_GLOBAL__N__757059ea_21_ReplicationPadding_cu_4a93dcdf32replication_pad_forward_kernel1dIN3c107complexIdEEEEvNS_27GenericPackedTensorAccessorIKT_Lm3ENS_16DefaultPtrTraitsElEENS6_IS7_Lm3ES9_lEEiii,"ax",@progbits
	.align	128
.text._ZN2at6native54_GLOBAL__N__757059ea_21_ReplicationPadding_cu_4a93dcdf32replication_pad_forward_kernel1dIN3c107complexIdEEEEvNS_27GenericPackedTensorAccessorIKT_Lm3ENS_16DefaultPtrTraitsElEENS6_IS7_Lm3ES9_lEEiii:
        .type           _ZN2at6native54_GLOBAL__N__757059ea_21_ReplicationPadding_cu_4a93dcdf32replication_pad_forward_kernel1dIN3c107complexIdEEEEvNS_27GenericPackedTensorAccessorIKT_Lm3ENS_16DefaultPtrTraitsElEENS6_IS7_Lm3ES9_lEEiii,@function
        .size           _ZN2at6native54_GLOBAL__N__757059ea_21_ReplicationPadding_cu_4a93dcdf32replication_pad_forward_kernel1dIN3c107complexIdEEEEvNS_27GenericPackedTensorAccessorIKT_Lm3ENS_16DefaultPtrTraitsElEENS6_IS7_Lm3ES9_lEEiii,(.L_x_385 - _ZN2at6native54_GLOBAL__N__757059ea_21_ReplicationPadding_cu_4a93dcdf32replication_pad_forward_kernel1dIN3c107complexIdEEEEvNS_27GenericPackedTensorAccessorIKT_Lm3ENS_16DefaultPtrTraitsElEENS6_IS7_Lm3ES9_lEEiii)
        .other          _ZN2at6native54_GLOBAL__N__757059ea_21_ReplicationPadding_cu_4a93dcdf32replication_pad_forward_kernel1dIN3c107complexIdEEEEvNS_27GenericPackedTensorAccessorIKT_Lm3ENS_16DefaultPtrTraitsElEENS6_IS7_Lm3ES9_lEEiii,@"STO_CUDA_ENTRY STV_DEFAULT"
_ZN2at6native54_GLOBAL__N__757059ea_21_ReplicationPadding_cu_4a93dcdf32replication_pad_forward_kernel1dIN3c107complexIdEEEEvNS_27GenericPackedTensorAccessorIKT_Lm3ENS_16DefaultPtrTraitsElEENS6_IS7_Lm3ES9_lEEiii:
        /* <DEDUP_REMOVED lines=40> */
.L_x_193:
[----:B------:R-:W-:-:S07]  /*0280*/  MOV R0, 0x2a0 ;  /* 0x000002a000007802 */ /* 0x000fce0000000f00 */
[----:B------:R-:W-:Y:S05]  /*0290*/  CALL.REL.NOINC `($__internal_42_$__cuda_sm20_rem_u64) ;  /* 0x0000000000b87944 */ /* 0x000fea0003c00000 */
[----:B------:R-:W-:Y:S01]  /*02a0*/  IMAD.MOV.U32 R2, RZ, RZ, R4 ;  /* 0x000000ffff027224 */ /* 0x000fe200078e0004 */
[----:B------:R-:W-:-:S07]  /*02b0*/  MOV R3, R5 ;  /* 0x0000000500037202 */ /* 0x000fce0000000f00 */
.L_x_194:
[----:B------:R-:W-:Y:S05]  /*02c0*/  BSYNC.RECONVERGENT B0 ;  /* 0x0000000000007941 */ /* 0x000fea0003800200 */
.L_x_192:
        /* <DEDUP_REMOVED lines=27> */
[----:B------:R-:W2:Y:S01]  /*0480*/  LDG.E.128 R4, desc[UR16][R6.64] ;  /* 0x0000001006047981 */ /* 0x000ea2000c1e1d00 */
        /* <DEDUP_REMOVED lines=13> */
[----:B--2---:R-:W-:Y:S01]  /*0560*/  STG.E.128 desc[UR16][R8.64], R4 ;  /* 0x0000000408007986 */ /* 0x004fe2000c101d10 */
[----:B------:R-:W-:Y:S05]  /*0570*/  EXIT ;  /* 0x000000000000794d */ /* 0x000fea0003800000 */
        .weak           $__internal_42_$__cuda_sm20_rem_u64
        .type           $__internal_42_$__cuda_sm20_rem_u64,@function
        .size           $__internal_42_$__cuda_sm20_rem_u64,(.L_x_385 - $__internal_42_$__cuda_sm20_rem_u64)
$__internal_42_$__cuda_sm20_rem_u64:
        /* <DEDUP_REMOVED lines=68> */
[----:B------:R-:W-:Y:S06]  /*09c0*/  RET.REL.NODEC R2 `(_ZN2at6native54_GLOBAL__N__757059ea_21_ReplicationPadding_cu_4a93dcdf32replication_pad_forward_kernel1dIN3c107complexIdEEEEvNS_27GenericPackedTensorAccessorIKT_Lm3ENS_16DefaultPtrTraitsElEENS6_IS7_Lm3ES9_lEEiii) ;  /* 0xfffffff4028c7950 */ /* 0x000fec0003c3ffff */
.L_x_195:
        /* <DEDUP_REMOVED lines=11> */
.L_x_385:


//--------------------- .text._ZN2at6native54_GLOBAL__N__757059ea_21_ReplicationPadding_cu_4a93dcdf32replication_pad_forward_kernel1dIfEEvNS_27GenericPackedTensorAccessorIKT_Lm3ENS_16DefaultPtrTraitsElEENS3_IS4_Lm3ES6_lEEiii --------------------------
	.section	.text._ZN2at6native54_GLOBAL__N__757059ea_21_ReplicationPadding_cu_4a93dcdf32replication_pad_forward_kernel1dIfEEvNS_27GenericPackedTensorAccessorIKT_Lm3ENS_16DefaultPtrTraitsElEENS3_IS4_Lm3ES6_lEEiii,"ax",@progbits
	.align	128
.text._ZN2at6native54_GLOBAL__N__757059ea_21_ReplicationPadding_cu_4a93dcdf32replication_pad_forward_kernel1dIfEEvNS_27GenericPackedTensorAccessorIKT_Lm3ENS_16DefaultPtrTraitsElEENS3_IS4_Lm3ES6_lEEiii:
        .type           _ZN2at6native54_GLOBAL__N__757059ea_21_ReplicationPadding_cu_4a93dcdf32replication_pad_forward_kernel1dIfEEvNS_27GenericPackedTensorAccessorIKT_Lm3ENS_16DefaultPtrTraitsElEENS3_IS4_Lm3ES6_lEEiii,@function
        .size           _ZN2at6native54_GLOBAL__N__757059ea_21_ReplicationPadding_cu_4a93dcdf32replication_pad_forward_kernel1dIfEEvNS_27GenericPackedTensorAccessorIKT_Lm3ENS_16DefaultPtrTraitsElEENS3_IS4_Lm3ES6_lEEiii,(.L_x_387 - _ZN2at6native54_GLOBAL__N__757059ea_21_ReplicationPadding_cu_4a93dcdf32replication_pad_forward_kernel1dIfEEvNS_27GenericPackedTensorAccessorIKT_Lm3ENS_16DefaultPtrTraitsElEENS3_IS4_Lm3ES6_lEEiii)
        .other          _ZN2at6native54_GLOBAL__N__757059ea_21_ReplicationPadding_cu_4a93dcdf32replication_pad_forward_kernel1dIfEEvNS_27GenericPackedTensorAccessorIKT_Lm3ENS_16DefaultPtrTraitsElEENS3_IS4_Lm3ES6_lEEiii,@"STO_CUDA_ENTRY STV_DEFAULT"
_ZN2at6native54_GLOBAL__N__757059ea_21_ReplicationPadding_cu_4a93dcdf32replication_pad_forward_kernel1dIfEEvNS_27GenericPackedTensorAccessorIKT_Lm3ENS_16DefaultPtrTraitsElEENS3_IS4_Lm3ES6_lEEiii:
        /* <DEDUP_REMOVED lines=40> */
.L_x_197:
[----:B------:R-:W-:-:S07]  /*0280*/  MOV R0, 0x2a0 ;  /* 0x000002a000007802 */ /* 0x000fce0000000f00 */
[----:B------:R-:W-:Y:S05]  /*0290*/  CALL.REL.NOINC `($__internal_43_$__cuda_sm20_rem_u64) ;  /* 0x0000000000b87944 */ /* 0x000fea0003c00000 */
[----:B------:R-:W-:Y:S01]  /*02a0*/  IMAD.MOV.U32 R2, RZ, RZ, R4 ;  /* 0x000000ffff027224 */ /* 0x000fe200078e0004 */
[----:B------:R-:W-:-:S07]  /*02b0*/  MOV R3, R5 ;  /* 0x0000000500037202 */ /* 0x000fce0000000f00 */
.L_x_198:
[----:B------:R-:W-:Y:S05]  /*02c0*/  BSYNC.RECONVERGENT B0 ;  /* 0x0000000000007941 */ /* 0x000fea0003800200 */
.L_x_196:
        /* <DEDUP_REMOVED lines=27> */
[----:B------:R-:W2:Y:S01]  /*0480*/  LDG.E R7, desc[UR16][R6.64] ;  /* 0x0000001006077981 */ /* 0x000ea2000c1e1900 */
        /* <DEDUP_REMOVED lines=13> */
[----:B--2---:R-:W-:Y:S01]  /*0560*/  STG.E desc[UR16][R4.64], R7 ;  /* 0x0000000704007986 */ /* 0x004fe2000c101910 */
[----:B------:R-:W-:Y:S05]  /*0570*/  EXIT ;  /* 0x000000000000794d */ /* 0x000fea0003800000 */
        .weak           $__internal_43_$__cuda_sm20_rem_u64
        .type           $__internal_43_$__cuda_sm20_rem_u64,@function
        .size           $__internal_43_$__cuda_sm20_rem_u64,(.L_x_387 - $__internal_43_$__cuda_sm20_rem_u64)
$__internal_43_$__cuda_sm20_rem_u64:
        /* <DEDUP_REMOVED lines=68> */
[----:B------:R-:W-:Y:S06]  /*09c0*/  RET.REL.NODEC R2 `(_ZN2at6native54_GLOBAL__N__757059ea_21_ReplicationPadding_cu_4a93dcdf32replication_pad_forward_kernel1dIfEEvNS_27GenericPackedTensorAccessorIKT_Lm3ENS_16DefaultPtrTraitsElEENS3_IS4_Lm3ES6_lEEiii) ;  /* 0xfffffff4028c7950 */ /* 0x000fec0003c3ffff */
.L_x_199:
        /* <DEDUP_REMOVED lines=11> */
.L_x_387:


//--------------------- .text._ZN2at6native54_GLOBAL__N__757059ea_21_ReplicationPadding_cu_4a93dcdf32replication_pad_forward_kernel1dIdEEvNS_27GenericPackedTensorAccessorIKT_Lm3ENS_16DefaultPtrTraitsElEENS3_IS4_Lm3ES6_lEEiii --------------------------
	.section	.text._ZN2at6native54_GLOBAL__N__757059ea_21_ReplicationPadding_cu_4a93dcdf32replication_pad_forward_kernel1dIdEEvNS_27GenericPackedTensorAccessorIKT_Lm3ENS_16DefaultPtrTraitsElEENS3_IS4_Lm3ES6_lEEiii,"ax",@progbits
	.align	128
.text._ZN2at6native54_GLOBAL__N__757059ea_21_ReplicationPadding_cu_4a93dcdf32replication_pad_forward_kernel1dIdEEvNS_27GenericPackedTensorAccessorIKT_Lm3ENS_16DefaultPtrTraitsElEENS3_IS4_Lm3ES6_lEEiii:
        .type           _ZN2at6native54_GLOBAL__N__757059ea_21_ReplicationPadding_cu_4a93dcdf32replication_pad_forward_kernel1dIdEEvNS_27GenericPackedTensorAccessorIKT_Lm3ENS_16DefaultPtrTraitsElEENS3_IS4_Lm3ES6_lEEiii,@function
        .size           _ZN2at6native54_GLOBAL__N__757059ea_21_ReplicationPadding_cu_4a93dcdf32replication_pad_forward_kernel1dIdEEvNS_27GenericPackedTensorAccessorIKT_Lm3ENS_16DefaultPtrTraitsElEENS3_IS4_Lm3ES6_lEEiii,(.L_x_389 - _ZN2at6native54_GLOBAL__N__757059ea_21_ReplicationPadding_cu_4a93dcdf32replication_pad_forward_kernel1dIdEEvNS_27GenericPackedTensorAccessorIKT_Lm3ENS_16DefaultPtrTraitsElEENS3_IS4_Lm3ES6_lEEiii)
        .other          _ZN2at6native54_GLOBAL__N__757059ea_21_ReplicationPadding_cu_4a93dcdf32replication_pad_forward_kernel1dIdEEvNS_27GenericPackedTensorAccessorIKT_Lm3ENS_16DefaultPtrTraitsElEENS3_IS4_Lm3ES6_lEEiii,@"STO_CUDA_ENTRY STV_DEFAULT"
_ZN2at6native54_GLOBAL__N__757059ea_21_ReplicationPadding_cu_4a93dcdf32replication_pad_forward_kernel1dIdEEvNS_27GenericPackedTensorAccessorIKT_Lm3ENS_16DefaultPtrTraitsElEENS3_IS4_Lm3ES6_lEEiii:
        /* <DEDUP_REMOVED lines=40> */
.L_x_201:
[----:B------:R-:W-:-:S07]  /*0280*/  MOV R0, 0x2a0 ;  /* 0x000002a000007802 */ /* 0x000fce0000000f00 */
[----:B------:R-:W-:Y:S05]  /*0290*/  CALL.REL.NOINC `($__internal_44_$__cuda_sm20_rem_u64) ;  /* 0x0000000000b87944 */ /* 0x000fea0003c00000 */
[----:B------:R-:W-:Y:S01]  /*02a0*/  IMAD.MOV.U32 R2, RZ, RZ, R4 ;  /* 0x000000ffff027224 */ /* 0x000fe200078e0004 */
[----:B------:R-:W-:-:S07]  /*02b0*/  MOV R3, R5 ;  /* 0x0000000500037202 */ /* 0x000fce0000000f00 */
.L_x_202:
[----:B------:R-:W-:Y:S05]  /*02c0*/  BSYNC.RECONVERGENT B0 ;  /* 0x0000000000007941 */ /* 0x000fea0003800200 */
.L_x_200:
        /* <DEDUP_REMOVED lines=26> */
[----:B------:R-:W0:Y:S04]  /*0470*/  LDCU.128 UR8, c[0x0][0x3e0] ;  /* 0x00007c00ff0877ac */ /* 0x000e280008000c00 */
[----:B------:R2:W3:Y:S01]  /*0480*/  LDG.E.64 R4, desc[UR16][R6.64] ;  /* 0x0000001006047981 */ /* 0x0004e2000c1e1b00 */
[----:B0-----:R-:W-:Y:S01]  /*0490*/  UIMAD.WIDE.U32 UR4, UR7, UR8, URZ ;  /* 0x00000008070472a5 */ /* 0x001fe2000f8e00ff */
[----:B------:R-:W-:-:S03]  /*04a0*/  IMAD R3, R3, UR10, RZ ;  /* 0x0000000a03037c24 */ /* 0x000fc6000f8e02ff */
[----:B------:R-:W-:Y:S01]  /*04b0*/  UIMAD UR5, UR7, UR9, UR5 ;  /* 0x00000009070572a4 */ /* 0x000fe2000f8e0205 */
[----:B--2---:R-:W-:-:S03]  /*04c0*/  IMAD R7, R2, UR11, R3 ;  /* 0x0000000b02077c24 */ /* 0x004fc6000f8e0203 */
        /* <DEDUP_REMOVED lines=9> */
[----:B---3--:R-:W-:Y:S01]  /*0560*/  STG.E.64 desc[UR16][R6.64], R4 ;  /* 0x0000000406007986 */ /* 0x008fe2000c101b10 */
[----:B------:R-:W-:Y:S05]  /*0570*/  EXIT ;  /* 0x000000000000794d */ /* 0x000fea0003800000 */
        .weak           $__internal_44_$__cuda_sm20_rem_u64
        .type           $__internal_44_$__cuda_sm20_rem_u64,@function
        .size           $__internal_44_$__cuda_sm20_rem_u64,(.L_x_389 - $__internal_44_$__cuda_sm20_rem_u64)
$__internal_44_$__cuda_sm20_rem_u64:
        /* <DEDUP_REMOVED lines=68> */
[----:B------:R-:W-:Y:S06]  /*09c0*/  RET.REL.NODEC R2 `(_ZN2at6native54_GLOBAL__N__757059ea_21_ReplicationPadding_cu_4a93dcdf32replication_pad_forward_kernel1dIdEEvNS_27GenericPackedTensorAccessorIKT_Lm3ENS_16DefaultPtrTraitsElEENS3_IS4_Lm3ES6_lEEiii) ;  /* 0xfffffff4028c7950 */ /* 0x000fec0003c3ffff */
.L_x_203:
        /* <DEDUP_REMOVED lines=11> */
.L_x_389:


//--------------------- .text._ZN2at6native54_GLOBAL__N__757059ea_21_ReplicationPadding_cu_4a93dcdf32replication_pad_forward_kernel1dIsEEvNS_27GenericPackedTensorAccessorIKT_Lm3ENS_16DefaultPtrTraitsElEENS3_IS4_Lm3ES6_lEEiii --------------------------
	.section	.text._ZN2at6native54_GLOBAL__N__757059ea_21_ReplicationPadding_cu_4a93dcdf32replication_pad_forward_kernel1dIsEEvNS_27GenericPackedTensorAccessorIKT_Lm3ENS_16DefaultPtrTraitsElEENS3_IS4_Lm3ES6_lEEiii,"ax",@progbits
	.align	128
.text._ZN2at6native54_GLOBAL__N__757059ea_21_ReplicationPadding_cu_4a93dcdf32replication_pad_forward_kernel1dIsEEvNS_27GenericPackedTensorAccessorIKT_Lm3ENS_16DefaultPtrTraitsElEENS3_IS4_Lm3ES6_lEEiii:
        .type           _ZN2at6native54_GLOBAL__N__757059ea_21_ReplicationPadding_cu_4a93dcdf32replication_pad_forward_kernel1dIsEEvNS_27GenericPackedTensorAccessorIKT_Lm3ENS_16DefaultPtrTraitsElEENS3_IS4_Lm3ES6_lEEiii,@function
        .size           _ZN2at6native54_GLOBAL__N__757059ea_21_ReplicationPadding_cu_4a93dcdf32replication_pad_forward_kernel1dIsEEvNS_27GenericPackedTensorAccessorIKT_Lm3ENS_16DefaultPtrTraitsElEENS3_IS4_Lm3ES6_lEEiii,(.L_x_391 - _ZN2at6native54_GLOBAL__N__757059ea_21_ReplicationPadding_cu_4a93dcdf32replication_pad_forward_kernel1dIsEEvNS_27GenericPackedTensorAccessorIKT_Lm3ENS_16DefaultPtrTraitsElEENS3_IS4_Lm3ES6_lEEiii)
        .other          _ZN2at6native54_GLOBAL__N__757059ea_21_ReplicationPadding_cu_4a93dcdf32replication_pad_forward_kernel1dIsEEvNS_27GenericPackedTensorAccessorIKT_Lm3ENS_16DefaultPtrTraitsElEENS3_IS4_Lm3ES6_lEEiii,@"STO_CUDA_ENTRY STV_DEFAULT"
_ZN2at6native54_GLOBAL__N__757059ea_21_ReplicationPadding_cu_4a93dcdf32replication_pad_forward_kernel1dIsEEvNS_27GenericPackedTensorAccessorIKT_Lm3ENS_16DefaultPtrTraitsElEENS3_IS4_Lm3ES6_lEEiii:
        /* <DEDUP_REMOVED lines=40> */
.L_x_205:
[----:B------:R-:W-:-:S07]  /*0280*/  MOV R0, 0x2a0 ;  /* 0x000002a000007802 */ /* 0x000fce0000000f00 */
[----:B------:R-:W-:Y:S05]  /*0290*/  CALL.REL.NOINC `($__internal_45_$__cuda_sm20_rem_u64) ;  /* 0x0000000000b87944 */ /* 0x000fea0003c00000 */
[----:B------:R-:W-:Y:S01]  /*02a0*/  IMAD.MOV.U32 R2, RZ, RZ, R4 ;  /* 0x000000ffff027224 */ /* 0x000fe200078e0004 */
[----:B------:R-:W-:-:S07]  /*02b0*/  MOV R3, R5 ;  /* 0x0000000500037202 */ /* 0x000fce0000000f00 */
.L_x_206:
[----:B------:R-:W-:Y:S05]  /*02c0*/  BSYNC.RECONVERGENT B0 ;  /* 0x0000000000007941 */ /* 0x000fea0003800200 */
.L_x_204:
        /* <DEDUP_REMOVED lines=43> */
        .weak           $__internal_45_$__cuda_sm20_rem_u64
        .type           $__internal_45_$__cuda_sm20_rem_u64,@function
        .size           $__internal_45_$__cuda_sm20_rem_u64,(.L_x_391 - $__internal_45_$__cuda_sm20_rem_u64)
$__internal_45_$__cuda_sm20_rem_u64:
        /* <DEDUP_REMOVED lines=68> */
[----:B------:R-:W-:Y:S06]  /*09c0*/  RET.REL.NODEC R2 `(_ZN2at6native54_GLOBAL__N__757059ea_21_ReplicationPadding_cu_4a93dcdf32replication_pad_forward_kernel1dIsEEvNS_27GenericPackedTensorAccessorIKT_Lm3ENS_16DefaultPtrTraitsElEENS3_IS4_Lm3ES6_lEEiii) ;  /* 0xfffffff4028c7950 */ /* 0x000fec0003c3ffff */
.L_x_207:
        /* <DEDUP_REMOVED lines=11> */
.L_x_391:


//--------------------- .text._ZN2at6native54_GLOBAL__N__757059ea_21_ReplicationPadding_cu_4a93dcdf32replication_pad_forward_kernel1dIlEEvNS_27GenericPackedTensorAccessorIKT_Lm3ENS_16DefaultPtrTraitsElEENS3_IS4_Lm3ES6_lEEiii --------------------------
	.section	.text._ZN2at6native54_GLOBAL__N__757059ea_21_ReplicationPadding_cu_4a93dcdf32replication_pad_forward_kernel1dIlEEvNS_27GenericPackedTensorAccessorIKT_Lm3ENS_16DefaultPtrTraitsElEENS3_IS4_Lm3ES6_lEEiii,"ax",@progbits
	.align	128
.text._ZN2at6native54_GLOBAL__N__757059ea_21_ReplicationPadding_cu_4a93dcdf32replication_pad_forward_kernel1dIlEEvNS_27GenericPackedTensorAccessorIKT_Lm3ENS_16DefaultPtrTraitsElEENS3_IS4_Lm3ES6_lEEiii:
        .type           _ZN2at6native54_GLOBAL__N__757059ea_21_ReplicationPadding_cu_4a93dcdf32replication_pad_forward_kernel1dIlEEvNS_27GenericPackedTensorAccessorIKT_Lm3ENS_16DefaultPtrTraitsElEENS3_IS4_Lm3ES6_lEEiii,@function
        .size           _ZN2at6native54_GLOBAL__N__757059ea_21_ReplicationPadding_cu_4a93dcdf32replication_pad_forward_kernel1dIlEEvNS_27GenericPackedTensorAccessorIKT_Lm3ENS_16DefaultPtrTraitsElEENS3_IS4_Lm3ES6_lEEiii,(.L_x_393 - _ZN2at6native54_GLOBAL__N__757059ea_21_ReplicationPadding_cu_4a93dcdf32replication_pad_forward_kernel1dIlEEvNS_27GenericPackedTensorAccessorIKT_Lm3ENS_16DefaultPtrTraitsElEENS3_IS4_Lm3ES6_lEEiii)
        .other          _ZN2at6native54_GLOBAL__N__757059ea_21_ReplicationPadding_cu_4a93dcdf32replication_pad_forward_kernel1dIlEEvNS_27GenericPackedTensorAccessorIKT_Lm3ENS_16DefaultPtrTraitsElEENS3_IS4_Lm3ES6_lEEiii,@"STO_CUDA_ENTRY STV_DEFAULT"
_ZN2at6native54_GLOBAL__N__757059ea_21_ReplicationPadding_cu_4a93dcdf32replication_pad_forward_kernel1dIlEEvNS_27GenericPackedTensorAccessorIKT_Lm3ENS_16DefaultPtrTraitsElEENS3_IS4_Lm3ES6_lEEiii:
        /* <DEDUP_REMOVED lines=40> */
.L_x_209:
[----:B------:R-:W-:-:S07]  /*0280*/  MOV R0, 0x2a0 ;  /* 0x000002a000007802 */ /* 0x000fce0000000f00 */
[----:B------:R-:W-:Y:S05]  /*0290*/  CALL.REL.NOINC `($__internal_46_$__cuda_sm20_rem_u64) ;  /* 0x0000000000b87944 */ /* 0x000fea0003c00000 */
[----:B------:R-:W-:Y:S01]  /*02a0*/  IMAD.MOV.U32 R2, RZ, RZ, R4 ;  /* 0x000000ffff027224 */ /* 0x000fe200078e0004 */
[----:B------:R-:W-:-:S07]  /*02b0*/  MOV R3, R5 ;  /* 0x0000000500037202 */ /* 0x000fce0000000f00 */
.L_x_210:
[----:B------:R-:W-:Y:S05]  /*02c0*/  BSYNC.RECONVERGENT B0 ;  /* 0x0000000000007941 */ /* 0x000fea0003800200 */
.L_x_208:
        /* <DEDUP_REMOVED lines=43> */
        .weak           $__internal_46_$__cuda_sm20_rem_u64
        .type           $__internal_46_$__cuda_sm20_rem_u64,@function
        .size           $__internal_46_$__cuda_sm20_rem_u64,(.L_x_393 - $__internal_46_$__cuda_sm20_rem_u64)
$__internal_46_$__cuda_sm20_rem_u64:
        /* <DEDUP_REMOVED lines=68> */
[----:B------:R-:W-:Y:S06]  /*09c0*/  RET.REL.NODEC R2 `(_ZN2at6native54_GLOBAL__N__757059ea_21_ReplicationPadding_cu_4a93dcdf32replication_pad_forward_kernel1dIlEEvNS_27GenericPackedTensorAccessorIKT_Lm3ENS_16DefaultPtrTraitsElEENS3_IS4_Lm3ES6_lEEiii) ;  /* 0xfffffff4028c7950 */ /* 0x000fec0003c3ffff */
.L_x_211:
        /* <DEDUP_REMOVED lines=11> */
.L_x_393:


//--------------------- .text._ZN2at6native54_GLOBAL__N__757059ea_21_ReplicationPadding_cu_4a93dcdf32replication_pad_forward_kernel1dIiEEvNS_27GenericPackedTensorAccessorIKT_Lm3ENS_16DefaultPtrTraitsElEENS3_IS4_Lm3ES6_lEEiii --------------------------
	.section	.text._ZN2at6native54_GLOBAL__N__757059ea_21_ReplicationPadding_cu_4a93dcdf32replication_pad_forward_kernel1dIiEEvNS_27GenericPackedTensorAccessorIKT_Lm3ENS_16DefaultPtrTraitsElEENS3_IS4_Lm3ES6_lEEiii,"ax",@progbits
	.align	128
.text._ZN2at6native54_GLOBAL__N__757059ea_21_ReplicationPadding_cu_4a93dcdf32replication_pad_forward_kernel1dIiEEvNS_27GenericPackedTensorAccessorIKT_Lm3ENS_16DefaultPtrTraitsElEENS3_IS4_Lm3ES6_lEEiii:
        .type           _ZN2at6native54_GLOBAL__N__757059ea_21_ReplicationPadding_cu_4a93dcdf32replication_pad_forward_kernel1dIiEEvNS_27GenericPackedTensorAccessorIKT_Lm3ENS_16DefaultPtrTraitsElEENS3_IS4_Lm3ES6_lEEiii,@function
        .size           _ZN2at6native54_GLOBAL__N__757059ea_21_ReplicationPadding_cu_4a93dcdf32replication_pad_forward_kernel1dIiEEvNS_27GenericPackedTensorAccessorIKT_Lm3ENS_16DefaultPtrTraitsElEENS3_IS4_Lm3ES6_lEEiii,(.L_x_395 - _ZN2at6native54_GLOBAL__N__757059ea_21_ReplicationPadding_cu_4a93dcdf32replication_pad_forward_kernel1dIiEEvNS_27GenericPackedTensorAccessorIKT_Lm3ENS_16DefaultPtrTraitsElEENS3_IS4_Lm3ES6_lEEiii)
        .other          _ZN2at6native54_GLOBAL__N__757059ea_21_ReplicationPadding_cu_4a93dcdf32replication_pad_forward_kernel1dIiEEvNS_27GenericPackedTensorAccessorIKT_Lm3ENS_16DefaultPtrTraitsElEENS3_IS4_Lm3ES6_lEEiii,@"STO_CUDA_ENTRY STV_DEFAULT"
_ZN2at6native54_GLOBAL__N__757059ea_21_ReplicationPadding_cu_4a93dcdf32replication_pad_forward_kernel1dIiEEvNS_27GenericPackedTensorAccessorIKT_Lm3ENS_16DefaultPtrTraitsElEENS3_IS4_Lm3ES6_lEEiii:
        /* <DEDUP_REMOVED lines=40> */
.L_x_213:
[----:B------:R-:W-:-:S07]  /*0280*/  MOV R0, 0x2a0 ;  /* 0x000002a000007802 */ /* 0x000fce0000000f00 */
[----:B------:R-:W-:Y:S05]  /*0290*/  CALL.REL.NOINC `($__internal_47_$__cuda_sm20_rem_u64) ;  /* 0x0000000000b87944 */ /* 0x000fea0003c00000 */
[----:B------:R-:W-:Y:S01]  /*02a0*/  IMAD.MOV.U32 R2, RZ, RZ, R4 ;  /* 0x000000ffff027224 */ /* 0x000fe200078e0004 */
[----:B------:R-:W-:-:S07]  /*02b0*/  MOV R3, R5 ;  /* 0x0000000500037202 */ /* 0x000fce0000000f00 */
.L_x_214:
[----:B------:R-:W-:Y:S05]  /*02c0*/  BSYNC.RECONVERGENT B0 ;  /* 0x0000000000007941 */ /* 0x000fea0003800200 */
.L_x_212:
        /* <DEDUP_REMOVED lines=43> */
        .weak           $__internal_47_$__cuda_sm20_rem_u64
        .type           $__internal_47_$__cuda_sm20_rem_u64,@function
        .size           $__internal_47_$__cuda_sm20_rem_u64,(.L_x_395 - $__internal_47_$__cuda_sm20_rem_u64)
$__internal_47_$__cuda_sm20_rem_u64:
        /* <DEDUP_REMOVED lines=68> */
[----:B------:R-:W-:Y:S06]  /*09c0*/  RET.REL.NODEC R2 `(_ZN2at6native54_GLOBAL__N__757059ea_21_ReplicationPadding_cu_4a93dcdf32replication_pad_forward_kernel1dIiEEvNS_27GenericPackedTensorAccessorIKT_Lm3ENS_16DefaultPtrTraitsElEENS3_IS4_Lm3ES6_lEEiii) ;  /* 0xfffffff4028c7950 */ /* 0x000fec0003c3ffff */
.L_x_215:
        /* <DEDUP_REMOVED lines=11> */
.L_x_395:


//--------------------- .text._ZN2at6native54_GLOBAL__N__757059ea_21_ReplicationPadding_cu_4a93dcdf32replication_pad_forward_kernel1dIaEEvNS_27GenericPackedTensorAccessorIKT_Lm3ENS_16DefaultPtrTraitsElEENS3_IS4_Lm3ES6_lEEiii --------------------------
	.section	.text._ZN2at6native54_GLOBAL__N__757059ea_21_ReplicationPadding_cu_4a93dcdf32replication_pad_forward_kernel1dIaEEvNS_27GenericPackedTensorAccessorIKT_Lm3ENS_16DefaultPtrTraitsElEENS3_IS4_Lm3ES6_lEEiii,"ax",@progbits
	.align	128
.text._ZN2at6native54_GLOBAL__N__757059ea_21_ReplicationPadding_cu_4a93dcdf32replication_pad_forward_kernel1dIaEEvNS_27GenericPackedTensorAccessorIKT_Lm3ENS_16DefaultPtrTraitsElEENS3_IS4_Lm3ES6_lEEiii:
        .type           _ZN2at6native54_GLOBAL__N__757059ea_21_ReplicationPadding_cu_4a93dcdf32replication_pad_forward_kernel1dIaEEvNS_27GenericPackedTensorAccessorIKT_Lm3ENS_16DefaultPtrTraitsElEENS3_IS4_Lm3ES6_lEEiii,@function
        .size           _ZN2at6native54_GLOBAL__N__757059ea_21_ReplicationPadding_cu_4a93dcdf32replication_pad_forward_kernel1dIaEEvNS_27GenericPackedTensorAccessorIKT_Lm3ENS_16DefaultPtrTraitsElEENS3_IS4_Lm3ES6_lEEiii,(.L_x_397 - _ZN2at6native54_GLOBAL__N__757059ea_21_ReplicationPadding_cu_4a93dcdf32replication_pad_forward_kernel1dIaEEvNS_27GenericPackedTensorAccessorIKT_Lm3ENS_16DefaultPtrTraitsElEENS3_IS4_Lm3ES6_lEEiii)
        .other          _ZN2at6native54_GLOBAL__N__757059ea_21_ReplicationPadding_cu_4a93dcdf32replication_pad_forward_kernel1dIaEEvNS_27GenericPackedTensorAccessorIKT_Lm3ENS_16DefaultPtrTraitsElEENS3_IS4_Lm3ES6_lEEiii,@"STO_CUDA_ENTRY STV_DEFAULT"
_ZN2at6native54_GLOBAL__N__757059ea_21_ReplicationPadding_cu_4a93dcdf32replication_pad_forward_kernel1dIaEEvNS_27GenericPackedTensorAccessorIKT_Lm3ENS_16DefaultPtrTraitsElEENS3_IS4_Lm3ES6_lEEiii:
        /* <DEDUP_REMOVED lines=40> */
.L_x_217:
[----:B------:R-:W-:-:S07]  /*0280*/  MOV R0, 0x2a0 ;  /* 0x000002a000007802 */ /* 0x000fce0000000f00 */
[----:B------:R-:W-:Y:S05]  /*0290*/  CALL.REL.NOINC `($__internal_48_$__cuda_sm20_rem_u64) ;  /* 0x0000000000b07944 */ /* 0x000fea0003c00000 */
[----:B------:R-:W-:Y:S01]  /*02a0*/  IMAD.MOV.U32 R2, RZ, RZ, R4 ;  /* 0x000000ffff027224 */ /* 0x000fe200078e0004 */
[----:B------:R-:W-:-:S07]  /*02b0*/  MOV R3, R5 ;  /* 0x0000000500037202 */ /* 0x000fce0000000f00 */
.L_x_218:
[----:B------:R-:W-:Y:S05]  /*02c0*/  BSYNC.RECONVERGENT B0 ;  /* 0x0000000000007941 */ /* 0x000fea0003800200 */
.L_x_216:
[----:B------:R-:W0:Y:S01]  /*02d0*/  LDC R5, c[0x0][0x398] ;  /* 0x0000e600ff057b82 */ /* 0x000e220000000800 */
[----:B------:R-:W1:Y:S01]  /*02e0*/  LDCU UR9, c[0x0][0x3f0] ;  /* 0x00007e00ff0977ac */ /* 0x000e620008000800 */
[----:B------:R-:W2:Y:S06]  /*02f0*/  LDCU.128 UR12, c[0x0][0x3a0] ;  /* 0x00007400ff0c77ac */ /* 0x000eac0008000c00 */
[----:B------:R-:W3:Y:S01]  /*0300*/  LDC.64 R8, c[0x0][0x3b0] ;  /* 0x0000ec00ff087b82 */ /* 0x000ee20000000a00 */
[----:B------:R-:W4:Y:S07]  /*0310*/  LDCU.64 UR10, c[0x0][0x380] ;  /* 0x00007000ff0a77ac */ /* 0x000f2e0008000a00 */
[----:B------:R-:W5:Y:S01]  /*0320*/  LDC.64 R10, c[0x0][0x3b8] ;  /* 0x0000ee00ff0a7b82 */ /* 0x000f620000000a00 */
[----:B-1----:R-:W-:-:S02]  /*0330*/  UIADD3 UR8, UPT, UPT, -UR9, URZ, URZ ;  /* 0x000000ff09087290 */ /* 0x002fc4000fffe1ff */
[----:B------:R-:W-:Y:S02]  /*0340*/  VIMNMX R0, PT, PT, R2, UR9, !PT ;  /* 0x0000000902007c48 */ /* 0x000fe4000ffe0100 */
[----:B------:R-:W-:Y:S01]  /*0350*/  UISETP.LT.AND UP0, UPT, URZ, UR8, UPT ;  /* 0x00000008ff00728c */ /* 0x000fe2000bf01270 */
[----:B0-----:R-:W-:Y:S01]  /*0360*/  VIADD R5, R5, UR9 ;  /* 0x0000000905057c36 */ /* 0x001fe20008000000 */
[----:B--2---:R-:W-:Y:S02]  /*0370*/  UIMAD.WIDE.U32 UR4, UR7, UR14, URZ ;  /* 0x0000000e070472a5 */ /* 0x004fe4000f8e00ff */
[----:B------:R-:W-:Y:S02]  /*0380*/  USEL UR8, URZ, UR8, !UP0 ;  /* 0x00000008ff087287 */ /* 0x000fe4000c000000 */
[----:B------:R-:W-:Y:S01]  /*0390*/  VIADDMNMX R5, R5, 0xffffffff, R0, PT ;  /* 0xffffffff05057846 */ /* 0x000fe20003800100 */
[----:B------:R-:W-:Y:S01]  /*03a0*/  UIMAD UR5, UR7, UR15, UR5 ;  /* 0x0000000f070572a4 */ /* 0x000fe2000f8e0205 */
[----:B------:R-:W-:-:S03]  /*03b0*/  VIMNMX R0, PT, PT, RZ, UR9, !PT ;  /* 0x00000009ff007c48 */ /* 0x000fc6000ffe0100 */
[----:B------:R-:W-:Y:S01]  /*03c0*/  UIMAD.WIDE.U32 UR4, UR6, UR12, UR4 ;  /* 0x0000000c060472a5 */ /* 0x000fe2000f8e0004 */
[----:B------:R-:W-:-:S03]  /*03d0*/  IADD3 R0, PT, PT, R5, UR8, -R0 ;  /* 0x0000000805007c10 */ /* 0x000fc6000fffe800 */
[----:B------:R-:W-:Y:S01]  /*03e0*/  UIMAD UR5, UR6, UR13, UR5 ;  /* 0x0000000d060572a4 */ /* 0x000fe2000f8e0205 */
[----:B------:R-:W-:Y:S01]  /*03f0*/  SHF.R.S32.HI R5, RZ, 0x1f, R0 ;  /* 0x0000001fff057819 */ /* 0x000fe20000011400 */
[----:B------:R-:W0:Y:S04]  /*0400*/  LDCU.64 UR12, c[0x0][0x3d8] ;  /* 0x00007b00ff0c77ac */ /* 0x000e280008000a00 */
[-C--:B---3--:R-:W-:Y:S02]  /*0410*/  IMAD R6, R5, R8.reuse, RZ ;  /* 0x0000000805067224 */ /* 0x088fe400078e02ff */
[----:B------:R-:W-:-:S04]  /*0420*/  IMAD.WIDE.U32 R4, R0, R8, UR4 ;  /* 0x0000000400047e25 */ /* 0x000fc8000f8e0008 */
[----:B------:R-:W-:Y:S01]  /*0430*/  IMAD R7, R0, R9, R6 ;  /* 0x0000000900077224 */ /* 0x000fe200078e0206 */
[----:B----4-:R-:W-:-:S04]  /*0440*/  IADD3 R4, P0, PT, R4, UR10, RZ ;  /* 0x0000000a04047c10 */ /* 0x010fc8000ff1e0ff */
[----:B------:R-:W-:Y:S01]  /*0450*/  IADD3.X R5, PT, PT, R5, UR11, R7, P0, !PT ;  /* 0x0000000b05057c10 */ /* 0x000fe200087fe407 */
[----:B------:R-:W1:Y:S04]  /*0460*/  LDCU.128 UR8, c[0x0][0x3e0] ;  /* 0x00007c00ff0877ac */ /* 0x000e680008000c00 */
[----:B------:R2:W3:Y:S01]  /*0470*/  LDG.E.U8 R9, desc[UR16][R4.64] ;  /* 0x0000001004097981 */ /* 0x0004e2000c1e1100 */
[----:B-1----:R-:W-:Y:S01]  /*0480*/  UIMAD.WIDE.U32 UR4, UR7, UR8, URZ ;  /* 0x00000008070472a5 */ /* 0x002fe2000f8e00ff */
[----:B------:R-:W-:-:S03]  /*0490*/  IMAD R3, R3, UR10, RZ ;  /* 0x0000000a03037c24 */ /* 0x000fc6000f8e02ff */
[----:B------:R-:W-:Y:S01]  /*04a0*/  UIMAD UR5, UR7, UR9, UR5 ;  /* 0x00000009070572a4 */ /* 0x000fe2000f8e0205 */
[----:B------:R-:W-:-:S03]  /*04b0*/  IMAD R3, R2, UR11, R3 ;  /* 0x0000000b02037c24 */ /* 0x000fc6000f8e0203 */
[----:B0-----:R-:W-:-:S04]  /*04c0*/  UIMAD.WIDE.U32 UR4, UR6, UR12, UR4 ;  /* 0x0000000c060472a5 */ /* 0x001fc8000f8e0004 */
[----:B------:R-:W-:Y:S02]  /*04d0*/  UIMAD UR8, UR6, UR13, UR5 ;  /* 0x0000000d060872a4 */ /* 0x000fe4000f8e0205 */
[----:B------:R-:W-:Y:S01]  /*04e0*/  IMAD.U32 R7, RZ, RZ, UR5 ;  /* 0x00000005ff077e24 */ /* 0x000fe2000f8e00ff */
[----:B------:R-:W-:-:S03]  /*04f0*/  MOV R6, UR4 ;  /* 0x0000000400067c02 */ /* 0x000fc60008000f00 */
[----:B------:R-:W-:-:S03]  /*0500*/  MOV R7, UR8 ;  /* 0x0000000800077c02 */ /* 0x000fc60008000f00 */
[----:B--2---:R-:W-:-:S03]  /*0510*/  IMAD.WIDE.U32 R4, R2, UR10, R6 ;  /* 0x0000000a02047c25 */ /* 0x004fc6000f8e0006 */
[----:B-----5:R-:W-:-:S04]  /*0520*/  IADD3 R2, P0, PT, R4, R10, RZ ;  /* 0x0000000a04027210 */ /* 0x020fc80007f1e0ff */
[----:B------:R-:W-:-:S05]  /*0530*/  IADD3.X R3, PT, PT, R11, R5, R3, P0, !PT ;  /* 0x000000050b037210 */ /* 0x000fca00007fe403 */
[----:B---3--:R-:W-:Y:S01]  /*0540*/  STG.E.U8 desc[UR16][R2.64], R9 ;  /* 0x0000000902007986 */ /* 0x008fe2000c101110 */
[----:B------:R-:W-:Y:S05]  /*0550*/  EXIT ;  /* 0x000000000000794d */ /* 0x000fea0003800000 */
        .weak           $__internal_48_$__cuda_sm20_rem_u64
        .type           $__internal_48_$__cuda_sm20_rem_u64,@function
        .size           $__internal_48_$__cuda_sm20_rem_u64,(.L_x_397 - $__internal_48_$__cuda_sm20_rem_u64)
$__internal_48_$__cuda_sm20_rem_u64:
        /* <DEDUP_REMOVED lines=68> */
[----:B------:R-:W-:Y:S06]  /*09a0*/  RET.REL.NODEC R2 `(_ZN2at6native54_GLOBAL__N__757059ea_21_ReplicationPadding_cu_4a93dcdf32replication_pad_forward_kernel1dIaEEvNS_27GenericPackedTensorAccessorIKT_Lm3ENS_16DefaultPtrTraitsElEENS3_IS4_Lm3ES6_lEEiii) ;  /* 0xfffffff402947950 */ /* 0x000fec0003c3ffff */
.L_x_219:
        /* <DEDUP_REMOVED lines=13> */
.L_x_397:


//--------------------- .text._ZN2at6native54_GLOBAL__N__757059ea_21_ReplicationPadding_cu_4a93dcdf32replication_pad_forward_kernel1dIhEEvNS_27GenericPackedTensorAccessorIKT_Lm3ENS_16DefaultPtrTraitsElEENS3_IS4_Lm3ES6_lEEiii --------------------------
	.section	.text._ZN2at6native54_GLOBAL__N__757059ea_21_ReplicationPadding_cu_4a93dcdf32replication_pad_forward_kernel1dIhEEvNS_27GenericPackedTensorAccessorIKT_Lm3ENS_16DefaultPtrTraitsElEENS3_IS4_Lm3ES6_lEEiii,"ax",@progbits
	.align	128
.text._ZN2at6native54_GLOBAL__N__757059ea_21_ReplicationPadding_cu_4a93dcdf32replication_pad_forward_kernel1dIhEEvNS_27GenericPackedTensorAccessorIKT_Lm3ENS_16DefaultPtrTraitsElEENS3_IS4_Lm3ES6_lEEiii:
        .type           _ZN2at6native54_GLOBAL__N__757059ea_21_ReplicationPadding_cu_4a93dcdf32replication_pad_forward_kernel1dIhEEvNS_27GenericPackedTensorAccessorIKT_Lm3ENS_16DefaultPtrTraitsElEENS3_IS4_Lm3ES6_lEEiii,@function
        .size           _ZN2at6native54_GLOBAL__N__757059ea_21_ReplicationPadding_cu_4a93dcdf32replication_pad_forward_kernel1dIhEEvNS_27GenericPackedTensorAccessorIKT_Lm3ENS_16DefaultPtrTraitsElEENS3_IS4_Lm3ES6_lEEiii,(.L_x_399 - _ZN2at6native54_GLOBAL__N__757059ea_21_ReplicationPadding_cu_4a93dcdf32replication_pad_forward_kernel1dIhEEvNS_27GenericPackedTensorAccessorIKT_Lm3ENS_16DefaultPtrTraitsElEENS3_IS4_Lm3ES6_lEEiii)
        .other          _ZN2at6native54_GLOBAL__N__757059ea_21_ReplicationPadding_cu_4a93dcdf32replication_pad_forward_kernel1dIhEEvNS_27GenericPackedTensorAccessorIKT_Lm3ENS_16DefaultPtrTraitsElEENS3_IS4_Lm3ES6_lEEiii,@"STO_CUDA_ENTRY STV_DEFAULT"
_ZN2at6native54_GLOBAL__N__757059ea_21_ReplicationPadding_cu_4a93dcdf32replication_pad_forward_kernel1dIhEEvNS_27GenericPackedTensorAccessorIKT_Lm3ENS_16DefaultPtrTraitsElEENS3_IS4_Lm3ES6_lEEiii:
        /* <DEDUP_REMOVED lines=40> */
.L_x_221:
[----:B------:R-:W-:-:S07]  /*0280*/  MOV R0, 0x2a0 ;  /* 0x000002a000007802 */ /* 0x000fce0000000f00 */
[----:B------:R-:W-:Y:S05]  /*0290*/  CALL.REL.NOINC `($__internal_49_$__cuda_sm20_rem_u64) ;  /* 0x0000000000b07944 */ /* 0x000fea0003c00000 */
[----:B------:R-:W-:Y:S01]  /*02a0*/  IMAD.MOV.U32 R2, RZ, RZ, R4 ;  /* 0x000000ffff027224 */ /* 0x000fe200078e0004 */
[----:B------:R-:W-:-:S07]  /*02b0*/  MOV R3, R5 ;  /* 0x0000000500037202 */ /* 0x000fce0000000f00 */
.L_x_222:
[----:B------:R-:W-:Y:S05]  /*02c0*/  BSYNC.RECONVERGENT B0 ;  /* 0x0000000000007941 */ /* 0x000fea0003800200 */
.L_x_220:
        /* <DEDUP_REMOVED lines=41> */
        .weak           $__internal_49_$__cuda_sm20_rem_u64
        .type           $__internal_49_$__cuda_sm20_rem_u64,@function
        .size           $__internal_49_$__cuda_sm20_rem_u64,(.L_x_399 - $__internal_49_$__cuda_sm20_rem_u64)
$__internal_49_$__cuda_sm20_rem_u64:
        /* <DEDUP_REMOVED lines=68> */
[----:B------:R-:W-:Y:S06]  /*09a0*/  RET.REL.NODEC R2 `(_ZN2at6native54_GLOBAL__N__757059ea_21_ReplicationPadding_cu_4a93dcdf32replication_pad_forward_kernel1dIhEEvNS_27GenericPackedTensorAccessorIKT_Lm3ENS_16DefaultPtrTraitsElEENS3_IS4_Lm3ES6_lEEiii) ;  /* 0xfffffff402947950 */ /* 0x000fec0003c3ffff */
.L_x_223:
        /* <DEDUP_REMOVED lines=13> */
.L_x_399:


//--------------------- .text._ZN2at6native54_GLOBAL__N__757059ea_21_ReplicationPadding_cu_4a93dcdf31replication_pad_backward_kernelIN3c108BFloat16EEEvNS_27GenericPackedTensorAccessorIT_Lm5ENS_16DefaultPtrTraitsElEENS5_IKS6_Lm5ES7_lEEiiiii --------------------------
	.section	.text._ZN2at6native54_GLOBAL__N__757059ea_21_ReplicationPadding_cu_4a93dcdf31replication_pad_backward_kernelIN3c108BFloat16EEEvNS_27GenericPackedTensorAccessorIT_Lm5ENS_16DefaultPtrTraitsElEENS5_IKS6_Lm5ES7_lEEiiiii,"ax",@progbits
	.align	128
.text._ZN2at6native54_GLOBAL__N__757059ea_21_ReplicationPadding_cu_4a93dcdf31replication_pad_backward_kernelIN3c108BFloat16EEEvNS_27GenericPackedTensorAccessorIT_Lm5ENS_16DefaultPtrTraitsElEENS5_IKS6_Lm5ES7_lEEiiiii:
        .type           _ZN2at6native54_GLOBAL__N__757059ea_21_ReplicationPadding_cu_4a93dcdf31replication_pad_backward_kernelIN3c108BFloat16EEEvNS_27GenericPackedTensorAccessorIT_Lm5ENS_16DefaultPtrTraitsElEENS5_IKS6_Lm5ES7_lEEiiiii,@function
        .size           _ZN2at6native54_GLOBAL__N__757059ea_21_ReplicationPadding_cu_4a93dcdf31replication_pad_backward_kernelIN3c108BFloat16EEEvNS_27GenericPackedTensorAccessorIT_Lm5ENS_16DefaultPtrTraitsElEENS5_IKS6_Lm5ES7_lEEiiiii,(.L_x_401 - _ZN2at6native54_GLOBAL__N__757059ea_21_ReplicationPadding_cu_4a93dcdf31replication_pad_backward_kernelIN3c108BFloat16EEEvNS_27GenericPackedTensorAccessorIT_Lm5ENS_16DefaultPtrTraitsElEENS5_IKS6_Lm5ES7_lEEiiiii)
        .other          _ZN2at6native54_GLOBAL__N__757059ea_21_ReplicationPadding_cu_4a93dcdf31replication_pad_backward_kernelIN3c108BFloat16EEEvNS_27GenericPackedTensorAccessorIT_Lm5ENS_16DefaultPtrTraitsElEENS5_IKS6_Lm5ES7_lEEiiiii,@"STO_CUDA_ENTRY STV_DEFAULT"
_ZN2at6native54_GLOBAL__N__757059ea_21_ReplicationPadding_cu_4a93dcdf31replication_pad_backward_kernelIN3c108BFloat16EEEvNS_27GenericPackedTensorAccessorIT_Lm5ENS_16DefaultPtrTraitsElEENS5_IKS6_Lm5ES7_lEEiiiii:
        /* <DEDUP_REMOVED lines=47> */
.L_x_225:
[----:B------:R-:W0:Y:S01]  /*02f0*/  LDCU.64 UR4, c[0x0][0x400] ;  /* 0x00008000ff0477ac */ /* 0x000e220008000a00 */
[----:B------:R-:W-:Y:S02]  /*0300*/  MOV R11, R2 ;  /* 0x00000002000b7202 */ /* 0x000fe40000000f00 */
[----:B------:R-:W-:Y:S02]  /*0310*/  MOV R12, R3 ;  /* 0x00000003000c7202 */ /* 0x000fe40000000f00 */
[----:B------:R-:W-:Y:S01]  /*0320*/  MOV R8, 0x360 ;  /* 0x0000036000087802 */ /* 0x000fe20000000f00 */
[----:B0-----:R-:W-:Y:S02]  /*0330*/  IMAD.U32 R10, RZ, RZ, UR4 ;  /* 0x00000004ff0a7e24 */ /* 0x001fe4000f8e00ff */
[----:B------:R-:W-:-:S07]  /*0340*/  IMAD.U32 R9, RZ, RZ, UR5 ;  /* 0x00000005ff097e24 */ /* 0x000fce000f8e00ff */
[----:B------:R-:W-:Y:S05]  /*0350*/  CALL.REL.NOINC `($__internal_50_$__cuda_sm20_div_s64) ;  /* 0x0000000800f47944 */ /* 0x000fea0003c00000 */
        /* <DEDUP_REMOVED lines=10> */
.L_x_226:
[----:B------:R-:W-:Y:S05]  /*0400*/  BSYNC.RECONVERGENT B0 ;  /* 0x0000000000007941 */ /* 0x000fea0003800200 */
.L_x_224:
        /* <DEDUP_REMOVED lines=24> */
.L_x_228:
[----:B------:R-:W-:Y:S02]  /*0590*/  MOV R6, R4 ;  /* 0x0000000400067202 */ /* 0x000fe40000000f00 */
[----:B------:R-:W-:-:S07]  /*05a0*/  MOV R4, 0x5c0 ;  /* 0x000005c000047802 */ /* 0x000fce0000000f00 */
[----:B------:R-:W-:Y:S05]  /*05b0*/  CALL.REL.NOINC `($__internal_51_$__cuda_sm20_rem_s64) ;  /* 0x0000000c00b47944 */ /* 0x000fea0003c00000 */
.L_x_229:
[----:B------:R-:W-:Y:S05]  /*05c0*/  BSYNC.RECONVERGENT B0 ;  /* 0x0000000000007941 */ /* 0x000fea0003800200 */
.L_x_227:
        /* <DEDUP_REMOVED lines=31> */
.L_x_231:
[----:B------:R-:W-:Y:S01]  /*07c0*/  IMAD.U32 R11, RZ, RZ, UR5 ;  /* 0x00000005ff0b7e24 */ /* 0x000fe2000f8e00ff */
[----:B------:R-:W-:Y:S01]  /*07d0*/  MOV R10, UR4 ;  /* 0x00000004000a7c02 */ /* 0x000fe20008000f00 */
[----:B------:R-:W-:Y:S01]  /*07e0*/  IMAD.MOV.U32 R11, RZ, RZ, R2 ;  /* 0x000000ffff0b7224 */ /* 0x000fe200078e0002 */
[----:B------:R-:W-:Y:S01]  /*07f0*/  MOV R12, R3 ;  /* 0x00000003000c7202 */ /* 0x000fe20000000f00 */
[----:B------:R-:W-:Y:S01]  /*0800*/  IMAD.U32 R9, RZ, RZ, UR6 ;  /* 0x00000006ff097e24 */ /* 0x000fe2000f8e00ff */
[----:B------:R-:W-:-:S07]  /*0810*/  MOV R8, 0x830 ;  /* 0x0000083000087802 */ /* 0x000fce0000000f00 */
[----:B------:R-:W-:Y:S05]  /*0820*/  CALL.REL.NOINC `($__internal_50_$__cuda_sm20_div_s64) ;  /* 0x0000000400c07944 */ /* 0x000fea0003c00000 */
[----:B------:R-:W-:-:S07]  /*0830*/  IMAD.MOV.U32 R2, RZ, RZ, R10 ;  /* 0x000000ffff027224 */ /* 0x000fce00078e000a */
.L_x_232:
[----:B------:R-:W-:Y:S05]  /*0840*/  BSYNC.RECONVERGENT B0 ;  /* 0x0000000000007941 */ /* 0x000fea0003800200 */
.L_x_230:
[----:B------:R-:W0:Y:S01]  /*0850*/  S2UR UR12, SR_CTAID.Y ;  /* 0x00000000000c79c3 */ /* 0x000e220000002600 */
[----:B------:R-:W1:Y:S01]  /*0860*/  LDCU.128 UR16, c[0x0][0x430] ;  /* 0x00008600ff1077ac */ /* 0x000e620008000c00 */
[----:B------:R-:W2:Y:S06]  /*0870*/  LDCU.128 UR20, c[0x0][0x3b0] ;  /* 0x00007600ff1477ac */ /* 0x000eac0008000c00 */
[----:B------:R-:W3:Y:S01]  /*0880*/  S2UR UR11, SR_CTAID.Z ;  /* 0x00000000000b79c3 */ /* 0x000ee20000002700 */
[----:B------:R-:W3:Y:S01]  /*0890*/  LDCU UR4, c[0x0][0x440] ;  /* 0x00008800ff0477ac */ /* 0x000ee20008000800 */
[----:B------:R-:W4:Y:S06]  /*08a0*/  LDCU.128 UR28, c[0x0][0x3c0] ;  /* 0x00007800ff1c77ac */ /* 0x000f2c0008000c00 */
[----:B------:R-:W4:Y:S01]  /*08b0*/  LDC R4, c[0x0][0x3a8] ;  /* 0x0000ea00ff047b82 */ /* 0x000f220000000800 */
[----:B-1----:R-:W-:-:S02]  /*08c0*/  UIADD3 UR10, UPT, UPT, -UR18, URZ, URZ ;  /* 0x000000ff120a7290 */ /* 0x002fc4000fffe1ff */
[----:B------:R-:W-:Y:S02]  /*08d0*/  VIMNMX R3, PT, PT, R0, UR18, !PT ;  /* 0x0000001200037c48 */ /* 0x000fe4000ffe0100 */
[----:B------:R-:W-:-:S03]  /*08e0*/  UISETP.LT.AND UP0, UPT, URZ, UR10, UPT ;  /* 0x0000000aff00728c */ /* 0x000fc6000bf01270 */
[----:B------:R-:W1:Y:S01]  /*08f0*/  LDC R12, c[0x0][0x3a0] ;  /* 0x0000e800ff0c7b82 */ /* 0x000e620000000800 */
[----:B0-----:R-:W-:Y:S02]  /*0900*/  UIADD3 UR12, UPT, UPT, UR12, UR19, URZ ;  /* 0x000000130c0c7290 */ /* 0x001fe4000fffe0ff */
[----:B------:R-:W-:Y:S02]  /*0910*/  USEL UR10, URZ, UR10, !UP0 ;  /* 0x0000000aff0a7287 */ /* 0x000fe4000c000000 */
[----:B------:R-:W-:Y:S02]  /*0920*/  USHF.R.S32.HI UR14, URZ, 0x1f, UR12 ;  /* 0x0000001fff0e7899 */ /* 0x000fe4000801140c */
[----:B---3--:R-:W-:Y:S01]  /*0930*/  UIADD3 UR11, UPT, UPT, UR11, UR4, URZ ;  /* 0x000000040b0b7290 */ /* 0x008fe2000fffe0ff */
[----:B------:R-:W0:Y:S01]  /*0940*/  LDC.64 R10, c[0x0][0x428] ;  /* 0x00010a00ff0a7b82 */ /* 0x000e220000000a00 */
[----:B--2---:R-:W-:Y:S02]  /*0950*/  UIMAD UR6, UR14, UR22, URZ ;  /* 0x000000160e0672a4 */ /* 0x004fe4000f8e02ff */
[----:B------:R-:W-:-:S02]  /*0960*/  UIMAD.WIDE.U32 UR4, UR12, UR22, URZ ;  /* 0x000000160c0472a5 */ /* 0x000fc4000f8e00ff */
[----:B------:R-:W-:Y:S02]  /*0970*/  UIMAD UR6, UR12, UR23, UR6 ;  /* 0x000000170c0672a4 */ /* 0x000fe4000f8e0206 */
[----:B------:R-:W-:Y:S01]  /*0980*/  USHF.R.S32.HI UR13, URZ, 0x1f, UR11 ;  /* 0x0000001fff0d7899 */ /* 0x000fe2000801140b */
[----:B----4-:R-:W-:Y:S01]  /*0990*/  IADD3 R4, PT, PT, R4, UR18, RZ ;  /* 0x0000001204047c10 */ /* 0x010fe2000fffe0ff */
[----:B------:R-:W-:Y:S01]  /*09a0*/  UIADD3 UR5, UPT, UPT, UR5, UR6, URZ ;  /* 0x0000000605057290 */ /* 0x000fe2000fffe0ff */
[----:B------:R-:W2:Y:S01]  /*09b0*/  LDC R15, c[0x0][0x398] ;  /* 0x0000e600ff0f7b82 */ /* 0x000ea20000000800 */
[----:B------:R-:W-:Y:S01]  /*09c0*/  UIMAD UR6, UR13, UR20, URZ ;  /* 0x000000140d0672a4 */ /* 0x000fe2000f8e02ff */
[----:B------:R-:W-:Y:S01]  /*09d0*/  VIADDMNMX R4, R4, 0xffffffff, R3, PT ;  /* 0xffffffff04047846 */ /* 0x000fe20003800103 */
[----:B------:R-:W-:Y:S01]  /*09e0*/  UIMAD.WIDE.U32 UR8, UR11, UR20, UR4 ;  /* 0x000000140b0872a5 */ /* 0x000fe2000f8e0004 */
[----:B------:R-:W-:Y:S01]  /*09f0*/  VIMNMX R3, PT, PT, RZ, UR18, !PT ;  /* 0x00000012ff037c48 */ /* 0x000fe2000ffe0100 */
[----:B------:R-:W-:Y:S01]  /*0a00*/  UIMAD UR15, UR11, UR21, UR6 ;  /* 0x000000150b0f72a4 */ /* 0x000fe2000f8e0206 */
[----:B-1----:R-:W-:Y:S01]  /*0a10*/  VIADD R12, R12, UR17 ;  /* 0x000000110c0c7c36 */ /* 0x002fe20008000000 */
[----:B------:R-:W1:Y:S01]  /*0a20*/  LDCU.128 UR20, c[0x0][0x3d0] ;  /* 0x00007a00ff1477ac */ /* 0x000e620008000c00 */
[----:B------:R-:W-:Y:S01]  /*0a30*/  IADD3 R3, PT, PT, R4, UR10, -R3 ;  /* 0x0000000a04037c10 */ /* 0x000fe2000fffe803 */
[----:B------:R-:W-:Y:S01]  /*0a40*/  IMAD.U32 R9, RZ, RZ, UR9 ;  /* 0x00000009ff097e24 */ /* 0x000fe2000f8e00ff */
[----:B------:R-:W-:-:S02]  /*0a50*/  UIADD3 UR10, UPT, UPT, UR9, UR15, URZ ;  /* 0x0000000f090a7290 */ /* 0x000fc4000fffe0ff */
[----:B------:R-:W-:Y:S01]  /*0a60*/  SHF.R.S32.HI R4, RZ, 0x1f, R3 ;  /* 0x0000001fff047819 */ /* 0x000fe20000011403 */
[----:B------:R-:W3:Y:S01]  /*0a70*/  LDCU.128 UR4, c[0x0][0x410] ;  /* 0x00008200ff0477ac */ /* 0x000ee20008000c00 */
[----:B------:R-:W-:Y:S02]  /*0a80*/  IMAD.U32 R8, RZ, RZ, UR8 ;  /* 0x00000008ff087e24 */ /* 0x000fe4000f8e00ff */
[----:B0-----:R-:W-:Y:S01]  /*0a90*/  IMAD R14, R7, R10, RZ ;  /* 0x0000000a070e7224 */ /* 0x001fe200078e02ff */
[----:B------:R-:W0:Y:S01]  /*0aa0*/  LDCU.64 UR18, c[0x0][0x408] ;  /* 0x00008100ff1277ac */ /* 0x000e220008000a00 */
[----:B------:R-:W-:Y:S02]  /*0ab0*/  MOV R9, UR10 ;  /* 0x0000000a00097c02 */ /* 0x000fe40008000f00 */
[----:B------:R-:W-:Y:S01]  /*0ac0*/  IMAD R17, R0, R11, R14 ;  /* 0x0000000b00117224 */ /* 0x000fe200078e020e */
[----:B------:R-:W-:Y:S01]  /*0ad0*/  UIADD3 UR10, UPT, UPT, -UR17, URZ, URZ ;  /* 0x000000ff110a7290 */ /* 0x000fe2000fffe1ff */
[----:B--2---:R-:W-:Y:S01]  /*0ae0*/  IADD3 R7, PT, PT, R15, UR16, RZ ;  /* 0x000000100f077c10 */ /* 0x004fe2000fffe0ff */
[----:B-1----:R-:W-:-:S02]  /*0af0*/  IMAD R4, R4, UR20, RZ ;  /* 0x0000001404047c24 */ /* 0x002fc4000f8e02ff */
[----:B------:R-:W-:Y:S01]  /*0b00*/  UISETP.LT.AND UP0, UPT, URZ, UR10, UPT ;  /* 0x0000000aff00728c */ /* 0x000fe2000bf01270 */
[C---:B------:R-:W-:Y:S01]  /*0b10*/  IMAD.WIDE.U32 R8, R3.reuse, UR20, R8 ;  /* 0x0000001403087c25 */ /* 0x040fe2000f8e0008 */
[----:B------:R-:W-:Y:S02]  /*0b20*/  SHF.R.S32.HI R15, RZ, 0x1f, R6 ;  /* 0x0000001fff0f7819 */ /* 0x000fe40000011406 */
[----:B------:R-:W-:Y:S01]  /*0b30*/  USEL UR10, URZ, UR10, !UP0 ;  /* 0x0000000aff0a7287 */ /* 0x000fe2000c000000 */
[----:B------:R-:W-:Y:S01]  /*0b40*/  IMAD R5, R3, UR21, R4 ;  /* 0x0000001503057c24 */ /* 0x000fe2000f8e0204 */
[----:B---3--:R-:W-:Y:S01]  /*0b50*/  UIMAD UR14, UR14, UR4, URZ ;  /* 0x000000040e0e72a4 */ /* 0x008fe2000f8e02ff */
[----:B------:R-:W-:Y:S01]  /*0b60*/  VIMNMX R3, PT, PT, R6, UR17, !PT ;  /* 0x0000001106037c48 */ /* 0x000fe2000ffe0100 */
[----:B------:R-:W-:Y:S01]  /*0b70*/  UIMAD.WIDE.U32 UR8, UR12, UR4, URZ ;  /* 0x000000040c0872a5 */ /* 0x000fe2000f8e00ff */
[----:B------:R-:W-:Y:S01]  /*0b80*/  IMAD.IADD R9, R9, 0x1, R5 ;  /* 0x0000000109097824 */ /* 0x000fe200078e0205 */
[----:B------:R-:W-:Y:S01]  /*0b90*/  UIMAD UR5, UR12, UR5, UR14 ;  /* 0x000000050c0572a4 */ /* 0x000fe2000f8e020e */
[----:B------:R-:W1:Y:S01]  /*0ba0*/  LDC.64 R4, c[0x0][0x420] ;  /* 0x00010800ff047b82 */ /* 0x000e620000000a00 */
[----:B0-----:R-:W-:Y:S01]  /*0bb0*/  UIMAD UR13, UR13, UR18, URZ ;  /* 0x000000120d0d72a4 */ /* 0x001fe2000f8e02ff */
[----:B------:R-:W-:Y:S01]  /*0bc0*/  VIADDMNMX R12, R12, 0xffffffff, R3, PT ;  /* 0xffffffff0c0c7846 */ /* 0x000fe20003800103 */
[----:B------:R-:W-:Y:S01]  /*0bd0*/  UIADD3 UR5, UPT, UPT, UR9, UR5, URZ ;  /* 0x0000000509057290 */ /* 0x000fe2000fffe0ff */
[----:B------:R-:W-:Y:S01]  /*0be0*/  VIMNMX R3, PT, PT, RZ, UR17, !PT ;  /* 0x00000011ff037c48 */ /* 0x000fe2000ffe0100 */
[----:B------:R-:W-:Y:S01]  /*0bf0*/  UMOV UR4, UR8 ;  /* 0x0000000800047c82 */ /* 0x000fe20008000000 */
[----:B------:R-:W-:-:S02]  /*0c00*/  UIMAD UR13, UR11, UR19, UR13 ;  /* 0x000000130b0d72a4 */ /* 0x000fc4000f8e020d */
[----:B------:R-:W-:Y:S01]  /*0c10*/  UIMAD.WIDE.U32 UR4, UR11, UR18, UR4 ;  /* 0x000000120b0472a5 */ /* 0x000fe2000f8e0004 */
[----:B------:R-:W-:Y:S01]  /*0c20*/  IADD3 R13, PT, PT, R12, UR10, -R3 ;  /* 0x0000000a0c0d7c10 */ /* 0x000fe2000fffe803 */
[----:B------:R-:W-:Y:S02]  /*0c30*/  UIADD3 UR8, UPT, UPT, -UR16, URZ, URZ ;  /* 0x000000ff10087290 */ /* 0x000fe4000fffe1ff */
[----:B------:R-:W-:Y:S01]  /*0c40*/  VIMNMX R12, PT, PT, R2, UR16, !PT ;  /* 0x00000010020c7c48 */ /* 0x000fe2000ffe0100 */
[----:B------:R-:W-:Y:S01]  /*0c50*/  UIADD3 UR5, UPT, UPT, UR5, UR13, URZ ;  /* 0x0000000d05057290 */ /* 0x000fe2000fffe0ff */
[----:B------:R-:W-:Y:S01]  /*0c60*/  VIMNMX R3, PT, PT, RZ, UR16, !PT ;  /* 0x00000010ff037c48 */ /* 0x000fe2000ffe0100 */
[----:B------:R-:W-:Y:S01]  /*0c70*/  UISETP.LT.AND UP0, UPT, URZ, UR8, UPT ;  /* 0x00000008ff00728c */ /* 0x000fe2000bf01270 */
[----:B------:R-:W-:Y:S01]  /*0c80*/  VIADDMNMX R12, R7, 0xffffffff, R12, PT ;  /* 0xffffffff070c7846 */ /* 0x000fe2000380010c */
[----:B------:R-:W-:Y:S01]  /*0c90*/  IMAD.WIDE.U32 R8, R13, UR30, R8 ;  /* 0x0000001e0d087c25 */ /* 0x000fe2000f8e0008 */
[----:B------:R-:W-:-:S03]  /*0ca0*/  SHF.R.S32.HI R14, RZ, 0x1f, R13 ;  /* 0x0000001fff0e7819 */ /* 0x000fc6000001140d */
[----:B------:R-:W-:Y:S01]  /*0cb0*/  IMAD.WIDE.U32 R10, R0, R10, UR4 ;  /* 0x00000004000a7e25 */ /* 0x000fe2000f8e000a */
[----:B------:R-:W-:Y:S01]  /*0cc0*/  USEL UR4, URZ, UR8, !UP0 ;  /* 0x00000008ff047287 */ /* 0x000fe2000c000000 */
[----:B------:R-:W-:Y:S02]  /*0cd0*/  SHF.R.S32.HI R0, RZ, 0x1f, R2 ;  /* 0x0000001fff007819 */ /* 0x000fe40000011402 */
[-C--:B-1----:R-:W-:Y:S02]  /*0ce0*/  IMAD R15, R15, R4.reuse, RZ ;  /* 0x000000040f0f7224 */ /* 0x082fe400078e02ff */
[----:B------:R-:W-:Y:S01]  /*0cf0*/  IMAD.IADD R11, R11, 0x1, R17 ;  /* 0x000000010b0b7824 */ /* 0x000fe200078e0211 */
[----:B------:R-:W-:Y:S01]  /*0d00*/  IADD3 R7, PT, PT, R12, UR4, -R3 ;  /* 0x000000040c077c10 */ /* 0x000fe2000fffe803 */
[----:B------:R-:W-:Y:S02]  /*0d10*/  IMAD R15, R6, R5, R15 ;  /* 0x00000005060f7224 */ /* 0x000fe400078e020f */
[----:B------:R-:W-:Y:S01]  /*0d20*/  IMAD R14, R14, UR30, RZ ;  /* 0x0000001e0e0e7c24 */ /* 0x000fe2000f8e02ff */
[----:B------:R-:W-:Y:S01]  /*0d30*/  SHF.R.S32.HI R3, RZ, 0x1f, R7 ;  /* 0x0000001fff037819 */ /* 0x000fe20000011407 */
[----:B------:R-:W0:Y:S01]  /*0d40*/  LDCU.64 UR4, c[0x0][0x380] ;  /* 0x00007000ff0477ac */ /* 0x000e220008000a00 */
[----:B------:R-:W-:-:S04]  /*0d50*/  IMAD.WIDE.U32 R4, R6, R4, R10 ;  /* 0x0000000406047225 */ /* 0x000fc800078e000a */
[----:B------:R-:W-:Y:S01]  /*0d60*/  IMAD R17, R13, UR31, R14 ;  /* 0x0000001f0d117c24 */ /* 0x000fe2000f8e020e */
[----:B------:R-:W-:Y:S01]  /*0d70*/  IADD3 R5, PT, PT, R5, R15, RZ ;  /* 0x0000000f05057210 */ /* 0x000fe20007ffe0ff */
[----:B------:R-:W-:Y:S02]  /*0d80*/  IMAD R11, R0, UR6, RZ ;  /* 0x00000006000b7c24 */ /* 0x000fe4000f8e02ff */
[----:B------:R-:W-:Y:S02]  /*0d90*/  IMAD R0, R3, UR28, RZ ;  /* 0x0000001c03007c24 */ /* 0x000fe4000f8e02ff */
[----:B------:R-:W-:Y:S02]  /*0da0*/  IMAD.IADD R9, R9, 0x1, R17 ;  /* 0x0000000109097824 */ /* 0x000fe400078e0211 */
[C---:B------:R-:W-:Y:S02]  /*0db0*/  IMAD R11, R2.reuse, UR7, R11 ;  /* 0x00000007020b7c24 */ /* 0x040fe4000f8e020b */
[----:B------:R-:W-:-:S04]  /*0dc0*/  IMAD.WIDE.U32 R2, R2, UR6, R4 ;  /* 0x0000000602027c25 */ /* 0x000fc8000f8e0004 */
[C---:B------:R-:W-:Y:S01]  /*0dd0*/  IMAD R5, R7.reuse, UR29, R0 ;  /* 0x0000001d07057c24 */ /* 0x040fe2000f8e0200 */
[----:B------:R-:W-:Y:S01]  /*0de0*/  LEA R4, P0, R2, UR22, 0x1 ;  /* 0x0000001602047c11 */ /* 0x000fe2000f8008ff */
[----:B------:R-:W-:-:S04]  /*0df0*/  IMAD.WIDE.U32 R6, R7, UR28, R8 ;  /* 0x0000001c07067c25 */ /* 0x000fc8000f8e0008 */
[----:B------:R-:W-:Y:S01]  /*0e00*/  IMAD.IADD R3, R3, 0x1, R11 ;  /* 0x0000000103037824 */ /* 0x000fe200078e020b */
[----:B0-----:R-:W-:Y:S01]  /*0e10*/  LEA R9, P1, R6, UR4, 0x1 ;  /* 0x0000000406097c11 */ /* 0x001fe2000f8208ff */
[----:B------:R-:W-:-:S03]  /*0e20*/  IMAD.IADD R7, R7, 0x1, R5 ;  /* 0x0000000107077824 */ /* 0x000fc600078e0205 */
[----:B------:R-:W-:Y:S02]  /*0e30*/  LEA.HI.X R5, R2, UR23, R3, 0x1, P0 ;  /* 0x0000001702057c11 */ /* 0x000fe400080f0c03 */
[----:B------:R-:W-:Y:S02]  /*0e40*/  LEA.HI.X R7, R6, UR5, R7, 0x1, P1 ;  /* 0x0000000506077c11 */ /* 0x000fe400088f0c07 */
[C---:B------:R-:W-:Y:S01]  /*0e50*/  LOP3.LUT R6, R9.reuse, 0xfffffffd, RZ, 0xc0, !PT ;  /* 0xfffffffd09067812 */ /* 0x040fe200078ec0ff */
[----:B------:R0:W5:Y:S01]  /*0e60*/  LDG.E.U16 R4, desc[UR24][R4.64] ;  /* 0x0000001804047981 */ /* 0x000162000c1e1500 */
[----:B------:R-:W-:-:S03]  /*0e70*/  LOP3.LUT R0, R9, 0x2, RZ, 0xc0, !PT ;  /* 0x0000000209007812 */ /* 0x000fc600078ec0ff */
[----:B------:R0:W5:Y:S01]  /*0e80*/  LD.E R3, desc[UR24][R6.64] ;  /* 0x0000001806037980 */ /* 0x000162000c101900 */
[----:B------:R-:W-:Y:S01]  /*0e90*/  ISETP.EQ.U32.AND P0, PT, R0, RZ, PT ;  /* 0x000000ff0000720c */ /* 0x000fe20003f02070 */
[----:B------:R-:W-:-:S05]  /*0ea0*/  HFMA2 R0, -RZ, RZ, 0, 0.19775390625 ;  /* 0x00003254ff007431 */ /* 0x000fca00000001ff */
[----:B------:R-:W-:-:S07]  /*0eb0*/  SEL R2, R0, 0x7610, P0 ;  /* 0x0000761000027807 */ /* 0x000fce0000000000 */
.L_x_233:
[----:B-----5:R-:W-:-:S05]  /*0ec0*/  HADD2.BF16_V2 R0, R3, R4.H0_H0 ;  /* 0x2000000403007230 */ /* 0x020fca0000200000 */
[----:B------:R-:W-:-:S06]  /*0ed0*/  PRMT R0, R3, R2, R0 ;  /* 0x0000000203007216 */ /* 0x000fcc0000000000 */
[----:B------:R-:W2:Y:S02]  /*0ee0*/  ATOM.E.CAS.STRONG.GPU PT, R0, [R6], R3, R0 ;  /* 0x000000030600738b */ /* 0x000ea400001ee100 */
[----:B--2---:R-:W-:Y:S01]  /*0ef0*/  ISETP.NE.U32.AND P0, PT, R0, R3, PT ;  /* 0x000000030000720c */ /* 0x004fe20003f05070 */
[----:B------:R-:W-:-:S12]  /*0f00*/  IMAD.MOV.U32 R3, RZ, RZ, R0 ;  /* 0x000000ffff037224 */ /* 0x000fd800078e0000 */
[----:B------:R-:W-:Y:S05]  /*0f10*/  @P0 BRA `(.L_x_233) ;  /* 0xfffffffc00e80947 */ /* 0x000fea000383ffff */
[----:B------:R-:W-:Y:S05]  /*0f20*/  EXIT ;  /* 0x000000000000794d */ /* 0x000fea0003800000 */
        .weak           $__internal_50_$__cuda_sm20_div_s64
        .type           $__internal_50_$__cuda_sm20_div_s64,@function
        .size           $__internal_50_$__cuda_sm20_div_s64,($__internal_51_$__cuda_sm20_rem_s64 - $__internal_50_$__cuda_sm20_div_s64)
$__internal_50_$__cuda_sm20_div_s64:
        /* <DEDUP_REMOVED lines=8> */
[----:B0-----:R-:W-:-:S15]  /*0fb0*/  IADD3 R14, PT, PT, R13, 0x1ffffffe, RZ ;  /* 0x1ffffffe0d0e7810 */ /* 0x001fde0007ffe0ff */
        /* <DEDUP_REMOVED lines=9> */
[----:B------:R-:W-:Y:S02]  /*1050*/  IMAD.X R21, RZ, RZ, ~R17, P0 ;  /* 0x000000ffff157224 */ /* 0x000fe400000e0e11 */
[----:B------:R-:W-:Y:S02]  /*1060*/  IMAD.MOV.U32 R17, RZ, RZ, R14 ;  /* 0x000000ffff117224 */ /* 0x000fe400078e000e */
[-C--:B------:R-:W-:Y:S02]  /*1070*/  IMAD R23, R15, R21.reuse, RZ ;  /* 0x000000150f177224 */ /* 0x080fe400078e02ff */
[----:B------:R-:W-:-:S04]  /*1080*/  IMAD.WIDE.U32 R16, P0, R14, R21, R16 ;  /* 0x000000150e107225 */ /* 0x000fc80007800010 */
[----:B------:R-:W-:-:S04]  /*1090*/  IMAD.HI.U32 R13, R15, R21, RZ ;  /* 0x000000150f0d7227 */ /* 0x000fc800078e00ff */
[----:B------:R-:W-:Y:S01]  /*10a0*/  IMAD.HI.U32 R16, P1, R15, R19, R16 ;  /* 0x000000130f107227 */ /* 0x000fe20007820010 */
[----:B------:R-:W-:-:S04]  /*10b0*/  IADD3.X R13, PT, PT, R13, R15, RZ, P0, !PT ;  /* 0x0000000f0d0d7210 */ /* 0x000fc800007fe4ff */
        /* <DEDUP_REMOVED lines=12> */
[----:B------:R-:W-:-:S04]  /*1180*/  IMAD.HI.U32 R16, P1, R13, R19, R16 ;  /* 0x000000130d107227 */ /* 0x000fc80007820010 */
[----:B------:R-:W-:Y:S01]  /*1190*/  IMAD.HI.U32 R18, R13, R18, RZ ;  /* 0x000000120d127227 */ /* 0x000fe200078e00ff */
[----:B------:R-:W-:-:S03]  /*11a0*/  IADD3 R16, P2, PT, R15, R16, RZ ;  /* 0x000000100f107210 */ /* 0x000fc60007f5e0ff */
[----:B------:R-:W-:Y:S01]  /*11b0*/  IMAD.X R17, RZ, RZ, ~R12, P4 ;  /* 0x000000ffff117224 */ /* 0x000fe200020e0e0c */
[----:B------:R-:W-:Y:S01]  /*11c0*/  IADD3.X R15, PT, PT, R18, R13, RZ, P0, !PT ;  /* 0x0000000d120f7210 */ /* 0x000fe200007fe4ff */
[----:B------:R-:W-:-:S03]  /*11d0*/  IMAD.HI.U32 R14, R16, R11, RZ ;  /* 0x0000000b100e7227 */ /* 0x000fc600078e00ff */
[-C--:B------:R-:W-:Y:S02]  /*11e0*/  SEL R13, R17, R12.reuse, !P3 ;  /* 0x0000000c110d7207 */ /* 0x080fe40005800000 */
[----:B------:R-:W-:Y:S01]  /*11f0*/  IADD3.X R18, PT, PT, RZ, RZ, R15, P2, P1 ;  /* 0x000000ffff127210 */ /* 0x000fe200017e240f */
[----:B------:R-:W-:Y:S01]  /*1200*/  IMAD.MOV.U32 R15, RZ, RZ, RZ ;  /* 0x000000ffff0f7224 */ /* 0x000fe200078e00ff */
[----:B------:R-:W-:Y:S01]  /*1210*/  LOP3.LUT R12, R9, R12, RZ, 0x3c, !PT ;  /* 0x0000000c090c7212 */ /* 0x000fe200078e3cff */
[----:B------:R-:W-:-:S04]  /*1220*/  IMAD.WIDE.U32 R14, R16, R13, R14 ;  /* 0x0000000d100e7225 */ /* 0x000fc800078e000e */
[C---:B------:R-:W-:Y:S02]  /*1230*/  IMAD R17, R18.reuse, R13, RZ ;  /* 0x0000000d12117224 */ /* 0x040fe400078e02ff */
[----:B------:R-:W-:-:S04]  /*1240*/  IMAD.HI.U32 R14, P0, R18, R11, R14 ;  /* 0x0000000b120e7227 */ /* 0x000fc8000780000e */
[----:B------:R-:W-:Y:S01]  /*1250*/  IMAD.HI.U32 R16, R18, R13, RZ ;  /* 0x0000000d12107227 */ /* 0x000fe200078e00ff */
[----:B------:R-:W-:-:S03]  /*1260*/  IADD3 R17, P1, PT, R17, R14, RZ ;  /* 0x0000000e11117210 */ /* 0x000fc60007f3e0ff */
[----:B------:R-:W-:Y:S02]  /*1270*/  IMAD.X R16, RZ, RZ, R16, P0 ;  /* 0x000000ffff107224 */ /* 0x000fe400000e0610 */
[----:B------:R-:W-:-:S03]  /*1280*/  IMAD.WIDE.U32 R14, R17, R4, RZ ;  /* 0x00000004110e7225 */ /* 0x000fc600078e00ff */
[----:B------:R-:W-:Y:S01]  /*1290*/  IADD3.X R19, PT, PT, RZ, R16, RZ, P1, !PT ;  /* 0x00000010ff137210 */ /* 0x000fe20000ffe4ff */
[----:B------:R-:W-:Y:S01]  /*12a0*/  IMAD R15, R17, R5, R15 ;  /* 0x00000005110f7224 */ /* 0x000fe200078e020f */
[----:B------:R-:W-:-:S03]  /*12b0*/  IADD3 R21, P1, PT, -R14, R11, RZ ;  /* 0x0000000b0e157210 */ /* 0x000fc60007f3e1ff */
[-C--:B------:R-:W-:Y:S01]  /*12c0*/  IMAD R14, R19, R4.reuse, R15 ;  /* 0x00000004130e7224 */ /* 0x080fe200078e020f */
[----:B------:R-:W-:-:S03]  /*12d0*/  ISETP.GE.U32.AND P0, PT, R21, R4, PT ;  /* 0x000000041500720c */ /* 0x000fc60003f06070 */
[----:B------:R-:W-:Y:S01]  /*12e0*/  IMAD.X R15, R13, 0x1, ~R14, P1 ;  /* 0x000000010d0f7824 */ /* 0x000fe200008e0e0e */
[----:B------:R-:W-:Y:S02]  /*12f0*/  IADD3 R11, P1, PT, R21, -R4, RZ ;  /* 0x80000004150b7210 */ /* 0x000fe40007f3e0ff */
[----:B------:R-:W-:Y:S02]  /*1300*/  IADD3 R14, P2, PT, R17, 0x1, RZ ;  /* 0x00000001110e7810 */ /* 0x000fe40007f5e0ff */
[C---:B------:R-:W-:Y:S01]  /*1310*/  ISETP.GE.U32.AND.EX P0, PT, R15.reuse, R5, PT, P0 ;  /* 0x000000050f00720c */ /* 0x040fe20003f06100 */
[----:B------:R-:W-:Y:S01]  /*1320*/  IMAD.X R13, R15, 0x1, ~R5, P1 ;  /* 0x000000010f0d7824 */ /* 0x000fe200008e0e05 */
[----:B------:R-:W-:Y:S02]  /*1330*/  IADD3.X R16, PT, PT, RZ, R19, RZ, P2, !PT ;  /* 0x00000013ff107210 */ /* 0x000fe400017fe4ff */
        /* <DEDUP_REMOVED lines=13> */
[----:B------:R-:W-:Y:S01]  /*1410*/  SEL R10, R5, R4, !P1 ;  /* 0x00000004050a7207 */ /* 0x000fe20004800000 */
[----:B------:R-:W-:Y:S01]  /*1420*/  IMAD.X R12, RZ, RZ, ~R11, P2 ;  /* 0x000000ffff0c7224 */ /* 0x000fe200010e0e0b */
[----:B------:R-:W-:Y:S02]  /*1430*/  ISETP.NE.AND.EX P0, PT, R9, RZ, PT, P0 ;  /* 0x000000ff0900720c */ /* 0x000fe40003f05300 */
[----:B------:R-:W-:-:S02]  /*1440*/  MOV R9, 0x0 ;  /* 0x0000000000097802 */ /* 0x000fc40000000f00 */
[----:B------:R-:W-:Y:S02]  /*1450*/  SEL R11, R12, R11, !P1 ;  /* 0x0000000b0c0b7207 */ /* 0x000fe40004800000 */
[----:B------:R-:W-:Y:S02]  /*1460*/  SEL R10, R10, 0xffffffff, P0 ;  /* 0xffffffff0a0a7807 */ /* 0x000fe40000000000 */
[----:B------:R-:W-:Y:S01]  /*1470*/  SEL R11, R11, 0xffffffff, P0 ;  /* 0xffffffff0b0b7807 */ /* 0x000fe20000000000 */
[----:B------:R-:W-:Y:S06]  /*1480*/  RET.REL.NODEC R8 `(_ZN2at6native54_GLOBAL__N__757059ea_21_ReplicationPadding_cu_4a93dcdf31replication_pad_backward_kernelIN3c108BFloat16EEEvNS_27GenericPackedTensorAccessorIT_Lm5ENS_16DefaultPtrTraitsElEENS5_IKS6_Lm5ES7_lEEiiiii) ;  /* 0xffffffe808dc7950 */ /* 0x000fec0003c3ffff */
        .weak           $__internal_51_$__cuda_sm20_rem_s64
        .type           $__internal_51_$__cuda_sm20_rem_s64,@function
        .size           $__internal_51_$__cuda_sm20_rem_s64,(.L_x_401 - $__internal_51_$__cuda_sm20_rem_s64)
$__internal_51_$__cuda_sm20_rem_s64:
        /* <DEDUP_REMOVED lines=36> */
[----:B------:R-:W-:Y:S02]  /*16d0*/  IMAD.X R8, RZ, RZ, ~R8, P0 ;  /* 0x000000ffff087224 */ /* 0x000fe400000e0e08 */
[----:B------:R-:W-:Y:S01]  /*16e0*/  IMAD.MOV.U32 R9, RZ, RZ, RZ ;  /* 0x000000ffff097224 */ /* 0x000fe200078e00ff */
        /* <DEDUP_REMOVED lines=18> */
[----:B------:R-:W-:-:S03]  /*1810*/  IMAD R10, R11, UR5, R9 ;  /* 0x000000050b0a7c24 */ /* 0x000fc6000f8e0209 */
[----:B------:R-:W-:Y:S01]  /*1820*/  ISETP.GE.U32.AND P0, PT, R6, UR4, PT ;  /* 0x0000000406007c0c */ /* 0x000fe2000bf06070 */
[----:B------:R-:W-:-:S04]  /*1830*/  IMAD R5, R5, UR4, R10 ;  /* 0x0000000405057c24 */ /* 0x000fc8000f8e020a */
        /* <DEDUP_REMOVED lines=16> */
[----:B------:R-:W-:Y:S06]  /*1940*/  RET.REL.NODEC R4 `(_ZN2at6native54_GLOBAL__N__757059ea_21_ReplicationPadding_cu_4a93dcdf31replication_pad_backward_kernelIN3c108BFloat16EEEvNS_27GenericPackedTensorAccessorIT_Lm5ENS_16DefaultPtrTraitsElEENS5_IKS6_Lm5ES7_lEEiiiii) ;  /* 0xffffffe404ac7950 */ /* 0x000fec0003c3ffff */
.L_x_234:
        /* <DEDUP_REMOVED lines=11> */
.L_x_401:


//--------------------- .text._ZN2at6native54_GLOBAL__N__757059ea_21_ReplicationPadding_cu_4a93dcdf31replication_pad_backward_kernelIN3c104HalfEEEvNS_27GenericPackedTensorAccessorIT_Lm5ENS_16DefaultPtrTraitsElEENS5_IKS6_Lm5ES7_lEEiiiii --------------------------
	.section	.text._ZN2at6native54_GLOBAL__N__757059ea_21_ReplicationPadding_cu_4a93dcdf31replication_pad_backward_kernelIN3c104HalfEEEvNS_27GenericPackedTensorAccessorIT_Lm5ENS_16DefaultPtrTraitsElEENS5_IKS6_Lm5ES7_lEEiiiii,"ax",@progbits
	.align	128
.text._ZN2at6native54_GLOBAL__N__757059ea_21_ReplicationPadding_cu_4a93dcdf31replication_pad_backward_kernelIN3c104HalfEEEvNS_27GenericPackedTensorAccessorIT_Lm5ENS_16DefaultPtrTraitsElEENS5_IKS6_Lm5ES7_lEEiiiii:
        .type           _ZN2at6native54_GLOBAL__N__757059ea_21_ReplicationPadding_cu_4a93dcdf31replication_pad_backward_kernelIN3c104HalfEEEvNS_27GenericPackedTensorAccessorIT_Lm5ENS_16DefaultPtrTraitsElEENS5_IKS6_Lm5ES7_lEEiiiii,@function
        .size           _ZN2at6native54_GLOBAL__N__757059ea_21_ReplicationPadding_cu_4a93dcdf31replication_pad_backward_kernelIN3c104HalfEEEvNS_27GenericPackedTensorAccessorIT_Lm5ENS_16DefaultPtrTraitsElEENS5_IKS6_Lm5ES7_lEEiiiii,(.L_x_404 - _ZN2at6native54_GLOBAL__N__757059ea_21_ReplicationPadding_cu_4a93dcdf31replication_pad_backward_kernelIN3c104HalfEEEvNS_27GenericPackedTensorAccessorIT_Lm5ENS_16DefaultPtrTraitsElEENS5_IKS6_Lm5ES7_lEEiiiii)
        .other          _ZN2at6native54_GLOBAL__N__757059ea_21_ReplicationPadding_cu_4a93dcdf31replication_pad_backward_kernelIN3c104HalfEEEvNS_27GenericPackedTensorAccessorIT_Lm5ENS_16DefaultPtrTraitsElEENS5_IKS6_Lm5ES7_lEEiiiii,@"STO_CUDA_ENTRY STV_DEFAULT"
_ZN2at6native54_GLOBAL__N__757059ea_21_ReplicationPadding_cu_4a93dcdf31replication_pad_backward_kernelIN3c104HalfEEEvNS_27GenericPackedTensorAccessorIT_Lm5ENS_16DefaultPtrTraitsElEENS5_IKS6_Lm5ES7_lEEiiiii:
        /* <DEDUP_REMOVED lines=47> */
.L_x_236:
[----:B------:R-:W0:Y:S01]  /*02f0*/  LDCU.64 UR4, c[0x0][0x400] ;  /* 0x00008000ff0477ac */ /* 0x000e220008000a00 */
[----:B------:R-:W-:Y:S02]  /*0300*/  MOV R11, R2 ;  /* 0x00000002000b7202 */ /* 0x000fe40000000f00 */
[----:B------:R-:W-:Y:S02]  /*0310*/  MOV R12, R3 ;  /* 0x00000003000c7202 */ /* 0x000fe40000000f00 */
[----:B------:R-:W-:Y:S01]  /*0320*/  MOV R8, 0x360 ;  /* 0x0000036000087802 */ /* 0x000fe20000000f00 */
[----:B0-----:R-:W-:Y:S02]  /*0330*/  IMAD.U32 R10, RZ, RZ, UR4 ;  /* 0x00000004ff0a7e24 */ /* 0x001fe4000f8e00ff */
[----:B------:R-:W-:-:S07]  /*0340*/  IMAD.U32 R9, RZ, RZ, UR5 ;  /* 0x00000005ff097e24 */ /* 0x000fce000f8e00ff */
[----:B------:R-:W-:Y:S05]  /*0350*/  CALL.REL.NOINC `($__internal_52_$__cuda_sm20_div_s64) ;  /* 0x0000000800f47944 */ /* 0x000fea0003c00000 */
        /* <DEDUP_REMOVED lines=10> */
.L_x_237:
[----:B------:R-:W-:Y:S05]  /*0400*/  BSYNC.RECONVERGENT B0 ;  /* 0x0000000000007941 */ /* 0x000fea0003800200 */
.L_x_235:
        /* <DEDUP_REMOVED lines=24> */
.L_x_239:
[----:B------:R-:W-:Y:S02]  /*0590*/  MOV R6, R4 ;  /* 0x0000000400067202 */ /* 0x000fe40000000f00 */
[----:B------:R-:W-:-:S07]  /*05a0*/  MOV R4, 0x5c0 ;  /* 0x000005c000047802 */ /* 0x000fce0000000f00 */
[----:B------:R-:W-:Y:S05]  /*05b0*/  CALL.REL.NOINC `($__internal_53_$__cuda_sm20_rem_s64) ;  /* 0x0000000c00b47944 */ /* 0x000fea0003c00000 */
.L_x_240:
[----:B------:R-:W-:Y:S05]  /*05c0*/  BSYNC.RECONVERGENT B0 ;  /* 0x0000000000007941 */ /* 0x000fea0003800200 */
.L_x_238:
        /* <DEDUP_REMOVED lines=31> */
.L_x_242:
[----:B------:R-:W-:Y:S01]  /*07c0*/  IMAD.U32 R11, RZ, RZ, UR5 ;  /* 0x00000005ff0b7e24 */ /* 0x000fe2000f8e00ff */
[----:B------:R-:W-:Y:S01]  /*07d0*/  MOV R10, UR4 ;  /* 0x00000004000a7c02 */ /* 0x000fe20008000f00 */
[----:B------:R-:W-:Y:S01]  /*07e0*/  IMAD.MOV.U32 R11, RZ, RZ, R2 ;  /* 0x000000ffff0b7224 */ /* 0x000fe200078e0002 */
[----:B------:R-:W-:Y:S01]  /*07f0*/  MOV R12, R3 ;  /* 0x00000003000c7202 */ /* 0x000fe20000000f00 */
[----:B------:R-:W-:Y:S01]  /*0800*/  IMAD.U32 R9, RZ, RZ, UR6 ;  /* 0x00000006ff097e24 */ /* 0x000fe2000f8e00ff */
[----:B------:R-:W-:-:S07]  /*0810*/  MOV R8, 0x830 ;  /* 0x0000083000087802 */ /* 0x000fce0000000f00 */
[----:B------:R-:W-:Y:S05]  /*0820*/  CALL.REL.NOINC `($__internal_52_$__cuda_sm20_div_s64) ;  /* 0x0000000400c07944 */ /* 0x000fea0003c00000 */
[----:B------:R-:W-:-:S07]  /*0830*/  IMAD.MOV.U32 R2, RZ, RZ, R10 ;  /* 0x000000ffff027224 */ /* 0x000fce00078e000a */
.L_x_243:
[----:B------:R-:W-:Y:S05]  /*0840*/  BSYNC.RECONVERGENT B0 ;  /* 0x0000000000007941 */ /* 0x000fea0003800200 */
.L_x_241:
        /* <DEDUP_REMOVED lines=103> */
.L_x_244:
[----:B-----5:R-:W-:-:S05]  /*0ec0*/  HADD2 R0, R3, R4.H0_H0 ;  /* 0x2000000403007230 */ /* 0x020fca0000000000 */
[----:B------:R-:W-:-:S06]  /*0ed0*/  PRMT R0, R3, R2, R0 ;  /* 0x0000000203007216 */ /* 0x000fcc0000000000 */
[----:B------:R-:W2:Y:S02]  /*0ee0*/  ATOM.E.CAS.STRONG.GPU PT, R0, [R6], R3, R0 ;  /* 0x000000030600738b */ /* 0x000ea400001ee100 */
[----:B--2---:R-:W-:Y:S01]  /*0ef0*/  ISETP.NE.U32.AND P0, PT, R0, R3, PT ;  /* 0x000000030000720c */ /* 0x004fe20003f05070 */
[----:B------:R-:W-:-:S12]  /*0f00*/  IMAD.MOV.U32 R3, RZ, RZ, R0 ;  /* 0x000000ffff037224 */ /* 0x000fd800078e0000 */
[----:B------:R-:W-:Y:S05]  /*0f10*/  @P0 BRA `(.L_x_244) ;  /* 0xfffffffc00e80947 */ /* 0x000fea000383ffff */
[----:B------:R-:W-:Y:S05]  /*0f20*/  EXIT ;  /* 0x000000000000794d */ /* 0x000fea0003800000 */
        .weak           $__internal_52_$__cuda_sm20_div_s64
        .type           $__internal_52_$__cuda_sm20_div_s64,@function
        .size           $__internal_52_$__cuda_sm20_div_s64,($__internal_53_$__cuda_sm20_rem_s64 - $__internal_52_$__cuda_sm20_div_s64)
$__internal_52_$__cuda_sm20_div_s64:
        /* <DEDUP_REMOVED lines=85> */
[----:B------:R-:W-:Y:S06]  /*1480*/  RET.REL.NODEC R8 `(_ZN2at6native54_GLOBAL__N__757059ea_21_ReplicationPadding_cu_4a93dcdf31replication_pad_backward_kernelIN3c104HalfEEEvNS_27GenericPackedTensorAccessorIT_Lm5ENS_16DefaultPtrTraitsElEENS5_IKS6_Lm5ES7_lEEiiiii) ;  /* 0xffffffe808dc7950 */ /* 0x000fec0003c3ffff */
        .weak           $__internal_53_$__cuda_sm20_rem_s64
        .type           $__internal_53_$__cuda_sm20_rem_s64,@function
        .size           $__internal_53_$__cuda_sm20_rem_s64,(.L_x_404 - $__internal_53_$__cuda_sm20_rem_s64)
$__internal_53_$__cuda_sm20_rem_s64:
        /* <DEDUP_REMOVED lines=75> */
[----:B------:R-:W-:Y:S06]  /*1940*/  RET.REL.NODEC R4 `(_ZN2at6native54_GLOBAL__N__757059ea_21_ReplicationPadding_cu_4a93dcdf31replication_pad_backward_kernelIN3c104HalfEEEvNS_27GenericPackedTensorAccessorIT_Lm5ENS_16DefaultPtrTraitsElEENS5_IKS6_Lm5ES7_lEEiiiii) ;  /* 0xffffffe404ac7950 */ /* 0x000fec0003c3ffff */
.L_x_245:
        /* <DEDUP_REMOVED lines=11> */
.L_x_404:


//--------------------- .text._ZN2at6native54_GLOBAL__N__757059ea_21_ReplicationPadding_cu_4a93dcdf31replication_pad_backward_kernelIN3c107complexIfEEEEvNS_27GenericPackedTensorAccessorIT_Lm5ENS_16DefaultPtrTraitsElEENS6_IKS7_Lm5ES8_lEEiiiii --------------------------
	.section	.text._ZN2at6native54_GLOBAL__N__757059ea_21_ReplicationPadding_cu_4a93dcdf31replication_pad_backward_kernelIN3c107complexIfEEEEvNS_27GenericPackedTensorAccessorIT_Lm5ENS_16DefaultPtrTraitsElEENS6_IKS7_Lm5ES8_lEEiiiii,"ax",@progbits
	.align	128
.text._ZN2at6native54_GLOBAL__N__757059ea_21_ReplicationPadding_cu_4a93dcdf31replication_pad_backward_kernelIN3c107complexIfEEEEvNS_27GenericPackedTensorAccessorIT_Lm5ENS_16DefaultPtrTraitsElEENS6_IKS7_Lm5ES8_lEEiiiii:
        .type           _ZN2at6native54_GLOBAL__N__757059ea_21_ReplicationPadding_cu_4a93dcdf31replication_pad_backward_kernelIN3c107complexIfEEEEvNS_27GenericPackedTensorAccessorIT_Lm5ENS_16DefaultPtrTraitsElEENS6_IKS7_Lm5ES8_lEEiiiii,@function
        .size           _ZN2at6native54_GLOBAL__N__757059ea_21_ReplicationPadding_cu_4a93dcdf31replication_pad_backward_kernelIN3c107complexIfEEEEvNS_27GenericPackedTensorAccessorIT_Lm5ENS_16DefaultPtrTraitsElEENS6_IKS7_Lm5ES8_lEEiiiii,(.L_x_407 - _ZN2at6native54_GLOBAL__N__757059ea_21_ReplicationPadding_cu_4a93dcdf31replication_pad_backward_kernelIN3c107complexIfEEEEvNS_27GenericPackedTensorAccessorIT_Lm5ENS_16DefaultPtrTraitsElEENS6_IKS7_Lm5ES8_lEEiiiii)
        .other          _ZN2at6native54_GLOBAL__N__757059ea_21_ReplicationPadding_cu_4a93dcdf31replication_pad_backward_kernelIN3c107complexIfEEEEvNS_27GenericPackedTensorAccessorIT_Lm5ENS_16DefaultPtrTraitsElEENS6_IKS7_Lm5ES8_lEEiiiii,@"STO_CUDA_ENTRY STV_DEFAULT"
_ZN2at6native54_GLOBAL__N__757059ea_21_ReplicationPadding_cu_4a93dcdf31replication_pad_backward_kernelIN3c107complexIfEEEEvNS_27GenericPackedTensorAccessorIT_Lm5ENS_16DefaultPtrTraitsElEENS6_IKS7_Lm5ES8_lEEiiiii:
        /* <DEDUP_REMOVED lines=47> */
.L_x_247:
[----:B------:R-:W0:Y:S01]  /*02f0*/  LDCU.64 UR4, c[0x0][0x400] ;  /* 0x00008000ff0477ac */ /* 0x000e220008000a00 */
[----:B------:R-:W-:Y:S02]  /*0300*/  MOV R11, R2 ;  /* 0x00000002000b7202 */ /* 0x000fe40000000f00 */
[----:B------:R-:W-:Y:S02]  /*0310*/  MOV R12, R3 ;  /* 0x00000003000c7202 */ /* 0x000fe40000000f00 */
[----:B------:R-:W-:Y:S01]  /*0320*/  MOV R8, 0x360 ;  /* 0x0000036000087802 */ /* 0x000fe20000000f00 */
[----:B0-----:R-:W-:Y:S02]  /*0330*/  IMAD.U32 R10, RZ, RZ, UR4 ;  /* 0x00000004ff0a7e24 */ /* 0x001fe4000f8e00ff */
[----:B------:R-:W-:-:S07]  /*0340*/  IMAD.U32 R9, RZ, RZ, UR5 ;  /* 0x00000005ff097e24 */ /* 0x000fce000f8e00ff */
[----:B------:R-:W-:Y:S05]  /*0350*/  CALL.REL.NOINC `($__internal_54_$__cuda_sm20_div_s64) ;  /* 0x0000000800cc7944 */ /* 0x000fea0003c00000 */
        /* <DEDUP_REMOVED lines=10> */
.L_x_248:
[----:B------:R-:W-:Y:S05]  /*0400*/  BSYNC.RECONVERGENT B0 ;  /* 0x0000000000007941 */ /* 0x000fea0003800200 */
.L_x_246:
        /* <DEDUP_REMOVED lines=24> */
.L_x_250:
[----:B------:R-:W-:Y:S02]  /*0590*/  MOV R6, R4 ;  /* 0x0000000400067202 */ /* 0x000fe40000000f00 */
[----:B------:R-:W-:-:S07]  /*05a0*/  MOV R4, 0x5c0 ;  /* 0x000005c000047802 */ /* 0x000fce0000000f00 */
[----:B------:R-:W-:Y:S05]  /*05b0*/  CALL.REL.NOINC `($__internal_55_$__cuda_sm20_rem_s64) ;  /* 0x0000000c008c7944 */ /* 0x000fea0003c00000 */
.L_x_251:
[----:B------:R-:W-:Y:S05]  /*05c0*/  BSYNC.RECONVERGENT B0 ;  /* 0x0000000000007941 */ /* 0x000fea0003800200 */
.L_x_249:
        /* <DEDUP_REMOVED lines=28> */
[----:B------:R-:W-:Y:S01]  /*0790*/  @!P2 LOP3.LUT R4, RZ, UR8, RZ, 0x33, !PT ;  /* 0x00000008ff04ac12 */ /* 0x000fe2000f8e33ff */
[----:B------:R-:W-:Y:S06]  /*07a0*/  BRA `(.L_x_254) ;  /* 0x0000000000207947 */ /* 0x000fec0003800000 */
.L_x_253:
[----:B------:R-:W-:Y:S01]  /*07b0*/  MOV R11, UR9 ;  /* 0x00000009000b7c02 */ /* 0x000fe20008000f00 */
[----:B------:R-:W-:Y:S01]  /*07c0*/  IMAD.U32 R10, RZ, RZ, UR8 ;  /* 0x00000008ff0a7e24 */ /* 0x000fe2000f8e00ff */
[----:B------:R-:W-:Y:S01]  /*07d0*/  MOV R9, UR20 ;  /* 0x0000001400097c02 */ /* 0x000fe20008000f00 */
[----:B------:R-:W-:Y:S01]  /*07e0*/  IMAD.MOV.U32 R11, RZ, RZ, R2 ;  /* 0x000000ffff0b7224 */ /* 0x000fe200078e0002 */
[----:B------:R-:W-:Y:S01]  /*07f0*/  MOV R8, 0x820 ;  /* 0x0000082000087802 */ /* 0x000fe20000000f00 */
[----:B------:R-:W-:-:S07]  /*0800*/  IMAD.MOV.U32 R12, RZ, RZ, R3 ;  /* 0x000000ffff0c7224 */ /* 0x000fce00078e0003 */
[----:B------:R-:W-:Y:S05]  /*0810*/  CALL.REL.NOINC `($__internal_54_$__cuda_sm20_div_s64) ;  /* 0x00000004009c7944 */ /* 0x000fea0003c00000 */
[----:B------:R-:W-:-:S07]  /*0820*/  IMAD.MOV.U32 R4, RZ, RZ, R10 ;  /* 0x000000ffff047224 */ /* 0x000fce00078e000a */
.L_x_254:
[----:B------:R-:W-:Y:S05]  /*0830*/  BSYNC.RECONVERGENT B0 ;  /* 0x0000000000007941 */ /* 0x000fea0003800200 */
.L_x_252:
[----:B------:R-:W0:Y:S01]  /*0840*/  S2UR UR13, SR_CTAID.Y ;  /* 0x00000000000d79c3 */ /* 0x000e220000002600 */
[----:B------:R-:W0:Y:S01]  /*0850*/  LDCU.128 UR16, c[0x0][0x430] ;  /* 0x00008600ff1077ac */ /* 0x000e220008000c00 */
[----:B------:R-:W-:Y:S01]  /*0860*/  SHF.R.S32.HI R5, RZ, 0x1f, R6 ;  /* 0x0000001fff057819 */ /* 0x000fe20000011406 */
[----:B------:R-:W1:Y:S05]  /*0870*/  LDCU.128 UR4, c[0x0][0x410] ;  /* 0x00008200ff0477ac */ /* 0x000e6a0008000c00 */
[----:B------:R-:W2:Y:S01]  /*0880*/  S2UR UR12, SR_CTAID.Z ;  /* 0x00000000000c79c3 */ /* 0x000ea20000002700 */
[----:B------:R-:W2:Y:S01]  /*0890*/  LDCU UR10, c[0x0][0x440] ;  /* 0x00008800ff0a77ac */ /* 0x000ea20008000800 */
[----:B------:R-:W3:Y:S06]  /*08a0*/  LDCU.64 UR24, c[0x0][0x408] ;  /* 0x00008100ff1877ac */ /* 0x000eec0008000a00 */
[----:B------:R-:W4:Y:S01]  /*08b0*/  LDC.64 R2, c[0x0][0x428] ;  /* 0x00010a00ff027b82 */ /* 0x000f220000000a00 */
[----:B------:R-:W5:Y:S01]  /*08c0*/  LDCU.128 UR28, c[0x0][0x3b0] ;  /* 0x00007600ff1c77ac */ /* 0x000f620008000c00 */
[----:B0-----:R-:W-:-:S06]  /*08d0*/  UIADD3 UR13, UPT, UPT, UR13, UR19, URZ ;  /* 0x000000130d0d7290 */ /* 0x001fcc000fffe0ff */
[----:B------:R-:W0:Y:S01]  /*08e0*/  LDC.64 R8, c[0x0][0x420] ;  /* 0x00010800ff087b82 */ /* 0x000e220000000a00 */
[----:B------:R-:W-:-:S04]  /*08f0*/  USHF.R.S32.HI UR15, URZ, 0x1f, UR13 ;  /* 0x0000001fff0f7899 */ /* 0x000fc8000801140d */
[----:B-1----:R-:W-:-:S03]  /*0900*/  UIMAD UR14, UR15, UR4, URZ ;  /* 0x000000040f0e72a4 */ /* 0x002fc6000f8e02ff */
[----:B------:R-:W1:Y:S01]  /*0910*/  LDC R11, c[0x0][0x3a0] ;  /* 0x0000e800ff0b7b82 */ /* 0x000e620000000800 */
[----:B--2---:R-:W-:Y:S02]  /*0920*/  UIADD3 UR12, UPT, UPT, UR12, UR10, URZ ;  /* 0x0000000a0c0c7290 */ /* 0x004fe4000fffe0ff */
[----:B------:R-:W-:Y:S02]  /*0930*/  UIMAD UR5, UR13, UR5, UR14 ;  /* 0x000000050d0572a4 */ /* 0x000fe4000f8e020e */
[----:B------:R-:W-:Y:S02]  /*0940*/  USHF.R.S32.HI UR14, URZ, 0x1f, UR12 ;  /* 0x0000001fff0e7899 */ /* 0x000fe4000801140c */
[----:B------:R-:W-:Y:S01]  /*0950*/  UIMAD.WIDE.U32 UR10, UR13, UR4, URZ ;  /* 0x000000040d0a72a5 */ /* 0x000fe2000f8e00ff */
[----:B----4-:R-:W-:Y:S01]  /*0960*/  IMAD R7, R7, R2, RZ ;  /* 0x0000000207077224 */ /* 0x010fe200078e02ff */
[----:B---3--:R-:W-:Y:S01]  /*0970*/  UIMAD UR4, UR14, UR24, URZ ;  /* 0x000000180e0472a4 */ /* 0x008fe2000f8e02ff */
[----:B------:R-:W2:Y:S01]  /*0980*/  LDC R12, c[0x0][0x398] ;  /* 0x0000e600ff0c7b82 */ /* 0x000ea20000000800 */
[----:B------:R-:W-:Y:S01]  /*0990*/  UIADD3 UR5, UPT, UPT, UR11, UR5, URZ ;  /* 0x000000050b057290 */ /* 0x000fe2000fffe0ff */
[----:B------:R-:W-:Y:S01]  /*09a0*/  IMAD R7, R0, R3, R7 ;  /* 0x0000000300077224 */ /* 0x000fe200078e0207 */
[----:B------:R-:W-:-:S03]  /*09b0*/  UIMAD UR11, UR12, UR25, UR4 ;  /* 0x000000190c0b72a4 */ /* 0x000fc6000f8e0204 */
[----:B------:R-:W-:Y:S01]  /*09c0*/  UMOV UR4, UR10 ;  /* 0x0000000a00047c82 */ /* 0x000fe20008000000 */
[----:B0-----:R-:W-:Y:S01]  /*09d0*/  IMAD R5, R5, R8, RZ ;  /* 0x0000000805057224 */ /* 0x001fe200078e02ff */
[----:B------:R-:W-:Y:S01]  /*09e0*/  UIMAD.WIDE.U32 UR4, UR12, UR24, UR4 ;  /* 0x000000180c0472a5 */ /* 0x000fe2000f8e0004 */
[----:B------:R-:W0:Y:S03]  /*09f0*/  LDCU.128 UR24, c[0x0][0x3d0] ;  /* 0x00007a00ff1877ac */ /* 0x000e260008000c00 */
[----:B------:R-:W-:-:S06]  /*0a00*/  UIADD3 UR5, UPT, UPT, UR5, UR11, URZ ;  /* 0x0000000b05057290 */ /* 0x000fcc000fffe0ff */
[----:B------:R-:W-:-:S04]  /*0a10*/  IMAD.WIDE.U32 R2, R0, R2, UR4 ;  /* 0x0000000400027e25 */ /* 0x000fc8000f8e0002 */
[----:B------:R-:W-:Y:S02]  /*0a20*/  IMAD.IADD R3, R3, 0x1, R7 ;  /* 0x0000000103037824 */ /* 0x000fe400078e0207 */
[C---:B------:R-:W-:Y:S01]  /*0a30*/  IMAD R7, R6.reuse, R9, R5 ;  /* 0x0000000906077224 */ /* 0x040fe200078e0205 */
[----:B------:R-:W-:Y:S01]  /*0a40*/  SHF.R.S32.HI R5, RZ, 0x1f, R4 ;  /* 0x0000001fff057819 */ /* 0x000fe20000011404 */
[----:B------:R-:W-:-:S04]  /*0a50*/  IMAD.WIDE.U32 R2, R6, R8, R2 ;  /* 0x0000000806027225 */ /* 0x000fc800078e0002 */
[----:B------:R-:W-:Y:S01]  /*0a60*/  IMAD R5, R5, UR6, RZ ;  /* 0x0000000605057c24 */ /* 0x000fe2000f8e02ff */
[----:B------:R-:W-:-:S03]  /*0a70*/  IADD3 R3, PT, PT, R3, R7, RZ ;  /* 0x0000000703037210 */ /* 0x000fc60007ffe0ff */
[C---:B------:R-:W-:Y:S02]  /*0a80*/  IMAD R5, R4.reuse, UR7, R5 ;  /* 0x0000000704057c24 */ /* 0x040fe4000f8e0205 */
[----:B------:R-:W-:-:S04]  /*0a90*/  IMAD.WIDE.U32 R2, R4, UR6, R2 ;  /* 0x0000000604027c25 */ /* 0x000fc8000f8e0002 */
[----:B------:R-:W-:Y:S01]  /*0aa0*/  IMAD.IADD R3, R3, 0x1, R5 ;  /* 0x0000000103037824 */ /* 0x000fe200078e0205 */
[C---:B0-----:R-:W-:Y:S01]  /*0ab0*/  LEA R8, P0, R2.reuse, UR26, 0x3 ;  /* 0x0000001a02087c11 */ /* 0x041fe2000f8018ff */
[----:B------:R-:W0:Y:S03]  /*0ac0*/  LDC R5, c[0x0][0x3a8] ;  /* 0x0000ea00ff057b82 */ /* 0x000e260000000800 */
[----:B------:R-:W-:-:S05]  /*0ad0*/  LEA.HI.X R9, R2, UR27, R3, 0x3, P0 ;  /* 0x0000001b02097c11 */ /* 0x000fca00080f1c03 */
[----:B------:R3:W4:Y:S01]  /*0ae0*/  LDG.E.64 R2, desc[UR22][R8.64] ;  /* 0x0000001608027981 */ /* 0x000722000c1e1b00 */
[----:B-----5:R-:W-:Y:S01]  /*0af0*/  UIMAD UR15, UR15, UR30, URZ ;  /* 0x0000001e0f0f72a4 */ /* 0x020fe2000f8e02ff */
[----:B------:R-:W-:Y:S01]  /*0b00*/  VIMNMX R0, PT, PT, R0, UR18, !PT ;  /* 0x0000001200007c48 */ /* 0x000fe2000ffe0100 */
[----:B------:R-:W-:Y:S01]  /*0b10*/  UIADD3 UR6, UPT, UPT, -UR18, URZ, URZ ;  /* 0x000000ff12067290 */ /* 0x000fe2000fffe1ff */
[----:B------:R-:W-:Y:S01]  /*0b20*/  VIMNMX R4, PT, PT, R4, UR16, !PT ;  /* 0x0000001004047c48 */ /* 0x000fe2000ffe0100 */
[----:B------:R-:W-:Y:S02]  /*0b30*/  UIMAD.WIDE.U32 UR4, UR13, UR30, URZ ;  /* 0x0000001e0d0472a5 */ /* 0x000fe4000f8e00ff */
[----:B------:R-:W-:Y:S02]  /*0b40*/  UIMAD UR15, UR13, UR31, UR15 ;  /* 0x0000001f0d0f72a4 */ /* 0x000fe4000f8e020f */
[----:B------:R-:W-:Y:S02]  /*0b50*/  UISETP.LT.AND UP0, UPT, URZ, UR6, UPT ;  /* 0x00000006ff00728c */ /* 0x000fe4000bf01270 */
[----:B------:R-:W-:-:S02]  /*0b60*/  UIADD3 UR5, UPT, UPT, UR5, UR15, URZ ;  /* 0x0000000f05057290 */ /* 0x000fc4000fffe0ff */
[----:B------:R-:W-:Y:S02]  /*0b70*/  USEL UR6, URZ, UR6, !UP0 ;  /* 0x00000006ff067287 */ /* 0x000fe4000c000000 */
[----:B------:R-:W-:Y:S01]  /*0b80*/  UIMAD UR14, UR14, UR28, URZ ;  /* 0x0000001c0e0e72a4 */ /* 0x000fe2000f8e02ff */
[----:B0-----:R-:W-:Y:S01]  /*0b90*/  VIADD R5, R5, UR18 ;  /* 0x0000001205057c36 */ /* 0x001fe20008000000 */
[----:B------:R-:W-:Y:S02]  /*0ba0*/  UIMAD.WIDE.U32 UR4, UR12, UR28, UR4 ;  /* 0x0000001c0c0472a5 */ /* 0x000fe4000f8e0004 */
[----:B------:R-:W-:Y:S02]  /*0bb0*/  UIADD3 UR10, UPT, UPT, -UR17, URZ, URZ ;  /* 0x000000ff110a7290 */ /* 0x000fe4000fffe1ff */
[----:B------:R-:W-:Y:S01]  /*0bc0*/  VIADDMNMX R5, R5, 0xffffffff, R0, PT ;  /* 0xffffffff05057846 */ /* 0x000fe20003800100 */
[----:B------:R-:W-:Y:S01]  /*0bd0*/  UIMAD UR7, UR12, UR29, UR14 ;  /* 0x0000001d0c0772a4 */ /* 0x000fe2000f8e020e */
[----:B------:R-:W-:Y:S01]  /*0be0*/  VIMNMX R0, PT, PT, RZ, UR18, !PT ;  /* 0x00000012ff007c48 */ /* 0x000fe2000ffe0100 */
[----:B---3--:R-:W-:Y:S01]  /*0bf0*/  IMAD.U32 R9, RZ, RZ, UR5 ;  /* 0x00000005ff097e24 */ /* 0x008fe2000f8e00ff */
[----:B------:R-:W-:Y:S01]  /*0c00*/  UISETP.LT.AND UP0, UPT, URZ, UR10, UPT ;  /* 0x0000000aff00728c */ /* 0x000fe2000bf01270 */
[----:B-1----:R-:W-:Y:S01]  /*0c10*/  IADD3 R9, PT, PT, R11, UR17, RZ ;  /* 0x000000110b097c10 */ /* 0x002fe2000fffe0ff */
[----:B------:R-:W-:Y:S01]  /*0c20*/  UIADD3 UR7, UPT, UPT, UR5, UR7, URZ ;  /* 0x0000000705077290 */ /* 0x000fe2000fffe0ff */
[----:B------:R-:W-:Y:S01]  /*0c30*/  IADD3 R5, PT, PT, R5, UR6, -R0 ;  /* 0x0000000605057c10 */ /* 0x000fe2000fffe800 */
[----:B------:R-:W-:Y:S01]  /*0c40*/  UIADD3 UR5, UPT, UPT, -UR16, URZ, URZ ;  /* 0x000000ff10057290 */ /* 0x000fe2000fffe1ff */
[----:B------:R-:W-:Y:S01]  /*0c50*/  VIMNMX R0, PT, PT, R6, UR17, !PT ;  /* 0x0000001106007c48 */ /* 0x000fe2000ffe0100 */
[----:B------:R-:W0:Y:S01]  /*0c60*/  LDCU.128 UR12, c[0x0][0x3c0] ;  /* 0x00007800ff0c77ac */ /* 0x000e220008000c00 */
[----:B------:R-:W-:Y:S01]  /*0c70*/  MOV R8, UR4 ;  /* 0x0000000400087c02 */ /* 0x000fe20008000f00 */
[----:B------:R-:W-:Y:S01]  /*0c80*/  IMAD.U32 R7, RZ, RZ, UR7 ;  /* 0x00000007ff077e24 */ /* 0x000fe2000f8e00ff */
[----:B------:R-:W-:Y:S01]  /*0c90*/  SHF.R.S32.HI R10, RZ, 0x1f, R5 ;  /* 0x0000001fff0a7819 */ /* 0x000fe20000011405 */
[----:B------:R-:W-:Y:S01]  /*0ca0*/  USEL UR4, URZ, UR10, !UP0 ;  /* 0x0000000aff047287 */ /* 0x000fe2000c000000 */
[----:B------:R-:W-:Y:S01]  /*0cb0*/  VIADDMNMX R9, R9, 0xffffffff, R0, PT ;  /* 0xffffffff09097846 */ /* 0x000fe20003800100 */
[----:B------:R-:W-:Y:S01]  /*0cc0*/  IMAD.MOV.U32 R6, RZ, RZ, R8 ;  /* 0x000000ffff067224 */ /* 0x000fe200078e0008 */
[----:B------:R-:W-:Y:S01]  /*0cd0*/  VIMNMX R0, PT, PT, RZ, UR17, !PT ;  /* 0x00000011ff007c48 */ /* 0x000fe2000ffe0100 */
[----:B------:R-:W-:Y:S01]  /*0ce0*/  IMAD R10, R10, UR24, RZ ;  /* 0x000000180a0a7c24 */ /* 0x000fe2000f8e02ff */
[----:B------:R-:W-:Y:S01]  /*0cf0*/  UISETP.LT.AND UP0, UPT, URZ, UR5, UPT ;  /* 0x00000005ff00728c */ /* 0x000fe2000bf01270 */
[----:B------:R-:W-:Y:S01]  /*0d00*/  IMAD.WIDE.U32 R6, R5, UR24, R6 ;  /* 0x0000001805067c25 */ /* 0x000fe2000f8e0006 */
[----:B------:R-:W-:-:S02]  /*0d10*/  IADD3 R9, PT, PT, R9, UR4, -R0 ;  /* 0x0000000409097c10 */ /* 0x000fc4000fffe800 */
[----:B------:R-:W-:Y:S01]  /*0d20*/  USEL UR4, URZ, UR5, !UP0 ;  /* 0x00000005ff047287 */ /* 0x000fe2000c000000 */
[----:B------:R-:W-:Y:S01]  /*0d30*/  IMAD R11, R5, UR25, R10 ;  /* 0x00000019050b7c24 */ /* 0x000fe2000f8e020a */
[----:B------:R-:W-:Y:S01]  /*0d40*/  VIMNMX R0, PT, PT, RZ, UR16, !PT ;  /* 0x00000010ff007c48 */ /* 0x000fe2000ffe0100 */
[----:B--2---:R-:W-:Y:S01]  /*0d50*/  VIADD R5, R12, UR16 ;  /* 0x000000100c057c36 */ /* 0x004fe20008000000 */
[----:B------:R-:W-:Y:S02]  /*0d60*/  SHF.R.S32.HI R8, RZ, 0x1f, R9 ;  /* 0x0000001fff087819 */ /* 0x000fe40000011409 */
[----:B------:R-:W-:Y:S02]  /*0d70*/  IADD3 R7, PT, PT, R7, R11, RZ ;  /* 0x0000000b07077210 */ /* 0x000fe40007ffe0ff */
[----:B------:R-:W-:Y:S01]  /*0d80*/  VIADDMNMX R5, R5, 0xffffffff, R4, PT ;  /* 0xffffffff05057846 */ /* 0x000fe20003800104 */
[----:B0-----:R-:W-:-:S03]  /*0d90*/  IMAD R8, R8, UR14, RZ ;  /* 0x0000000e08087c24 */ /* 0x001fc6000f8e02ff */
[----:B------:R-:W-:Y:S01]  /*0da0*/  IADD3 R11, PT, PT, R5, UR4, -R0 ;  /* 0x00000004050b7c10 */ /* 0x000fe2000fffe800 */
[----:B------:R-:W0:Y:S01]  /*0db0*/  LDCU.64 UR4, c[0x0][0x380] ;  /* 0x00007000ff0477ac */ /* 0x000e220008000a00 */
[C---:B------:R-:W-:Y:S02]  /*0dc0*/  IMAD R13, R9.reuse, UR15, R8 ;  /* 0x0000000f090d7c24 */ /* 0x040fe4000f8e0208 */
[----:B------:R-:W-:Y:S01]  /*0dd0*/  SHF.R.S32.HI R0, RZ, 0x1f, R11 ;  /* 0x0000001fff007819 */ /* 0x000fe2000001140b */
[----:B------:R-:W-:-:S04]  /*0de0*/  IMAD.WIDE.U32 R4, R9, UR14, R6 ;  /* 0x0000000e09047c25 */ /* 0x000fc8000f8e0006 */
[----:B------:R-:W-:Y:S02]  /*0df0*/  IMAD.IADD R5, R5, 0x1, R13 ;  /* 0x0000000105057824 */ /* 0x000fe400078e020d */
[----:B------:R-:W-:Y:S02]  /*0e00*/  IMAD R0, R0, UR12, RZ ;  /* 0x0000000c00007c24 */ /* 0x000fe4000f8e02ff */
[----:B------:R-:W-:-:S04]  /*0e10*/  IMAD.WIDE.U32 R6, R11, UR12, R4 ;  /* 0x0000000c0b067c25 */ /* 0x000fc8000f8e0004 */
[----:B------:R-:W-:Y:S01]  /*0e20*/  IMAD R9, R11, UR13, R0 ;  /* 0x0000000d0b097c24 */ /* 0x000fe2000f8e0200 */
[----:B0-----:R-:W-:-:S03]  /*0e30*/  LEA R4, P0, R6, UR4, 0x3 ;  /* 0x0000000406047c11 */ /* 0x001fc6000f8018ff */
[----:B------:R-:W-:-:S05]  /*0e40*/  IMAD.IADD R5, R7, 0x1, R9 ;  /* 0x0000000107057824 */ /* 0x000fca00078e0209 */
[----:B------:R-:W-:-:S05]  /*0e50*/  LEA.HI.X R5, R6, UR5, R5, 0x3, P0 ;  /* 0x0000000506057c11 */ /* 0x000fca00080f1c05 */
[----:B----4-:R-:W-:Y:S04]  /*0e60*/  REDG.E.ADD.F32.FTZ.RN.STRONG.GPU desc[UR22][R4.64], R2 ;  /* 0x00000002040079a6 */ /* 0x010fe8000c12f316 */
[----:B------:R-:W-:Y:S01]  /*0e70*/  REDG.E.ADD.F32.FTZ.RN.STRONG.GPU desc[UR22][R4.64+0x4], R3 ;  /* 0x00000403040079a6 */ /* 0x000fe2000c12f316 */
[----:B------:R-:W-:Y:S05]  /*0e80*/  EXIT ;  /* 0x000000000000794d */ /* 0x000fea0003800000 */
        .weak           $__internal_54_$__cuda_sm20_div_s64
        .type           $__internal_54_$__cuda_sm20_div_s64,@function
        .size           $__internal_54_$__cuda_sm20_div_s64,($__internal_55_$__cuda_sm20_rem_s64 - $__internal_54_$__cuda_sm20_div_s64)
$__internal_54_$__cuda_sm20_div_s64:
        /* <DEDUP_REMOVED lines=85> */
[----:B------:R-:W-:Y:S06]  /*13e0*/  RET.REL.NODEC R8 `(_ZN2at6native54_GLOBAL__N__757059ea_21_ReplicationPadding_cu_4a93dcdf31replication_pad_backward_kernelIN3c107complexIfEEEEvNS_27GenericPackedTensorAccessorIT_Lm5ENS_16DefaultPtrTraitsElEENS6_IKS7_Lm5ES8_lEEiiiii) ;  /* 0xffffffec08047950 */ /* 0x000fec0003c3ffff */
        .weak           $__internal_55_$__cuda_sm20_rem_s64
        .type           $__internal_55_$__cuda_sm20_rem_s64,@function
        .size           $__internal_55_$__cuda_sm20_rem_s64,(.L_x_407 - $__internal_55_$__cuda_sm20_rem_s64)
$__internal_55_$__cuda_sm20_rem_s64:
        /* <DEDUP_REMOVED lines=75> */
[----:B------:R-:W-:Y:S05]  /*18a0*/  RET.REL.NODEC R4 `(_ZN2at6native54_GLOBAL__N__757059ea_21_ReplicationPadding_cu_4a93dcdf31replication_pad_backward_kernelIN3c107complexIfEEEEvNS_27GenericPackedTensorAccessorIT_Lm5ENS_16DefaultPtrTraitsElEENS6_IKS7_Lm5ES8_lEEiiiii) ;  /* 0xffffffe404d47950 */ /* 0x000fea0003c3ffff */
.L_x_255:
        /* <DEDUP_REMOVED lines=13> */
.L_x_407:


//--------------------- .text._ZN2at6native54_GLOBAL__N__757059ea_21_ReplicationPadding_cu_4a93dcdf31replication_pad_backward_kernelIN3c107complexIdEEEEvNS_27GenericPackedTensorAccessorIT_Lm5ENS_16DefaultPtrTraitsElEENS6_IKS7_Lm5ES8_lEEiiiii --------------------------
	.section	.text._ZN2at6native54_GLOBAL__N__757059ea_21_ReplicationPadding_cu_4a93dcdf31replication_pad_backward_kernelIN3c107complexIdEEEEvNS_27GenericPackedTensorAccessorIT_Lm5ENS_16DefaultPtrTraitsElEENS6_IKS7_Lm5ES8_lEEiiiii,"ax",@progbits
	.align	128
.text._ZN2at6native54_GLOBAL__N__757059ea_21_ReplicationPadding_cu_4a93dcdf31replication_pad_backward_kernelIN3c107complexIdEEEEvNS_27GenericPackedTensorAccessorIT_Lm5ENS_16DefaultPtrTraitsElEENS6_IKS7_Lm5ES8_lEEiiiii:
        .type           _ZN2at6native54_GLOBAL__N__757059ea_21_ReplicationPadding_cu_4a93dcdf31replication_pad_backward_kernelIN3c107complexIdEEEEvNS_27GenericPackedTensorAccessorIT_Lm5ENS_16DefaultPtrTraitsElEENS6_IKS7_Lm5ES8_lEEiiiii,@function
        .size           _ZN2at6native54_GLOBAL__N__757059ea_21_ReplicationPadding_cu_4a93dcdf31replication_pad_backward_kernelIN3c107complexIdEEEEvNS_27GenericPackedTensorAccessorIT_Lm5ENS_16DefaultPtrTraitsElEENS6_IKS7_Lm5ES8_lEEiiiii,(.L_x_410 - _ZN2at6native54_GLOBAL__N__757059ea_21_ReplicationPadding_cu_4a93dcdf31replication_pad_backward_kernelIN3c107complexIdEEEEvNS_27GenericPackedTensorAccessorIT_Lm5ENS_16DefaultPtrTraitsElEENS6_IKS7_Lm5ES8_lEEiiiii)
        .other          _ZN2at6native54_GLOBAL__N__757059ea_21_ReplicationPadding_cu_4a93dcdf31replication_pad_backward_kernelIN3c107complexIdEEEEvNS_27GenericPackedTensorAccessorIT_Lm5ENS_16DefaultPtrTraitsElEENS6_IKS7_Lm5ES8_lEEiiiii,@"STO_CUDA_ENTRY STV_DEFAULT"
_ZN2at6native54_GLOBAL__N__757059ea_21_ReplicationPadding_cu_4a93dcdf31replication_pad_backward_kernelIN3c107complexIdEEEEvNS_27GenericPackedTensorAccessorIT_Lm5ENS_16DefaultPtrTraitsElEENS6_IKS7_Lm5ES8_lEEiiiii:
        /* <DEDUP_REMOVED lines=47> */
.L_x_257:
[----:B------:R-:W0:Y:S01]  /*02f0*/  LDCU.64 UR4, c[0x0][0x400] ;  /* 0x00008000ff0477ac */ /* 0x000e220008000a00 */
[----:B------:R-:W-:Y:S02]  /*0300*/  MOV R11, R2 ;  /* 0x00000002000b7202 */ /* 0x000fe40000000f00 */
[----:B------:R-:W-:Y:S02]  /*0310*/  MOV R12, R3 ;  /* 0x00000003000c7202 */ /* 0x000fe40000000f00 */
[----:B------:R-:W-:Y:S01]  /*0320*/  MOV R8, 0x360 ;  /* 0x0000036000087802 */ /* 0x000fe20000000f00 */
[----:B0-----:R-:W-:Y:S02]  /*0330*/  IMAD.U32 R10, RZ, RZ, UR4 ;  /* 0x00000004ff0a7e24 */ /* 0x001fe4000f8e00ff */
[----:B------:R-:W-:-:S07]  /*0340*/  IMAD.U32 R9, RZ, RZ, UR5 ;  /* 0x00000005ff097e24 */ /* 0x000fce000f8e00ff */
[----:B------:R-:W-:Y:S05]  /*0350*/  CALL.REL.NOINC `($__internal_56_$__cuda_sm20_div_s64) ;  /* 0x0000000800cc7944 */ /* 0x000fea0003c00000 */
        /* <DEDUP_REMOVED lines=10> */
.L_x_258:
[----:B------:R-:W-:Y:S05]  /*0400*/  BSYNC.RECONVERGENT B0 ;  /* 0x0000000000007941 */ /* 0x000fea0003800200 */
.L_x_256:
        /* <DEDUP_REMOVED lines=24> */
.L_x_260:
[----:B------:R-:W-:Y:S02]  /*0590*/  MOV R6, R4 ;  /* 0x0000000400067202 */ /* 0x000fe40000000f00 */
[----:B------:R-:W-:-:S07]  /*05a0*/  MOV R4, 0x5c0 ;  /* 0x000005c000047802 */ /* 0x000fce0000000f00 */
[----:B------:R-:W-:Y:S05]  /*05b0*/  CALL.REL.NOINC `($__internal_57_$__cuda_sm20_rem_s64) ;  /* 0x0000000c008c7944 */ /* 0x000fea0003c00000 */
.L_x_261:
[----:B------:R-:W-:Y:S05]  /*05c0*/  BSYNC.RECONVERGENT B0 ;  /* 0x0000000000007941 */ /* 0x000fea0003800200 */
.L_x_259:
        /* <DEDUP_REMOVED lines=31> */
.L_x_263:
[----:B------:R-:W-:Y:S01]  /*07c0*/  IMAD.U32 R11, RZ, RZ, UR9 ;  /* 0x00000009ff0b7e24 */ /* 0x000fe2000f8e00ff */
[----:B------:R-:W-:Y:S01]  /*07d0*/  MOV R10, UR8 ;  /* 0x00000008000a7c02 */ /* 0x000fe20008000f00 */
[----:B------:R-:W-:Y:S01]  /*07e0*/  IMAD.MOV.U32 R11, RZ, RZ, R2 ;  /* 0x000000ffff0b7224 */ /* 0x000fe200078e0002 */
[----:B------:R-:W-:Y:S01]  /*07f0*/  MOV R12, R3 ;  /* 0x00000003000c7202 */ /* 0x000fe20000000f00 */
[----:B------:R-:W-:Y:S01]  /*0800*/  IMAD.U32 R9, RZ, RZ, UR20 ;  /* 0x00000014ff097e24 */ /* 0x000fe2000f8e00ff */
[----:B------:R-:W-:-:S07]  /*0810*/  MOV R8, 0x830 ;  /* 0x0000083000087802 */ /* 0x000fce0000000f00 */
[----:B------:R-:W-:Y:S05]  /*0820*/  CALL.REL.NOINC `($__internal_56_$__cuda_sm20_div_s64) ;  /* 0x0000000400987944 */ /* 0x000fea0003c00000 */
[----:B------:R-:W-:-:S07]  /*0830*/  IMAD.MOV.U32 R2, RZ, RZ, R10 ;  /* 0x000000ffff027224 */ /* 0x000fce00078e000a */
.L_x_264:
[----:B------:R-:W-:Y:S05]  /*0840*/  BSYNC.RECONVERGENT B0 ;  /* 0x0000000000007941 */ /* 0x000fea0003800200 */
.L_x_262:
        /* <DEDUP_REMOVED lines=19> */
[----:B---3--:R-:W-:Y:S02]  /*0980*/  UIMAD UR4, UR14, UR24, URZ ;  /* 0x000000180e0472a4 */ /* 0x008fe4000f8e02ff */
        /* <DEDUP_REMOVED lines=8> */
[----:B------:R-:W-:-:S05]  /*0a10*/  IMAD.WIDE.U32 R4, R0, R4, UR4 ;  /* 0x0000000400047e25 */ /* 0x000fca000f8e0004 */
[----:B------:R-:W-:Y:S01]  /*0a20*/  IADD3 R5, PT, PT, R5, R7, RZ ;  /* 0x0000000705057210 */ /* 0x000fe20007ffe0ff */
[C---:B------:R-:W-:Y:S01]  /*0a30*/  IMAD R7, R6.reuse, R9, R3 ;  /* 0x0000000906077224 */ /* 0x040fe200078e0203 */
[----:B------:R-:W-:Y:S01]  /*0a40*/  SHF.R.S32.HI R3, RZ, 0x1f, R2 ;  /* 0x0000001fff037819 */ /* 0x000fe20000011402 */
[----:B------:R-:W-:-:S04]  /*0a50*/  IMAD.WIDE.U32 R4, R6, R8, R4 ;  /* 0x0000000806047225 */ /* 0x000fc800078e0004 */
[----:B------:R-:W-:Y:S02]  /*0a60*/  IMAD.IADD R5, R5, 0x1, R7 ;  /* 0x0000000105057824 */ /* 0x000fe400078e0207 */
[----:B------:R-:W-:Y:S01]  /*0a70*/  IMAD R3, R3, UR6, RZ ;  /* 0x0000000603037c24 */ /* 0x000fe2000f8e02ff */
[----:B------:R-:W2:Y:S01]  /*0a80*/  LDC R7, c[0x0][0x3a0] ;  /* 0x0000e800ff077b82 */ /* 0x000ea20000000800 */
[----:B------:R-:W-:-:S04]  /*0a90*/  IMAD.WIDE.U32 R4, R2, UR6, R4 ;  /* 0x0000000602047c25 */ /* 0x000fc8000f8e0004 */
[----:B------:R-:W-:Y:S01]  /*0aa0*/  IMAD R3, R2, UR7, R3 ;  /* 0x0000000702037c24 */ /* 0x000fe2000f8e0203 */
[----:B0-----:R-:W-:-:S03]  /*0ab0*/  LEA R8, P0, R4, UR26, 0x4 ;  /* 0x0000001a04087c11 */ /* 0x001fc6000f8020ff */
[----:B------:R-:W-:-:S05]  /*0ac0*/  IMAD.IADD R3, R5, 0x1, R3 ;  /* 0x0000000105037824 */ /* 0x000fca00078e0203 */
[----:B------:R-:W-:Y:S02]  /*0ad0*/  LEA.HI.X R9, R4, UR27, R3, 0x4, P0 ;  /* 0x0000001b04097c11 */ /* 0x000fe400080f2403 */
[----:B------:R-:W0:Y:S04]  /*0ae0*/  LDC R3, c[0x0][0x3a8] ;  /* 0x0000ea00ff037b82 */ /* 0x000e280000000800 */
[----:B------:R-:W3:Y:S01]  /*0af0*/  LDG.E.128 R8, desc[UR22][R8.64] ;  /* 0x0000001608087981 */ /* 0x000ee2000c1e1d00 */
[----:B------:R-:W-:Y:S02]  /*0b00*/  UIADD3 UR6, UPT, UPT, -UR18, URZ, URZ ;  /* 0x000000ff12067290 */ /* 0x000fe4000fffe1ff */
[----:B------:R-:W-:Y:S01]  /*0b10*/  VIMNMX R0, PT, PT, R0, UR18, !PT ;  /* 0x0000001200007c48 */ /* 0x000fe2000ffe0100 */
[----:B-----5:R-:W-:Y:S01]  /*0b20*/  UIMAD UR15, UR15, UR30, URZ ;  /* 0x0000001e0f0f72a4 */ /* 0x020fe2000f8e02ff */
[----:B--2---:R-:W-:Y:S01]  /*0b30*/  VIADD R7, R7, UR17 ;  /* 0x0000001107077c36 */ /* 0x004fe20008000000 */
[----:B------:R-:W-:Y:S01]  /*0b40*/  UISETP.LT.AND UP0, UPT, URZ, UR6, UPT ;  /* 0x00000006ff00728c */ /* 0x000fe2000bf01270 */
[----:B------:R-:W-:Y:S01]  /*0b50*/  VIMNMX R6, PT, PT, R6, UR17, !PT ;  /* 0x0000001106067c48 */ /* 0x000fe2000ffe0100 */
[----:B------:R-:W-:Y:S01]  /*0b60*/  UIMAD.WIDE.U32 UR4, UR13, UR30, URZ ;  /* 0x0000001e0d0472a5 */ /* 0x000fe2000f8e00ff */
[----:B------:R-:W-:Y:S01]  /*0b70*/  VIMNMX R2, PT, PT, R2, UR16, !PT ;  /* 0x0000001002027c48 */ /* 0x000fe2000ffe0100 */
[----:B------:R-:W-:Y:S01]  /*0b80*/  UIMAD UR15, UR13, UR31, UR15 ;  /* 0x0000001f0d0f72a4 */ /* 0x000fe2000f8e020f */
[----:B------:R-:W-:Y:S01]  /*0b90*/  VIADDMNMX R7, R7, 0xffffffff, R6, PT ;  /* 0xffffffff07077846 */ /* 0x000fe20003800106 */
[----:B------:R-:W-:-:S02]  /*0ba0*/  USEL UR6, URZ, UR6, !UP0 ;  /* 0x00000006ff067287 */ /* 0x000fc4000c000000 */
[----:B------:R-:W-:Y:S02]  /*0bb0*/  UIADD3 UR5, UPT, UPT, UR5, UR15, URZ ;  /* 0x0000000f05057290 */ /* 0x000fe4000fffe0ff */
[----:B------:R-:W-:Y:S02]  /*0bc0*/  UIMAD UR14, UR14, UR28, URZ ;  /* 0x0000001c0e0e72a4 */ /* 0x000fe4000f8e02ff */
[----:B------:R-:W-:Y:S02]  /*0bd0*/  UIMAD.WIDE.U32 UR4, UR12, UR28, UR4 ;  /* 0x0000001c0c0472a5 */ /* 0x000fe4000f8e0004 */
[----:B------:R-:W-:Y:S01]  /*0be0*/  UIMAD UR7, UR12, UR29, UR14 ;  /* 0x0000001d0c0772a4 */ /* 0x000fe2000f8e020e */
[----:B0-----:R-:W-:Y:S01]  /*0bf0*/  IADD3 R3, PT, PT, R3, UR18, RZ ;  /* 0x0000001203037c10 */ /* 0x001fe2000fffe0ff */
[----:B------:R-:W-:Y:S02]  /*0c00*/  UIADD3 UR10, UPT, UPT, -UR17, URZ, URZ ;  /* 0x000000ff110a7290 */ /* 0x000fe4000fffe1ff */
[----:B------:R-:W-:Y:S01]  /*0c10*/  UIADD3 UR7, UPT, UPT, UR5, UR7, URZ ;  /* 0x0000000705077290 */ /* 0x000fe2000fffe0ff */
[----:B------:R-:W-:Y:S01]  /*0c20*/  VIADDMNMX R3, R3, 0xffffffff, R0, PT ;  /* 0xffffffff03037846 */ /* 0x000fe20003800100 */
[----:B------:R-:W-:Y:S01]  /*0c30*/  UISETP.LT.AND UP0, UPT, URZ, UR10, UPT ;  /* 0x0000000aff00728c */ /* 0x000fe2000bf01270 */
[----:B------:R-:W-:Y:S01]  /*0c40*/  VIMNMX R0, PT, PT, RZ, UR18, !PT ;  /* 0x00000012ff007c48 */ /* 0x000fe2000ffe0100 */
[----:B------:R-:W-:Y:S01]  /*0c50*/  IMAD.U32 R5, RZ, RZ, UR5 ;  /* 0x00000005ff057e24 */ /* 0x000fe2000f8e00ff */
[----:B------:R-:W-:Y:S01]  /*0c60*/  UIADD3 UR5, UPT, UPT, -UR16, URZ, URZ ;  /* 0x000000ff10057290 */ /* 0x000fe2000fffe1ff */
[----:B------:R-:W-:Y:S01]  /*0c70*/  IMAD.U32 R4, RZ, RZ, UR4 ;  /* 0x00000004ff047e24 */ /* 0x000fe2000f8e00ff */
[----:B------:R-:W-:Y:S01]  /*0c80*/  IADD3 R3, PT, PT, R3, UR6, -R0 ;  /* 0x0000000603037c10 */ /* 0x000fe2000fffe800 */
[----:B------:R-:W-:Y:S01]  /*0c90*/  USEL UR4, URZ, UR10, !UP0 ;  /* 0x0000000aff047287 */ /* 0x000fe2000c000000 */
[----:B------:R-:W-:Y:S01]  /*0ca0*/  MOV R5, UR7 ;  /* 0x0000000700057c02 */ /* 0x000fe20008000f00 */
[----:B------:R-:W0:Y:S01]  /*0cb0*/  LDCU.128 UR12, c[0x0][0x3c0] ;  /* 0x00007800ff0c77ac */ /* 0x000e220008000c00 */
[----:B------:R-:W-:Y:S01]  /*0cc0*/  SHF.R.S32.HI R0, RZ, 0x1f, R3 ;  /* 0x0000001fff007819 */ /* 0x000fe20000011403 */
[----:B------:R-:W-:Y:S01]  /*0cd0*/  UISETP.LT.AND UP0, UPT, URZ, UR5, UPT ;  /* 0x00000005ff00728c */ /* 0x000fe2000bf01270 */
[----:B------:R-:W-:-:S04]  /*0ce0*/  IMAD.WIDE.U32 R4, R3, UR24, R4 ;  /* 0x0000001803047c25 */ /* 0x000fc8000f8e0004 */
[----:B------:R-:W-:Y:S01]  /*0cf0*/  IMAD R12, R0, UR24, RZ ;  /* 0x00000018000c7c24 */ /* 0x000fe2000f8e02ff */
[----:B------:R-:W-:-:S03]  /*0d00*/  VIMNMX R0, PT, PT, RZ, UR17, !PT ;  /* 0x00000011ff007c48 */ /* 0x000fc6000ffe0100 */
[----:B------:R-:W-:Y:S01]  /*0d10*/  IMAD R13, R3, UR25, R12 ;  /* 0x00000019030d7c24 */ /* 0x000fe2000f8e020c */
[----:B------:R-:W-:Y:S01]  /*0d20*/  IADD3 R7, PT, PT, R7, UR4, -R0 ;  /* 0x0000000407077c10 */ /* 0x000fe2000fffe800 */
[----:B------:R-:W-:Y:S01]  /*0d30*/  USEL UR4, URZ, UR5, !UP0 ;  /* 0x00000005ff047287 */ /* 0x000fe2000c000000 */
[----:B-1----:R-:W-:Y:S01]  /*0d40*/  VIADD R3, R14, UR16 ;  /* 0x000000100e037c36 */ /* 0x002fe20008000000 */
[----:B------:R-:W-:Y:S02]  /*0d50*/  VIMNMX R0, PT, PT, RZ, UR16, !PT ;  /* 0x00000010ff007c48 */ /* 0x000fe4000ffe0100 */
[----:B------:R-:W-:Y:S02]  /*0d60*/  SHF.R.S32.HI R6, RZ, 0x1f, R7 ;  /* 0x0000001fff067819 */ /* 0x000fe40000011407 */
[----:B------:R-:W-:Y:S02]  /*0d70*/  VIADDMNMX R3, R3, 0xffffffff, R2, PT ;  /* 0xffffffff03037846 */ /* 0x000fe40003800102 */
[----:B------:R-:W-:Y:S01]  /*0d80*/  IADD3 R5, PT, PT, R5, R13, RZ ;  /* 0x0000000d05057210 */ /* 0x000fe20007ffe0ff */
[----:B0-----:R-:W-:Y:S01]  /*0d90*/  IMAD R6, R6, UR14, RZ ;  /* 0x0000000e06067c24 */ /* 0x001fe2000f8e02ff */
[----:B------:R-:W-:Y:S01]  /*0da0*/  IADD3 R13, PT, PT, R3, UR4, -R0 ;  /* 0x00000004030d7c10 */ /* 0x000fe2000fffe800 */
[----:B------:R-:W0:Y:S02]  /*0db0*/  LDCU.64 UR4, c[0x0][0x380] ;  /* 0x00007000ff0477ac */ /* 0x000e240008000a00 */
[C---:B------:R-:W-:Y:S01]  /*0dc0*/  IMAD R15, R7.reuse, UR15, R6 ;  /* 0x0000000f070f7c24 */ /* 0x040fe2000f8e0206 */
        /* <DEDUP_REMOVED lines=9> */
[----:B---3--:R-:W-:Y:S04]  /*0e60*/  REDG.E.ADD.F64.RN.STRONG.GPU desc[UR22][R2.64], R8 ;  /* 0x00000008020079a6 */ /* 0x008fe8000c12ff16 */
[----:B------:R-:W-:Y:S01]  /*0e70*/  REDG.E.ADD.F64.RN.STRONG.GPU desc[UR22][R2.64+0x8], R10 ;  /* 0x0000080a020079a6 */ /* 0x000fe2000c12ff16 */
[----:B------:R-:W-:Y:S05]  /*0e80*/  EXIT ;  /* 0x000000000000794d */ /* 0x000fea0003800000 */
        .weak           $__internal_56_$__cuda_sm20_div_s64
        .type           $__internal_56_$__cuda_sm20_div_s64,@function
        .size           $__internal_56_$__cuda_sm20_div_s64,($__internal_57_$__cuda_sm20_rem_s64 - $__internal_56_$__cuda_sm20_div_s64)
$__internal_56_$__cuda_sm20_div_s64:
        /* <DEDUP_REMOVED lines=85> */
[----:B------:R-:W-:Y:S06]  /*13e0*/  RET.REL.NODEC R8 `(_ZN2at6native54_GLOBAL__N__757059ea_21_ReplicationPadding_cu_4a93dcdf31replication_pad_backward_kernelIN3c107complexIdEEEEvNS_27GenericPackedTensorAccessorIT_Lm5ENS_16DefaultPtrTraitsElEENS6_IKS7_Lm5ES8_lEEiiiii) ;  /* 0xffffffec08047950 */ /* 0x000fec0003c3ffff */
        .weak           $__internal_57_$__cuda_sm20_rem_s64
        .type           $__internal_57_$__cuda_sm20_rem_s64,@function
        .size           $__internal_57_$__cuda_sm20_rem_s64,(.L_x_410 - $__internal_57_$__cuda_sm20_rem_s64)
$__internal_57_$__cuda_sm20_rem_s64:
        /* <DEDUP_REMOVED lines=75> */
[----:B------:R-:W-:Y:S05]  /*18a0*/  RET.REL.NODEC R4 `(_ZN2at6native54_GLOBAL__N__757059ea_21_ReplicationPadding_cu_4a93dcdf31replication_pad_backward_kernelIN3c107complexIdEEEEvNS_27GenericPackedTensorAccessorIT_Lm5ENS_16DefaultPtrTraitsElEENS6_IKS7_Lm5ES8_lEEiiiii) ;  /* 0xffffffe404d47950 */ /* 0x000fea0003c3ffff */
.L_x_265:
        /* <DEDUP_REMOVED lines=13> */
.L_x_410:


//--------------------- .text._ZN2at6native54_GLOBAL__N__757059ea_21_ReplicationPadding_cu_4a93dcdf31replication_pad_backward_kernelIfEEvNS_27GenericPackedTensorAccessorIT_Lm5ENS_16DefaultPtrTraitsElEENS3_IKS4_Lm5ES5_lEEiiiii --------------------------
	.section	.text._ZN2at6native54_GLOBAL__N__757059ea_21_ReplicationPadding_cu_4a93dcdf31replication_pad_backward_kernelIfEEvNS_27GenericPackedTensorAccessorIT_Lm5ENS_16DefaultPtrTraitsElEENS3_IKS4_Lm5ES5_lEEiiiii,"ax",@progbits
	.align	128
.text._ZN2at6native54_GLOBAL__N__757059ea_21_ReplicationPadding_cu_4a93dcdf31replication_pad_backward_kernelIfEEvNS_27GenericPackedTensorAccessorIT_Lm5ENS_16DefaultPtrTraitsElEENS3_IKS4_Lm5ES5_lEEiiiii:
        .type           _ZN2at6native54_GLOBAL__N__757059ea_21_ReplicationPadding_cu_4a93dcdf31replication_pad_backward_kernelIfEEvNS_27GenericPackedTensorAccessorIT_Lm5ENS_16DefaultPtrTraitsElEENS3_IKS4_Lm5ES5_lEEiiiii,@function
        .size           _ZN2at6native54_GLOBAL__N__757059ea_21_ReplicationPadding_cu_4a93dcdf31replication_pad_backward_kernelIfEEvNS_27GenericPackedTensorAccessorIT_Lm5ENS_16DefaultPtrTraitsElEENS3_IKS4_Lm5ES5_lEEiiiii,(.L_x_413 - _ZN2at6native54_GLOBAL__N__757059ea_21_ReplicationPadding_cu_4a93dcdf31replication_pad_backward_kernelIfEEvNS_27GenericPackedTensorAccessorIT_Lm5ENS_16DefaultPtrTraitsElEENS3_IKS4_Lm5ES5_lEEiiiii)
        .other          _ZN2at6native54_GLOBAL__N__757059ea_21_ReplicationPadding_cu_4a93dcdf31replication_pad_backward_kernelIfEEvNS_27GenericPackedTensorAccessorIT_Lm5ENS_16DefaultPtrTraitsElEENS3_IKS4_Lm5ES5_lEEiiiii,@"STO_CUDA_ENTRY STV_DEFAULT"
_ZN2at6native54_GLOBAL__N__757059ea_21_ReplicationPadding_cu_4a93dcdf31replication_pad_backward_kernelIfEEvNS_27GenericPackedTensorAccessorIT_Lm5ENS_16DefaultPtrTraitsElEENS3_IKS4_Lm5ES5_lEEiiiii:
        /* <DEDUP_REMOVED lines=47> */
.L_x_267:
[----:B------:R-:W0:Y:S01]  /*02f0*/  LDCU.64 UR4, c[0x0][0x400] ;  /* 0x00008000ff0477ac */ /* 0x000e220008000a00 */
[----:B------:R-:W-:Y:S02]  /*0300*/  MOV R11, R2 ;  /* 0x00000002000b7202 */ /* 0x000fe40000000f00 */
[----:B------:R-:W-:Y:S02]  /*0310*/  MOV R12, R3 ;  /* 0x00000003000c7202 */ /* 0x000fe40000000f00 */
[----:B------:R-:W-:Y:S01]  /*0320*/  MOV R8, 0x360 ;  /* 0x0000036000087802 */ /* 0x000fe20000000f00 */
[----:B0-----:R-:W-:Y:S02]  /*0330*/  IMAD.U32 R10, RZ, RZ, UR4 ;  /* 0x00000004ff0a7e24 */ /* 0x001fe4000f8e00ff */
[----:B------:R-:W-:-:S07]  /*0340*/  IMAD.U32 R9, RZ, RZ, UR5 ;  /* 0x00000005ff097e24 */ /* 0x000fce000f8e00ff */
[----:B------:R-:W-:Y:S05]  /*0350*/  CALL.REL.NOINC `($__internal_58_$__cuda_sm20_div_s64) ;  /* 0x0000000800c87944 */ /* 0x000fea0003c00000 */
        /* <DEDUP_REMOVED lines=10> */
.L_x_268:
[----:B------:R-:W-:Y:S05]  /*0400*/  BSYNC.RECONVERGENT B0 ;  /* 0x0000000000007941 */ /* 0x000fea0003800200 */
.L_x_266:
        /* <DEDUP_REMOVED lines=24> */
.L_x_270:
[----:B------:R-:W-:Y:S02]  /*0590*/  MOV R6, R4 ;  /* 0x0000000400067202 */ /* 0x000fe40000000f00 */
[----:B------:R-:W-:-:S07]  /*05a0*/  MOV R4, 0x5c0 ;  /* 0x000005c000047802 */ /* 0x000fce0000000f00 */
[----:B------:R-:W-:Y:S05]  /*05b0*/  CALL.REL.NOINC `($__internal_59_$__cuda_sm20_rem_s64) ;  /* 0x0000000c00887944 */ /* 0x000fea0003c00000 */
.L_x_271:
[----:B------:R-:W-:Y:S05]  /*05c0*/  BSYNC.RECONVERGENT B0 ;  /* 0x0000000000007941 */ /* 0x000fea0003800200 */
.L_x_269:
        /* <DEDUP_REMOVED lines=31> */
.L_x_273:
[----:B------:R-:W-:Y:S01]  /*07c0*/  IMAD.U32 R11, RZ, RZ, UR9 ;  /* 0x00000009ff0b7e24 */ /* 0x000fe2000f8e00ff */
[----:B------:R-:W-:Y:S01]  /*07d0*/  MOV R10, UR8 ;  /* 0x00000008000a7c02 */ /* 0x000fe20008000f00 */
[----:B------:R-:W-:Y:S01]  /*07e0*/  IMAD.MOV.U32 R11, RZ, RZ, R2 ;  /* 0x000000ffff0b7224 */ /* 0x000fe200078e0002 */
[----:B------:R-:W-:Y:S01]  /*07f0*/  MOV R12, R3 ;  /* 0x00000003000c7202 */ /* 0x000fe20000000f00 */
[----:B------:R-:W-:Y:S01]  /*0800*/  IMAD.U32 R9, RZ, RZ, UR20 ;  /* 0x00000014ff097e24 */ /* 0x000fe2000f8e00ff */
[----:B------:R-:W-:-:S07]  /*0810*/  MOV R8, 0x830 ;  /* 0x0000083000087802 */ /* 0x000fce0000000f00 */
[----:B------:R-:W-:Y:S05]  /*0820*/  CALL.REL.NOINC `($__internal_58_$__cuda_sm20_div_s64) ;  /* 0x0000000400947944 */ /* 0x000fea0003c00000 */
[----:B------:R-:W-:-:S07]  /*0830*/  IMAD.MOV.U32 R2, RZ, RZ, R10 ;  /* 0x000000ffff027224 */ /* 0x000fce00078e000a */
.L_x_274:
[----:B------:R-:W-:Y:S05]  /*0840*/  BSYNC.RECONVERGENT B0 ;  /* 0x0000000000007941 */ /* 0x000fea0003800200 */
.L_x_272:
        /* <DEDUP_REMOVED lines=35> */
[----:B------:R-:W-:Y:S02]  /*0a80*/  IMAD R3, R3, UR6, RZ ;  /* 0x0000000603037c24 */ /* 0x000fe4000f8e02ff */
[----:B------:R-:W-:-:S04]  /*0a90*/  IMAD.WIDE.U32 R4, R2, UR6, R4 ;  /* 0x0000000602047c25 */ /* 0x000fc8000f8e0004 */
[----:B------:R-:W-:Y:S01]  /*0aa0*/  IMAD R3, R2, UR7, R3 ;  /* 0x0000000702037c24 */ /* 0x000fe2000f8e0203 */
[----:B0-----:R-:W-:-:S03]  /*0ab0*/  LEA R8, P0, R4, UR26, 0x2 ;  /* 0x0000001a04087c11 */ /* 0x001fc6000f8010ff */
[----:B------:R-:W-:Y:S02]  /*0ac0*/  IMAD.IADD R3, R5, 0x1, R3 ;  /* 0x0000000105037824 */ /* 0x000fe400078e0203 */
[----:B------:R-:W0:Y:S03]  /*0ad0*/  LDC R5, c[0x0][0x3a8] ;  /* 0x0000ea00ff057b82 */ /* 0x000e260000000800 */
[----:B------:R-:W-:-:S05]  /*0ae0*/  LEA.HI.X R9, R4, UR27, R3, 0x2, P0 ;  /* 0x0000001b04097c11 */ /* 0x000fca00080f1403 */
[----:B------:R1:W3:Y:S01]  /*0af0*/  LDG.E R3, desc[UR22][R8.64] ;  /* 0x0000001608037981 */ /* 0x0002e2000c1e1900 */
[----:B------:R-:W-:Y:S02]  /*0b00*/  UIADD3 UR6, UPT, UPT, -UR18, URZ, URZ ;  /* 0x000000ff12067290 */ /* 0x000fe4000fffe1ff */
[----:B------:R-:W-:Y:S01]  /*0b10*/  VIMNMX R0, PT, PT, R0, UR18, !PT ;  /* 0x0000001200007c48 */ /* 0x000fe2000ffe0100 */
[----:B-----5:R-:W-:Y:S01]  /*0b20*/  UIMAD UR15, UR15, UR30, URZ ;  /* 0x0000001e0f0f72a4 */ /* 0x020fe2000f8e02ff */
[----:B------:R-:W-:Y:S01]  /*0b30*/  VIMNMX R6, PT, PT, R6, UR17, !PT ;  /* 0x0000001106067c48 */ /* 0x000fe2000ffe0100 */
[----:B------:R-:W-:Y:S01]  /*0b40*/  UISETP.LT.AND UP0, UPT, URZ, UR6, UPT ;  /* 0x00000006ff00728c */ /* 0x000fe2000bf01270 */
[----:B------:R-:W-:Y:S01]  /*0b50*/  VIMNMX R2, PT, PT, R2, UR16, !PT ;  /* 0x0000001002027c48 */ /* 0x000fe2000ffe0100 */
[----:B------:R-:W-:Y:S02]  /*0b60*/  UIMAD.WIDE.U32 UR4, UR13, UR30, URZ ;  /* 0x0000001e0d0472a5 */ /* 0x000fe4000f8e00ff */
[----:B------:R-:W-:Y:S01]  /*0b70*/  UIMAD UR15, UR13, UR31, UR15 ;  /* 0x0000001f0d0f72a4 */ /* 0x000fe2000f8e020f */
[----:B-1----:R-:W-:Y:S01]  /*0b80*/  VIADD R9, R10, UR17 ;  /* 0x000000110a097c36 */ /* 0x002fe20008000000 */
[----:B------:R-:W-:-:S02]  /*0b90*/  USEL UR6, URZ, UR6, !UP0 ;  /* 0x00000006ff067287 */ /* 0x000fc4000c000000 */
[----:B------:R-:W-:Y:S02]  /*0ba0*/  UIADD3 UR5, UPT, UPT, UR5, UR15, URZ ;  /* 0x0000000f05057290 */ /* 0x000fe4000fffe0ff */
[----:B------:R-:W-:Y:S01]  /*0bb0*/  UIMAD UR14, UR14, UR28, URZ ;  /* 0x0000001c0e0e72a4 */ /* 0x000fe2000f8e02ff */
[----:B0-----:R-:W-:Y:S01]  /*0bc0*/  IADD3 R5, PT, PT, R5, UR18, RZ ;  /* 0x0000001205057c10 */ /* 0x001fe2000fffe0ff */
[----:B------:R-:W-:Y:S01]  /*0bd0*/  UIMAD.WIDE.U32 UR4, UR12, UR28, UR4 ;  /* 0x0000001c0c0472a5 */ /* 0x000fe2000f8e0004 */
[----:B------:R-:W-:Y:S01]  /*0be0*/  VIADDMNMX R9, R9, 0xffffffff, R6, PT ;  /* 0xffffffff09097846 */ /* 0x000fe20003800106 */
[----:B------:R-:W-:Y:S01]  /*0bf0*/  UIMAD UR7, UR12, UR29, UR14 ;  /* 0x0000001d0c0772a4 */ /* 0x000fe2000f8e020e */
[----:B------:R-:W-:Y:S01]  /*0c00*/  VIADDMNMX R5, R5, 0xffffffff, R0, PT ;  /* 0xffffffff05057846 */ /* 0x000fe20003800100 */
[----:B------:R-:W-:Y:S01]  /*0c10*/  UIADD3 UR10, UPT, UPT, -UR17, URZ, URZ ;  /* 0x000000ff110a7290 */ /* 0x000fe2000fffe1ff */
[----:B------:R-:W-:Y:S01]  /*0c20*/  VIMNMX R0, PT, PT, RZ, UR18, !PT ;  /* 0x00000012ff007c48 */ /* 0x000fe2000ffe0100 */
[----:B------:R-:W-:Y:S01]  /*0c30*/  UIADD3 UR7, UPT, UPT, UR5, UR7, URZ ;  /* 0x0000000705077290 */ /* 0x000fe2000fffe0ff */
[----:B------:R-:W-:Y:S01]  /*0c40*/  IMAD.U32 R4, RZ, RZ, UR4 ;  /* 0x00000004ff047e24 */ /* 0x000fe2000f8e00ff */
[----:B------:R-:W-:Y:S01]  /*0c50*/  UISETP.LT.AND UP0, UPT, URZ, UR10, UPT ;  /* 0x0000000aff00728c */ /* 0x000fe2000bf01270 */
[----:B------:R-:W-:Y:S01]  /*0c60*/  IADD3 R7, PT, PT, R5, UR6, -R0 ;  /* 0x0000000605077c10 */ /* 0x000fe2000fffe800 */
[----:B------:R-:W-:Y:S01]  /*0c70*/  IMAD.U32 R5, RZ, RZ, UR5 ;  /* 0x00000005ff057e24 */ /* 0x000fe2000f8e00ff */
[----:B------:R-:W-:Y:S01]  /*0c80*/  UIADD3 UR5, UPT, UPT, -UR16, URZ, URZ ;  /* 0x000000ff10057290 */ /* 0x000fe2000fffe1ff */
[----:B------:R-:W-:Y:S01]  /*0c90*/  MOV R5, UR7 ;  /* 0x0000000700057c02 */ /* 0x000fe20008000f00 */
[----:B------:R-:W-:Y:S01]  /*0ca0*/  USEL UR4, URZ, UR10, !UP0 ;  /* 0x0000000aff047287 */ /* 0x000fe2000c000000 */
[----:B------:R-:W-:Y:S01]  /*0cb0*/  SHF.R.S32.HI R0, RZ, 0x1f, R7 ;  /* 0x0000001fff007819 */ /* 0x000fe20000011407 */
[----:B------:R-:W0:Y:S01]  /*0cc0*/  LDCU.128 UR12, c[0x0][0x3c0] ;  /* 0x00007800ff0c77ac */ /* 0x000e220008000c00 */
[----:B------:R-:W-:Y:S01]  /*0cd0*/  IMAD.WIDE.U32 R4, R7, UR24, R4 ;  /* 0x0000001807047c25 */ /* 0x000fe2000f8e0004 */
[----:B------:R-:W-:-:S03]  /*0ce0*/  UISETP.LT.AND UP0, UPT, URZ, UR5, UPT ;  /* 0x00000005ff00728c */ /* 0x000fc6000bf01270 */
[----:B------:R-:W-:Y:S01]  /*0cf0*/  IMAD R8, R0, UR24, RZ ;  /* 0x0000001800087c24 */ /* 0x000fe2000f8e02ff */
[----:B------:R-:W-:-:S03]  /*0d00*/  VIMNMX R0, PT, PT, RZ, UR17, !PT ;  /* 0x00000011ff007c48 */ /* 0x000fc6000ffe0100 */
[----:B------:R-:W-:Y:S01]  /*0d10*/  IMAD R11, R7, UR25, R8 ;  /* 0x00000019070b7c24 */ /* 0x000fe2000f8e0208 */
[----:B------:R-:W-:Y:S01]  /*0d20*/  IADD3 R9, PT, PT, R9, UR4, -R0 ;  /* 0x0000000409097c10 */ /* 0x000fe2000fffe800 */
[----:B------:R-:W-:Y:S01]  /*0d30*/  USEL UR4, URZ, UR5, !UP0 ;  /* 0x00000005ff047287 */ /* 0x000fe2000c000000 */
[----:B--2---:R-:W-:Y:S01]  /*0d40*/  VIADD R7, R12, UR16 ;  /* 0x000000100c077c36 */ /* 0x004fe20008000000 */
        /* <DEDUP_REMOVED lines=17> */
[----:B---3--:R-:W-:Y:S01]  /*0e60*/  REDG.E.ADD.F32.FTZ.RN.STRONG.GPU desc[UR22][R6.64], R3 ;  /* 0x00000003060079a6 */ /* 0x008fe2000c12f316 */
[----:B------:R-:W-:Y:S05]  /*0e70*/  EXIT ;  /* 0x000000000000794d */ /* 0x000fea0003800000 */
        .weak           $__internal_58_$__cuda_sm20_div_s64
        .type           $__internal_58_$__cuda_sm20_div_s64,@function
        .size           $__internal_58_$__cuda_sm20_div_s64,($__internal_59_$__cuda_sm20_rem_s64 - $__internal_58_$__cuda_sm20_div_s64)
$__internal_58_$__cuda_sm20_div_s64:
        /* <DEDUP_REMOVED lines=85> */
[----:B------:R-:W-:Y:S06]  /*13d0*/  RET.REL.NODEC R8 `(_ZN2at6native54_GLOBAL__N__757059ea_21_ReplicationPadding_cu_4a93dcdf31replication_pad_backward_kernelIfEEvNS_27GenericPackedTensorAccessorIT_Lm5ENS_16DefaultPtrTraitsElEENS3_IKS4_Lm5ES5_lEEiiiii) ;  /* 0xffffffec08087950 */ /* 0x000fec0003c3ffff */
        .weak           $__internal_59_$__cuda_sm20_rem_s64
        .type           $__internal_59_$__cuda_sm20_rem_s64,@function
        .size           $__internal_59_$__cuda_sm20_rem_s64,(.L_x_413 - $__internal_59_$__cuda_sm20_rem_s64)
$__internal_59_$__cuda_sm20_rem_s64:
        /* <DEDUP_REMOVED lines=75> */
[----:B------:R-:W-:Y:S05]  /*1890*/  RET.REL.NODEC R4 `(_ZN2at6native54_GLOBAL__N__757059ea_21_ReplicationPadding_cu_4a93dcdf31replication_pad_backward_kernelIfEEvNS_27GenericPackedTensorAccessorIT_Lm5ENS_16DefaultPtrTraitsElEENS3_IKS4_Lm5ES5_lEEiiiii) ;  /* 0xffffffe404d87950 */ /* 0x000fea0003c3ffff */
.L_x_275:
        /* <DEDUP_REMOVED lines=14> */
.L_x_413:


//--------------------- .text._ZN2at6native54_GLOBAL__N__757059ea_21_ReplicationPadding_cu_4a93dcdf31replication_pad_backward_kernelIdEEvNS_27GenericPackedTensorAccessorIT_Lm5ENS_16DefaultPtrTraitsElEENS3_IKS4_Lm5ES5_lEEiiiii --------------------------
	.section	.text._ZN2at6native54_GLOBAL__N__757059ea_21_ReplicationPadding_cu_4a93dcdf31replication_pad_backward_kernelIdEEvNS_27GenericPackedTensorAccessorIT_Lm5ENS_16DefaultPtrTraitsElEENS3_IKS4_Lm5ES5_lEEiiiii,"ax",@progbits
	.align	128
.text._ZN2at6native54_GLOBAL__N__757059ea_21_ReplicationPadding_cu_4a93dcdf31replication_pad_backward_kernelIdEEvNS_27GenericPackedTensorAccessorIT_Lm5ENS_16DefaultPtrTraitsElEENS3_IKS4_Lm5ES5_lEEiiiii:
        .type           _ZN2at6native54_GLOBAL__N__757059ea_21_ReplicationPadding_cu_4a93dcdf31replication_pad_backward_kernelIdEEvNS_27GenericPackedTensorAccessorIT_Lm5ENS_16DefaultPtrTraitsElEENS3_IKS4_Lm5ES5_lEEiiiii,@function
        .size           _ZN2at6native54_GLOBAL__N__757059ea_21_ReplicationPadding_cu_4a93dcdf31replication_pad_backward_kernelIdEEvNS_27GenericPackedTensorAccessorIT_Lm5ENS_16DefaultPtrTraitsElEENS3_IKS4_Lm5ES5_lEEiiiii,(.L_x_416 - _ZN2at6native54_GLOBAL__N__757059ea_21_ReplicationPadding_cu_4a93dcdf31replication_pad_backward_kernelIdEEvNS_27GenericPackedTensorAccessorIT_Lm5ENS_16DefaultPtrTraitsElEENS3_IKS4_Lm5ES5_lEEiiiii)
        .other          _ZN2at6native54_GLOBAL__N__757059ea_21_ReplicationPadding_cu_4a93dcdf31replication_pad_backward_kernelIdEEvNS_27GenericPackedTensorAccessorIT_Lm5ENS_16DefaultPtrTraitsElEENS3_IKS4_Lm5ES5_lEEiiiii,@"STO_CUDA_ENTRY STV_DEFAULT"
_ZN2at6native54_GLOBAL__N__757059ea_21_ReplicationPadding_cu_4a93dcdf31replication_pad_backward_kernelIdEEvNS_27GenericPackedTensorAccessorIT_Lm5ENS_16DefaultPtrTraitsElEENS3_IKS4_Lm5ES5_lEEiiiii:
        /* <DEDUP_REMOVED lines=47> */
.L_x_277:
[----:B------:R-:W0:Y:S01]  /*02f0*/  LDCU.64 UR4, c[0x0][0x400] ;  /* 0x00008000ff0477ac */ /* 0x000e220008000a00 */
[----:B------:R-:W-:Y:S02]  /*0300*/  MOV R11, R2 ;  /* 0x00000002000b7202 */ /* 0x000fe40000000f00 */
[----:B------:R-:W-:Y:S02]  /*0310*/  MOV R12, R3 ;  /* 0x00000003000c7202 */ /* 0x000fe40000000f00 */
[----:B------:R-:W-:Y:S01]  /*0320*/  MOV R8, 0x360 ;  /* 0x0000036000087802 */ /* 0x000fe20000000f00 */
[----:B0-----:R-:W-:Y:S02]  /*0330*/  IMAD.U32 R10, RZ, RZ, UR4 ;  /* 0x00000004ff0a7e24 */ /* 0x001fe4000f8e00ff */
[----:B------:R-:W-:-:S07]  /*0340*/  IMAD.U32 R9, RZ, RZ, UR5 ;  /* 0x00000005ff097e24 */ /* 0x000fce000f8e00ff */
[----:B------:R-:W-:Y:S05]  /*0350*/  CALL.REL.NOINC `($__internal_60_$__cuda_sm20_div_s64) ;  /* 0x0000000800c87944 */ /* 0x000fea0003c00000 */
        /* <DEDUP_REMOVED lines=10> */
.L_x_278:
[----:B------:R-:W-:Y:S05]  /*0400*/  BSYNC.RECONVERGENT B0 ;  /* 0x0000000000007941 */ /* 0x000fea0003800200 */
.L_x_276:
        /* <DEDUP_REMOVED lines=24> */
.L_x_280:
[----:B------:R-:W-:Y:S02]  /*0590*/  MOV R6, R4 ;  /* 0x0000000400067202 */ /* 0x000fe40000000f00 */
[----:B------:R-:W-:-:S07]  /*05a0*/  MOV R4, 0x5c0 ;  /* 0x000005c000047802 */ /* 0x000fce0000000f00 */
[----:B------:R-:W-:Y:S05]  /*05b0*/  CALL.REL.NOINC `($__internal_61_$__cuda_sm20_rem_s64) ;  /* 0x0000000c00887944 */ /* 0x000fea0003c00000 */
.L_x_281:
[----:B------:R-:W-:Y:S05]  /*05c0*/  BSYNC.RECONVERGENT B0 ;  /* 0x0000000000007941 */ /* 0x000fea0003800200 */
.L_x_279:
        /* <DEDUP_REMOVED lines=30> */
.L_x_283:
[----:B------:R-:W-:Y:S01]  /*07b0*/  MOV R11, UR9 ;  /* 0x00000009000b7c02 */ /* 0x000fe20008000f00 */
[----:B------:R-:W-:Y:S01]  /*07c0*/  IMAD.U32 R10, RZ, RZ, UR8 ;  /* 0x00000008ff0a7e24 */ /* 0x000fe2000f8e00ff */
[----:B------:R-:W-:Y:S01]  /*07d0*/  MOV R9, UR20 ;  /* 0x0000001400097c02 */ /* 0x000fe20008000f00 */
[----:B------:R-:W-:Y:S01]  /*07e0*/  IMAD.MOV.U32 R11, RZ, RZ, R2 ;  /* 0x000000ffff0b7224 */ /* 0x000fe200078e0002 */
[----:B------:R-:W-:Y:S01]  /*07f0*/  MOV R8, 0x820 ;  /* 0x0000082000087802 */ /* 0x000fe20000000f00 */
[----:B------:R-:W-:-:S07]  /*0800*/  IMAD.MOV.U32 R12, RZ, RZ, R3 ;  /* 0x000000ffff0c7224 */ /* 0x000fce00078e0003 */
[----:B------:R-:W-:Y:S05]  /*0810*/  CALL.REL.NOINC `($__internal_60_$__cuda_sm20_div_s64) ;  /* 0x0000000400987944 */ /* 0x000fea0003c00000 */
[----:B------:R-:W-:-:S07]  /*0820*/  IMAD.MOV.U32 R4, RZ, RZ, R10 ;  /* 0x000000ffff047224 */ /* 0x000fce00078e000a */
.L_x_284:
[----:B------:R-:W-:Y:S05]  /*0830*/  BSYNC.RECONVERGENT B0 ;  /* 0x0000000000007941 */ /* 0x000fea0003800200 */
.L_x_282:
        /* <DEDUP_REMOVED lines=98> */
[----:B----4-:R-:W-:Y:S01]  /*0e60*/  REDG.E.ADD.F64.RN.STRONG.GPU desc[UR22][R6.64], R2 ;  /* 0x00000002060079a6 */ /* 0x010fe2000c12ff16 */
[----:B------:R-:W-:Y:S05]  /*0e70*/  EXIT ;  /* 0x000000000000794d */ /* 0x000fea0003800000 */
        .weak           $__internal_60_$__cuda_sm20_div_s64
        .type           $__internal_60_$__cuda_sm20_div_s64,@function
        .size           $__internal_60_$__cuda_sm20_div_s64,($__internal_61_$__cuda_sm20_rem_s64 - $__internal_60_$__cuda_sm20_div_s64)
$__internal_60_$__cuda_sm20_div_s64:
        /* <DEDUP_REMOVED lines=85> */
[----:B------:R-:W-:Y:S06]  /*13d0*/  RET.REL.NODEC R8 `(_ZN2at6native54_GLOBAL__N__757059ea_21_ReplicationPadding_cu_4a93dcdf31replication_pad_backward_kernelIdEEvNS_27GenericPackedTensorAccessorIT_Lm5ENS_16DefaultPtrTraitsElEENS3_IKS4_Lm5ES5_lEEiiiii) ;  /* 0xffffffec08087950 */ /* 0x000fec0003c3ffff */
        .weak           $__internal_61_$__cuda_sm20_rem_s64
        .type           $__internal_61_$__cuda_sm20_rem_s64,@function
        .size           $__internal_61_$__cuda_sm20_rem_s64,(.L_x_416 - $__internal_61_$__cuda_sm20_rem_s64)
$__internal_61_$__cuda_sm20_rem_s64:
        /* <DEDUP_REMOVED lines=75> */
[----:B------:R-:W-:Y:S05]  /*1890*/  RET.REL.NODEC R4 `(_ZN2at6native54_GLOBAL__N__757059ea_21_ReplicationPadding_cu_4a93dcdf31replication_pad_backward_kernelIdEEvNS_27GenericPackedTensorAccessorIT_Lm5ENS_16DefaultPtrTraitsElEENS3_IKS4_Lm5ES5_lEEiiiii) ;  /* 0xffffffe404d87950 */ /* 0x000fea0003c3ffff */
.L_x_285:
        /* <DEDUP_REMOVED lines=14> */
.L_x_416:


//--------------------- .text._ZN2at6native54_GLOBAL__N__757059ea_21_ReplicationPadding_cu_4a93dcdf31replication_pad_backward_kernelIN3c108BFloat16EEEvNS_27GenericPackedTensorAccessorIT_Lm4ENS_16DefaultPtrTraitsElEENS5_IKS6_Lm4ES7_lEEiiii --------------------------
	.section	.text._ZN2at6native54_GLOBAL__N__757059ea_21_ReplicationPadding_cu_4a93dcdf31replication_pad_backward_kernelIN3c108BFloat16EEEvNS_27GenericPackedTensorAccessorIT_Lm4ENS_16DefaultPtrTraitsElEENS5_IKS6_Lm4ES7_lEEiiii,"ax",@progbits
	.align	128
.text._ZN2at6native54_GLOBAL__N__757059ea_21_ReplicationPadding_cu_4a93dcdf31replication_pad_backward_kernelIN3c108BFloat16EEEvNS_27GenericPackedTensorAccessorIT_Lm4ENS_16DefaultPtrTraitsElEENS5_IKS6_Lm4ES7_lEEiiii:
        .type           _ZN2at6native54_GLOBAL__N__757059ea_21_ReplicationPadding_cu_4a93dcdf31replication_pad_backward_kernelIN3c108BFloat16EEEvNS_27GenericPackedTensorAccessorIT_Lm4ENS_16DefaultPtrTraitsElEENS5_IKS6_Lm4ES7_lEEiiii,@function
        .size           _ZN2at6native54_GLOBAL__N__757059ea_21_ReplicationPadding_cu_4a93dcdf31replication_pad_backward_kernelIN3c108BFloat16EEEvNS_27GenericPackedTensorAccessorIT_Lm4ENS_16DefaultPtrTraitsElEENS5_IKS6_Lm4ES7_lEEiiii,(.L_x_419 - _ZN2at6native54_GLOBAL__N__757059ea_21_ReplicationPadding_cu_4a93dcdf31replication_pad_backward_kernelIN3c108BFloat16EEEvNS_27GenericPackedTensorAccessorIT_Lm4ENS_16DefaultPtrTraitsElEENS5_IKS6_Lm4ES7_lEEiiii)
        .other          _ZN2at6native54_GLOBAL__N__757059ea_21_ReplicationPadding_cu_4a93dcdf31replication_pad_backward_kernelIN3c108BFloat16EEEvNS_27GenericPackedTensorAccessorIT_Lm4ENS_16DefaultPtrTraitsElEENS5_IKS6_Lm4ES7_lEEiiii,@"STO_CUDA_ENTRY STV_DEFAULT"
_ZN2at6native54_GLOBAL__N__757059ea_21_ReplicationPadding_cu_4a93dcdf31replication_pad_backward_kernelIN3c108BFloat16EEEvNS_27GenericPackedTensorAccessorIT_Lm4ENS_16DefaultPtrTraitsElEENS5_IKS6_Lm4ES7_lEEiiii:
        /* <DEDUP_REMOVED lines=21> */
[----:B------:R-:W-:Y:S01]  /*0150*/  ISETP.NE.U32.AND P2, PT, RZ, UR10, PT ;  /* 0x0000000aff007c0c */ /* 0x000fe2000bf45070 */
[----:B------:R-:W-:-:S06]  /*0160*/  IMAD.MOV.U32 R15, RZ, RZ, RZ ;  /* 0x000000ffff0f7224 */ /* 0x000fcc00078e00ff */
        /* <DEDUP_REMOVED lines=13> */
[----:B------:R-:W-:-:S13]  /*0240*/  ISETP.GE.U32.AND P1, PT, R3, UR10, PT ;  /* 0x0000000a03007c0c */ /* 0x000fda000bf26070 */
[----:B------:R-:W-:Y:S02]  /*0250*/  @P1 IADD3 R0, PT, PT, R0, 0x1, RZ ;  /* 0x0000000100001810 */ /* 0x000fe40007ffe0ff */
[----:B------:R-:W-:-:S05]  /*0260*/  @!P2 LOP3.LUT R0, RZ, UR10, RZ, 0x33, !PT ;  /* 0x0000000aff00ac12 */ /* 0x000fca000f8e33ff */
[----:B------:R-:W-:-:S04]  /*0270*/  IMAD.MOV R3, RZ, RZ, -R0 ;  /* 0x000000ffff037224 */ /* 0x000fc800078e0a00 */
[----:B------:R-:W-:Y:S01]  /*0280*/  IMAD R6, R3, UR10, R2 ;  /* 0x0000000a03067c24 */ /* 0x000fe2000f8e0202 */
[----:B------:R-:W-:Y:S06]  /*0290*/  BRA `(.L_x_288) ;  /* 0x0000000000287947 */ /* 0x000fec0003800000 */
.L_x_287:
[----:B------:R-:W-:-:S07]  /*02a0*/  MOV R0, 0x2c0 ;  /* 0x000002c000007802 */ /* 0x000fce0000000f00 */
[----:B0-----:R-:W-:Y:S05]  /*02b0*/  CALL.REL.NOINC `($__internal_62_$__cuda_sm20_div_s64) ;  /* 0x0000000400847944 */ /* 0x001fea0003c00000 */
[----:B------:R-:W0:Y:S01]  /*02c0*/  LDCU.64 UR4, c[0x0][0x3e8] ;  /* 0x00007d00ff0477ac */ /* 0x000e220008000a00 */
[----:B------:R-:W-:-:S05]  /*02d0*/  IADD3 R15, P0, PT, RZ, -R8, RZ ;  /* 0x80000008ff0f7210 */ /* 0x000fca0007f1e0ff */
[----:B------:R-:W-:-:S04]  /*02e0*/  IMAD.X R0, RZ, RZ, ~R6, P0 ;  /* 0x000000ffff007224 */ /* 0x000fc800000e0e06 */
[----:B0-----:R-:W-:Y:S02]  /*02f0*/  IMAD R0, R0, UR4, RZ ;  /* 0x0000000400007c24 */ /* 0x001fe4000f8e02ff */
[----:B------:R-:W-:-:S04]  /*0300*/  IMAD.WIDE.U32 R6, R15, UR4, R2 ;  /* 0x000000040f067c25 */ /* 0x000fc8000f8e0002 */
[----:B------:R-:W-:Y:S01]  /*0310*/  IMAD R15, R15, UR5, R0 ;  /* 0x000000050f0f7c24 */ /* 0x000fe2000f8e0200 */
[----:B------:R-:W-:-:S03]  /*0320*/  MOV R0, R8 ;  /* 0x0000000800007202 */ /* 0x000fc60000000f00 */
[----:B------:R-:W-:-:S07]  /*0330*/  IMAD.IADD R15, R7, 0x1, R15 ;  /* 0x00000001070f7824 */ /* 0x000fce00078e020f */
.L_x_288:
[----:B0-----:R-:W-:Y:S05]  /*0340*/  BSYNC.RECONVERGENT B0 ;  /* 0x0000000000007941 */ /* 0x001fea0003800200 */
.L_x_286:
[----:B------:R-:W0:Y:S01]  /*0350*/  S2UR UR16, SR_CTAID.Y ;  /* 0x00000000001079c3 */ /* 0x000e220000002600 */
[----:B------:R-:W1:Y:S01]  /*0360*/  LDCU.128 UR24, c[0x0][0x410] ;  /* 0x00008200ff1877ac */ /* 0x000e620008000c00 */
[----:B------:R-:W2:Y:S06]  /*0370*/  LDCU.128 UR4, c[0x0][0x3b0] ;  /* 0x00007600ff0477ac */ /* 0x000eac0008000c00 */
[----:B------:R-:W3:Y:S01]  /*0380*/  S2UR UR15, SR_CTAID.Z ;  /* 0x00000000000f79c3 */ /* 0x000ee20000002700 */
[----:B------:R-:W4:Y:S07]  /*0390*/  LDCU.64 UR20, c[0x0][0x3a8] ;  /* 0x00007500ff1477ac */ /* 0x000f2e0008000a00 */
[----:B------:R-:W4:Y:S01]  /*03a0*/  LDC R3, c[0x0][0x3a0] ;  /* 0x0000e800ff037b82 */ /* 0x000f220000000800 */
[----:B-1----:R-:W-:-:S02]  /*03b0*/  UIADD3 UR14, UPT, UPT, -UR25, URZ, URZ ;  /* 0x000000ff190e7290 */ /* 0x002fc4000fffe1ff */
[----:B------:R-:W-:Y:S02]  /*03c0*/  VIMNMX R2, PT, PT, R6, UR25, !PT ;  /* 0x0000001906027c48 */ /* 0x000fe4000ffe0100 */
[----:B------:R-:W-:Y:S01]  /*03d0*/  VIMNMX R10, PT, PT, R0, UR24, !PT ;  /* 0x00000018000a7c48 */ /* 0x000fe2000ffe0100 */
[----:B------:R-:W-:Y:S02]  /*03e0*/  UISETP.LT.AND UP0, UPT, URZ, UR14, UPT ;  /* 0x0000000eff00728c */ /* 0x000fe4000bf01270 */
[----:B------:R-:W1:Y:S01]  /*03f0*/  LDC R13, c[0x0][0x398] ;  /* 0x0000e600ff0d7b82 */ /* 0x000e620000000800 */
[----:B0-----:R-:W-:Y:S01]  /*0400*/  UIADD3 UR16, UPT, UPT, UR16, UR26, URZ ;  /* 0x0000001a10107290 */ /* 0x001fe2000fffe0ff */
[----:B------:R-:W-:Y:S01]  /*0410*/  VIMNMX R7, PT, PT, RZ, UR24, !PT ;  /* 0x00000018ff077c48 */ /* 0x000fe2000ffe0100 */
[----:B------:R-:W-:Y:S02]  /*0420*/  USEL UR14, URZ, UR14, !UP0 ;  /* 0x0000000eff0e7287 */ /* 0x000fe4000c000000 */
[----:B------:R-:W-:-:S02]  /*0430*/  USHF.R.S32.HI UR18, URZ, 0x1f, UR16 ;  /* 0x0000001fff127899 */ /* 0x000fc40008011410 */
[----:B--2---:R-:W-:Y:S01]  /*0440*/  UIMAD.WIDE.U32 UR12, UR16, UR4, URZ ;  /* 0x00000004100c72a5 */ /* 0x004fe2000f8e00ff */
[----:B------:R-:W0:Y:S01]  /*0450*/  LDC.64 R4, c[0x0][0x408] ;  /* 0x00010200ff047b82 */ /* 0x000e220000000a00 */
[----:B------:R-:W-:Y:S02]  /*0460*/  UIMAD UR8, UR18, UR4, URZ ;  /* 0x00000004120872a4 */ /* 0x000fe4000f8e02ff */
[----:B---3--:R-:W-:Y:S02]  /*0470*/  UIADD3 UR15, UPT, UPT, UR15, UR27, URZ ;  /* 0x0000001b0f0f7290 */ /* 0x008fe4000fffe0ff */
[----:B------:R-:W-:Y:S02]  /*0480*/  UIMAD UR5, UR16, UR5, UR8 ;  /* 0x00000005100572a4 */ /* 0x000fe4000f8e0208 */
[----:B------:R-:W-:Y:S01]  /*0490*/  USHF.R.S32.HI UR17, URZ, 0x1f, UR15 ;  /* 0x0000001fff117899 */ /* 0x000fe2000801140f */
[----:B----4-:R-:W-:Y:S01]  /*04a0*/  VIADD R3, R3, UR25 ;  /* 0x0000001903037c36 */ /* 0x010fe20008000000 */
[----:B------:R-:W-:-:S02]  /*04b0*/  UIADD3 UR13, UPT, UPT, UR13, UR5, URZ ;  /* 0x000000050d0d7290 */ /* 0x000fc4000fffe0ff */
[----:B------:R-:W-:Y:S01]  /*04c0*/  UIMAD UR4, UR17, UR20, URZ ;  /* 0x00000014110472a4 */ /* 0x000fe2000f8e02ff */
[----:B------:R-:W2:Y:S01]  /*04d0*/  LDCU.128 UR8, c[0x0][0x3f0] ;  /* 0x00007e00ff0877ac */ /* 0x000ea20008000c00 */
[----:B------:R-:W-:Y:S02]  /*04e0*/  VIADDMNMX R3, R3, 0xffffffff, R2, PT ;  /* 0xffffffff03037846 */ /* 0x000fe40003800102 */
[----:B------:R-:W-:Y:S01]  /*04f0*/  VIMNMX R2, PT, PT, RZ, UR25, !PT ;  /* 0x00000019ff027c48 */ /* 0x000fe2000ffe0100 */
[----:B------:R-:W-:Y:S01]  /*0500*/  UIMAD UR19, UR15, UR21, UR4 ;  /* 0x000000150f1372a4 */ /* 0x000fe2000f8e0204 */
[----:B-1----:R-:W-:Y:S01]  /*0510*/  VIADD R13, R13, UR24 ;  /* 0x000000180d0d7c36 */ /* 0x002fe20008000000 */
[----:B------:R-:W-:Y:S01]  /*0520*/  UIMAD.WIDE.U32 UR12, UR15, UR20, UR12 ;  /* 0x000000140f0c72a5 */ /* 0x000fe2000f8e000c */
[----:B------:R-:W-:Y:S01]  /*0530*/  IADD3 R11, PT, PT, R3, UR14, -R2 ;  /* 0x0000000e030b7c10 */ /* 0x000fe2000fffe802 */
[----:B------:R-:W1:Y:S01]  /*0540*/  LDCU.128 UR20, c[0x0][0x3c0] ;  /* 0x00007800ff1477ac */ /* 0x000e620008000c00 */
[----:B------:R-:W3:Y:S01]  /*0550*/  LDC.64 R2, c[0x0][0x400] ;  /* 0x00010000ff027b82 */ /* 0x000ee20000000a00 */
[----:B------:R-:W-:Y:S01]  /*0560*/  VIADDMNMX R10, R13, 0xffffffff, R10, PT ;  /* 0xffffffff0d0a7846 */ /* 0x000fe2000380010a */
[----:B0-----:R-:W-:Y:S01]  /*0570*/  IMAD R15, R15, R4, RZ ;  /* 0x000000040f0f7224 */ /* 0x001fe200078e02ff */
[----:B------:R-:W-:Y:S01]  /*0580*/  UIADD3 UR25, UPT, UPT, -UR24, URZ, URZ ;  /* 0x000000ff18197290 */ /* 0x000fe2000fffe1ff */
[----:B------:R-:W-:Y:S01]  /*0590*/  SHF.R.S32.HI R12, RZ, 0x1f, R11 ;  /* 0x0000001fff0c7819 */ /* 0x000fe2000001140b */
[----:B------:R-:W-:Y:S01]  /*05a0*/  IMAD.U32 R9, RZ, RZ, UR13 ;  /* 0x0000000dff097e24 */ /* 0x000fe2000f8e00ff */
[----:B------:R-:W-:Y:S01]  /*05b0*/  MOV R8, UR12 ;  /* 0x0000000c00087c02 */ /* 0x000fe20008000f00 */
[----:B------:R-:W-:Y:S01]  /*05c0*/  UISETP.LT.AND UP0, UPT, URZ, UR25, UPT ;  /* 0x00000019ff00728c */ /* 0x000fe2000bf01270 */
[----:B------:R-:W-:Y:S01]  /*05d0*/  IMAD R15, R6, R5, R15 ;  /* 0x00000005060f7224 */ /* 0x000fe200078e020f */
[----:B--2---:R-:W-:-:S02]  /*05e0*/  UIMAD.WIDE.U32 UR4, UR16, UR10, URZ ;  /* 0x0000000a100472a5 */ /* 0x004fc4000f8e00ff */
[----:B------:R-:W-:Y:S02]  /*05f0*/  UIMAD UR10, UR18, UR10, URZ ;  /* 0x0000000a120a72a4 */ /* 0x000fe4000f8e02ff */
[----:B------:R-:W-:Y:S02]  /*0600*/  UIMAD UR17, UR17, UR8, URZ ;  /* 0x00000008111172a4 */ /* 0x000fe4000f8e02ff */
[----:B------:R-:W-:Y:S02]  /*0610*/  UIMAD UR11, UR16, UR11, UR10 ;  /* 0x0000000b100b72a4 */ /* 0x000fe4000f8e020a */
[----:B------:R-:W-:Y:S01]  /*0620*/  UIMAD UR17, UR15, UR9, UR17 ;  /* 0x000000090f1172a4 */ /* 0x000fe2000f8e0211 */
[----:B-1----:R-:W-:Y:S01]  /*0630*/  IMAD R12, R12, UR20, RZ ;  /* 0x000000140c0c7c24 */ /* 0x002fe2000f8e02ff */
[----:B------:R-:W-:Y:S02]  /*0640*/  UIADD3 UR5, UPT, UPT, UR5, UR11, URZ ;  /* 0x0000000b05057290 */ /* 0x000fe4000fffe0ff */
[----:B------:R-:W-:Y:S01]  /*0650*/  UIADD3 UR10, UPT, UPT, UR13, UR19, URZ ;  /* 0x000000130d0a7290 */ /* 0x000fe2000fffe0ff */
[----:B------:R-:W-:Y:S01]  /*0660*/  IMAD R13, R11, UR21, R12 ;  /* 0x000000150b0d7c24 */ /* 0x000fe2000f8e020c */
[----:B------:R-:W-:-:S02]  /*0670*/  UIMAD.WIDE.U32 UR8, UR15, UR8, UR4 ;  /* 0x000000080f0872a5 */ /* 0x000fc4000f8e0004 */
[----:B------:R-:W-:Y:S02]  /*0680*/  USEL UR4, URZ, UR25, !UP0 ;  /* 0x00000019ff047287 */ /* 0x000fe4000c000000 */
[----:B------:R-:W-:Y:S01]  /*0690*/  UIADD3 UR9, UPT, UPT, UR9, UR17, URZ ;  /* 0x0000001109097290 */ /* 0x000fe2000fffe0ff */
[----:B------:R-:W-:-:S03]  /*06a0*/  IMAD.U32 R9, RZ, RZ, UR10 ;  /* 0x0000000aff097e24 */ /* 0x000fc6000f8e00ff */
[----:B------:R-:W-:Y:S01]  /*06b0*/  IADD3 R7, PT, PT, R10, UR4, -R7 ;  /* 0x000000040a077c10 */ /* 0x000fe2000fffe807 */
[----:B------:R-:W-:Y:S01]  /*06c0*/  IMAD.WIDE.U32 R8, R11, UR20, R8 ;  /* 0x000000140b087c25 */ /* 0x000fe2000f8e0008 */
[----:B------:R-:W-:-:S03]  /*06d0*/  SHF.R.S32.HI R11, RZ, 0x1f, R0 ;  /* 0x0000001fff0b7819 */ /* 0x000fc60000011400 */
[----:B------:R-:W0:Y:S01]  /*06e0*/  LDCU.64 UR4, c[0x0][0x380] ;  /* 0x00007000ff0477ac */ /* 0x000e220008000a00 */
[----:B------:R-:W-:Y:S01]  /*06f0*/  IMAD.WIDE.U32 R4, R6, R4, UR8 ;  /* 0x0000000806047e25 */ /* 0x000fe2000f8e0004 */
[----:B------:R-:W-:-:S03]  /*0700*/  SHF.R.S32.HI R6, RZ, 0x1f, R7 ;  /* 0x0000001fff067819 */ /* 0x000fc60000011407 */
[-C--:B---3--:R-:W-:Y:S01]  /*0710*/  IMAD R11, R11, R2.reuse, RZ ;  /* 0x000000020b0b7224 */ /* 0x088fe200078e02ff */
[----:B------:R-:W-:Y:S01]  /*0720*/  IADD3 R5, PT, PT, R5, R15, RZ ;  /* 0x0000000f05057210 */ /* 0x000fe20007ffe0ff */
[----:B------:R-:W-:Y:S02]  /*0730*/  IMAD R6, R6, UR6, RZ ;  /* 0x0000000606067c24 */ /* 0x000fe4000f8e02ff */
[----:B------:R-:W-:Y:S02]  /*0740*/  IMAD.IADD R9, R9, 0x1, R13 ;  /* 0x0000000109097824 */ /* 0x000fe400078e020d */
[C---:B------:R-:W-:Y:S02]  /*0750*/  IMAD R11, R0.reuse, R3, R11 ;  /* 0x00000003000b7224 */ /* 0x040fe400078e020b */
[----:B------:R-:W-:-:S04]  /*0760*/  IMAD.WIDE.U32 R2, R0, R2, R4 ;  /* 0x0000000200027225 */ /* 0x000fc800078e0004 */
        /* <DEDUP_REMOVED lines=15> */
.L_x_289:
[----:B-----5:R-:W-:-:S05]  /*0860*/  HADD2.BF16_V2 R0, R3, R4.H0_H0 ;  /* 0x2000000403007230 */ /* 0x020fca0000200000 */
[----:B------:R-:W-:-:S06]  /*0870*/  PRMT R0, R3, R2, R0 ;  /* 0x0000000203007216 */ /* 0x000fcc0000000000 */
[----:B------:R-:W2:Y:S02]  /*0880*/  ATOM.E.CAS.STRONG.GPU PT, R0, [R6], R3, R0 ;  /* 0x000000030600738b */ /* 0x000ea400001ee100 */
[----:B--2---:R-:W-:Y:S02]  /*0890*/  ISETP.NE.U32.AND P0, PT, R0, R3, PT ;  /* 0x000000030000720c */ /* 0x004fe40003f05070 */
[----:B------:R-:W-:-:S11]  /*08a0*/  MOV R3, R0 ;  /* 0x0000000000037202 */ /* 0x000fd60000000f00 */
[----:B------:R-:W-:Y:S05]  /*08b0*/  @P0 BRA `(.L_x_289) ;  /* 0xfffffffc00e80947 */ /* 0x000fea000383ffff */
[----:B------:R-:W-:Y:S05]  /*08c0*/  EXIT ;  /* 0x000000000000794d */ /* 0x000fea0003800000 */
        .weak           $__internal_62_$__cuda_sm20_div_s64
        .type           $__internal_62_$__cuda_sm20_div_s64,@function
        .size           $__internal_62_$__cuda_sm20_div_s64,(.L_x_419 - $__internal_62_$__cuda_sm20_div_s64)
$__internal_62_$__cuda_sm20_div_s64:
        /* <DEDUP_REMOVED lines=26> */
[----:B------:R-:W-:Y:S01]  /*0a70*/  IMAD.X R6, R11, 0x1, R5, P0 ;  /* 0x000000010b067824 */ /* 0x000fe200000e0605 */
[----:B------:R-:W-:-:S03]  /*0a80*/  IADD3 R11, P4, PT, RZ, -R2, RZ ;  /* 0x80000002ff0b7210 */ /* 0x000fc60007f9e0ff */
[----:B------:R-:W-:Y:S01]  /*0a90*/  IMAD.WIDE.U32 R4, R7, UR4, RZ ;  /* 0x0000000407047c25 */ /* 0x000fe2000f8e00ff */
[----:B------:R-:W-:Y:S02]  /*0aa0*/  IADD3.X R9, PT, PT, RZ, RZ, R6, P2, P1 ;  /* 0x000000ffff097210 */ /* 0x000fe400017e2406 */
[----:B------:R-:W-:Y:S01]  /*0ab0*/  SEL R11, R11, R2, !P3 ;  /* 0x000000020b0b7207 */ /* 0x000fe20005800000 */
[----:B------:R-:W-:Y:S01]  /*0ac0*/  IMAD R6, R7, UR5, R5 ;  /* 0x0000000507067c24 */ /* 0x000fe2000f8e0205 */
[----:B------:R-:W-:-:S03]  /*0ad0*/  IADD3 R5, P0, PT, RZ, -R4, RZ ;  /* 0x80000004ff057210 */ /* 0x000fc60007f1e0ff */
[----:B------:R-:W-:Y:S02]  /*0ae0*/  IMAD R4, R9, UR4, R6 ;  /* 0x0000000409047c24 */ /* 0x000fe4000f8e0206 */
[----:B------:R-:W-:-:S04]  /*0af0*/  IMAD.HI.U32 R6, R7, R5, RZ ;  /* 0x0000000507067227 */ /* 0x000fc800078e00ff */
[----:B------:R-:W-:-:S04]  /*0b00*/  IMAD.X R4, RZ, RZ, ~R4, P0 ;  /* 0x000000ffff047224 */ /* 0x000fc800000e0e04 */
[----:B------:R-:W-:-:S04]  /*0b10*/  IMAD.WIDE.U32 R6, P0, R7, R4, R6 ;  /* 0x0000000407067225 */ /* 0x000fc80007800006 */
[----:B------:R-:W-:Y:S01]  /*0b20*/  IMAD.HI.U32 R7, P1, R9, R5, R6 ;  /* 0x0000000509077227 */ /* 0x000fe20007820006 */
[----:B------:R-:W-:-:S03]  /*0b30*/  IADD3.X R5, PT, PT, RZ, ~R3, RZ, P4, !PT ;  /* 0x80000003ff057210 */ /* 0x000fc600027fe4ff */
[-C--:B------:R-:W-:Y:S01]  /*0b40*/  IMAD R6, R9, R4.reuse, RZ ;  /* 0x0000000409067224 */ /* 0x080fe200078e02ff */
[----:B------:R-:W-:Y:S01]  /*0b50*/  SEL R10, R5, R3, !P3 ;  /* 0x00000003050a7207 */ /* 0x000fe20005800000 */
[----:B------:R-:W-:-:S03]  /*0b60*/  IMAD.HI.U32 R4, R9, R4, RZ ;  /* 0x0000000409047227 */ /* 0x000fc600078e00ff */
[----:B------:R-:W-:Y:S01]  /*0b70*/  IADD3 R7, P2, PT, R6, R7, RZ ;  /* 0x0000000706077210 */ /* 0x000fe20007f5e0ff */
[----:B------:R-:W-:Y:S02]  /*0b80*/  IMAD.X R9, R4, 0x1, R9, P0 ;  /* 0x0000000104097824 */ /* 0x000fe400000e0609 */
[----:B------:R-:W-:Y:S02]  /*0b90*/  IMAD.MOV.U32 R5, RZ, RZ, RZ ;  /* 0x000000ffff057224 */ /* 0x000fe400078e00ff */
        /* <DEDUP_REMOVED lines=16> */
[----:B------:R-:W-:Y:S02]  /*0ca0*/  IADD3 R8, P1, PT, R11, -UR4, RZ ;  /* 0x800000040b087c10 */ /* 0x000fe4000ff3e0ff */
[----:B------:R-:W-:Y:S02]  /*0cb0*/  IADD3.X R5, PT, PT, RZ, R6, RZ, P2, !PT ;  /* 0x00000006ff057210 */ /* 0x000fe400017fe4ff */
[C---:B------:R-:W-:Y:S02]  /*0cc0*/  ISETP.GE.U32.AND.EX P0, PT, R10.reuse, UR5, PT, P0 ;  /* 0x000000050a007c0c */ /* 0x040fe4000bf06100 */
[----:B------:R-:W-:Y:S02]  /*0cd0*/  IADD3.X R9, PT, PT, R10, ~UR5, RZ, P1, !PT ;  /* 0x800000050a097c10 */ /* 0x000fe40008ffe4ff */
[----:B------:R-:W-:Y:S02]  /*0ce0*/  SEL R8, R8, R11, P0 ;  /* 0x0000000b08087207 */ /* 0x000fe40000000000 */
[----:B------:R-:W-:-:S02]  /*0cf0*/  SEL R7, R4, R7, P0 ;  /* 0x0000000704077207 */ /* 0x000fc40000000000 */
[----:B------:R-:W-:Y:S02]  /*0d00*/  SEL R9, R9, R10, P0 ;  /* 0x0000000a09097207 */ /* 0x000fe40000000000 */
        /* <DEDUP_REMOVED lines=13> */
[----:B------:R-:W-:Y:S01]  /*0de0*/  MOV R4, R0 ;  /* 0x0000000000047202 */ /* 0x000fe20000000f00 */
[----:B------:R-:W-:Y:S01]  /*0df0*/  IMAD.MOV.U32 R5, RZ, RZ, 0x0 ;  /* 0x00000000ff057424 */ /* 0x000fe200078e00ff */
[----:B------:R-:W-:-:S02]  /*0e00*/  ISETP.NE.AND.EX P0, PT, RZ, UR7, PT, P0 ;  /* 0x00000007ff007c0c */ /* 0x000fc4000bf05300 */
[----:B------:R-:W-:Y:S02]  /*0e10*/  SEL R6, R7, R6, !P1 ;  /* 0x0000000607067207 */ /* 0x000fe40004800000 */
[----:B------:R-:W-:Y:S02]  /*0e20*/  SEL R8, R8, 0xffffffff, P0 ;  /* 0xffffffff08087807 */ /* 0x000fe40000000000 */
[----:B------:R-:W-:Y:S01]  /*0e30*/  SEL R6, R6, 0xffffffff, P0 ;  /* 0xffffffff06067807 */ /* 0x000fe20000000000 */
[----:B------:R-:W-:Y:S06]  /*0e40*/  RET.REL.NODEC R4 `(_ZN2at6native54_GLOBAL__N__757059ea_21_ReplicationPadding_cu_4a93dcdf31replication_pad_backward_kernelIN3c108BFloat16EEEvNS_27GenericPackedTensorAccessorIT_Lm4ENS_16DefaultPtrTraitsElEENS5_IKS6_Lm4ES7_lEEiiii) ;  /* 0xfffffff0046c7950 */ /* 0x000fec0003c3ffff */
.L_x_290:
        /* <DEDUP_REMOVED lines=11> */
.L_x_419:


//--------------------- .text._ZN2at6native54_GLOBAL__N__757059ea_21_ReplicationPadding_cu_4a93dcdf31replication_pad_backward_kernelIN3c104HalfEEEvNS_27GenericPackedTensorAccessorIT_Lm4ENS_16DefaultPtrTraitsElEENS5_IKS6_Lm4ES7_lEEiiii --------------------------
	.section	.text._ZN2at6native54_GLOBAL__N__757059ea_21_ReplicationPadding_cu_4a93dcdf31replication_pad_backward_kernelIN3c104HalfEEEvNS_27GenericPackedTensorAccessorIT_Lm4ENS_16DefaultPtrTraitsElEENS5_IKS6_Lm4ES7_lEEiiii,"ax",@progbits
	.align	128
.text._ZN2at6native54_GLOBAL__N__757059ea_21_ReplicationPadding_cu_4a93dcdf31replication_pad_backward_kernelIN3c104HalfEEEvNS_27GenericPackedTensorAccessorIT_Lm4ENS_16DefaultPtrTraitsElEENS5_IKS6_Lm4ES7_lEEiiii:
        .type           _ZN2at6native54_GLOBAL__N__757059ea_21_ReplicationPadding_cu_4a93dcdf31replication_pad_backward_kernelIN3c104HalfEEEvNS_27GenericPackedTensorAccessorIT_Lm4ENS_16DefaultPtrTraitsElEENS5_IKS6_Lm4ES7_lEEiiii,@function
        .size           _ZN2at6native54_GLOBAL__N__757059ea_21_ReplicationPadding_cu_4a93dcdf31replication_pad_backward_kernelIN3c104HalfEEEvNS_27GenericPackedTensorAccessorIT_Lm4ENS_16DefaultPtrTraitsElEENS5_IKS6_Lm4ES7_lEEiiii,(.L_x_421 - _ZN2at6native54_GLOBAL__N__757059ea_21_ReplicationPadding_cu_4a93dcdf31replication_pad_backward_kernelIN3c104HalfEEEvNS_27GenericPackedTensorAccessorIT_Lm4ENS_16DefaultPtrTraitsElEENS5_IKS6_Lm4ES7_lEEiiii)
        .other          _ZN2at6native54_GLOBAL__N__757059ea_21_ReplicationPadding_cu_4a93dcdf31replication_pad_backward_kernelIN3c104HalfEEEvNS_27GenericPackedTensorAccessorIT_Lm4ENS_16DefaultPtrTraitsElEENS5_IKS6_Lm4ES7_lEEiiii,@"STO_CUDA_ENTRY STV_DEFAULT"
_ZN2at6native54_GLOBAL__N__757059ea_21_ReplicationPadding_cu_4a93dcdf31replication_pad_backward_kernelIN3c104HalfEEEvNS_27GenericPackedTensorAccessorIT_Lm4ENS_16DefaultPtrTraitsElEENS5_IKS6_Lm4ES7_lEEiiii:
        /* <DEDUP_REMOVED lines=42> */
.L_x_292:
[----:B------:R-:W-:-:S07]  /*02a0*/  MOV R0, 0x2c0 ;  /* 0x000002c000007802 */ /* 0x000fce0000000f00 */
[----:B0-----:R-:W-:Y:S05]  /*02b0*/  CALL.REL.NOINC `($__internal_63_$__cuda_sm20_div_s64) ;  /* 0x0000000400847944 */ /* 0x001fea0003c00000 */
        /* <DEDUP_REMOVED lines=8> */
.L_x_293:
[----:B0-----:R-:W-:Y:S05]  /*0340*/  BSYNC.RECONVERGENT B0 ;  /* 0x0000000000007941 */ /* 0x001fea0003800200 */
.L_x_291:
        /* <DEDUP_REMOVED lines=81> */
.L_x_294:
[----:B-----5:R-:W-:-:S05]  /*0860*/  HADD2 R0, R3, R4.H0_H0 ;  /* 0x2000000403007230 */ /* 0x020fca0000000000 */
[----:B------:R-:W-:-:S06]  /*0870*/  PRMT R0, R3, R2, R0 ;  /* 0x0000000203007216 */ /* 0x000fcc0000000000 */
[----:B------:R-:W2:Y:S02]  /*0880*/  ATOM.E.CAS.STRONG.GPU PT, R0, [R6], R3, R0 ;  /* 0x000000030600738b */ /* 0x000ea400001ee100 */
[----:B--2---:R-:W-:Y:S02]  /*0890*/  ISETP.NE.U32.AND P0, PT, R0, R3, PT ;  /* 0x000000030000720c */ /* 0x004fe40003f05070 */
[----:B------:R-:W-:-:S11]  /*08a0*/  MOV R3, R0 ;  /* 0x0000000000037202 */ /* 0x000fd60000000f00 */
[----:B------:R-:W-:Y:S05]  /*08b0*/  @P0 BRA `(.L_x_294) ;  /* 0xfffffffc00e80947 */ /* 0x000fea000383ffff */
[----:B------:R-:W-:Y:S05]  /*08c0*/  EXIT ;  /* 0x000000000000794d */ /* 0x000fea0003800000 */
        .weak           $__internal_63_$__cuda_sm20_div_s64
        .type           $__internal_63_$__cuda_sm20_div_s64,@function
        .size           $__internal_63_$__cuda_sm20_div_s64,(.L_x_421 - $__internal_63_$__cuda_sm20_div_s64)
$__internal_63_$__cuda_sm20_div_s64:
        /* <DEDUP_REMOVED lines=87> */
[----:B------:R-:W-:Y:S06]  /*0e40*/  RET.REL.NODEC R4 `(_ZN2at6native54_GLOBAL__N__757059ea_21_ReplicationPadding_cu_4a93dcdf31replication_pad_backward_kernelIN3c104HalfEEEvNS_27GenericPackedTensorAccessorIT_Lm4ENS_16DefaultPtrTraitsElEENS5_IKS6_Lm4ES7_lEEiiii) ;  /* 0xfffffff0046c7950 */ /* 0x000fec0003c3ffff */
.L_x_295:
        /* <DEDUP_REMOVED lines=11> */
.L_x_421:


//--------------------- .text._ZN2at6native54_GLOBAL__N__757059ea_21_ReplicationPadding_cu_4a93dcdf31replication_pad_backward_kernelIN3c107complexIfEEEEvNS_27GenericPackedTensorAccessorIT_Lm4ENS_16DefaultPtrTraitsElEENS6_IKS7_Lm4ES8_lEEiiii --------------------------
	.section	.text._ZN2at6native54_GLOBAL__N__757059ea_21_ReplicationPadding_cu_4a93dcdf31replication_pad_backward_kernelIN3c107complexIfEEEEvNS_27GenericPackedTensorAccessorIT_Lm4ENS_16DefaultPtrTraitsElEENS6_IKS7_Lm4ES8_lEEiiii,"ax",@progbits
	.align	128
.text._ZN2at6native54_GLOBAL__N__757059ea_21_ReplicationPadding_cu_4a93dcdf31replication_pad_backward_kernelIN3c107complexIfEEEEvNS_27GenericPackedTensorAccessorIT_Lm4ENS_16DefaultPtrTraitsElEENS6_IKS7_Lm4ES8_lEEiiii:
        .type           _ZN2at6native54_GLOBAL__N__757059ea_21_ReplicationPadding_cu_4a93dcdf31replication_pad_backward_kernelIN3c107complexIfEEEEvNS_27GenericPackedTensorAccessorIT_Lm4ENS_16DefaultPtrTraitsElEENS6_IKS7_Lm4ES8_lEEiiii,@function
        .size           _ZN2at6native54_GLOBAL__N__757059ea_21_ReplicationPadding_cu_4a93dcdf31replication_pad_backward_kernelIN3c107complexIfEEEEvNS_27GenericPackedTensorAccessorIT_Lm4ENS_16DefaultPtrTraitsElEENS6_IKS7_Lm4ES8_lEEiiii,(.L_x_423 - _ZN2at6native54_GLOBAL__N__757059ea_21_ReplicationPadding_cu_4a93dcdf31replication_pad_backward_kernelIN3c107complexIfEEEEvNS_27GenericPackedTensorAccessorIT_Lm4ENS_16DefaultPtrTraitsElEENS6_IKS7_Lm4ES8_lEEiiii)
        .other          _ZN2at6native54_GLOBAL__N__757059ea_21_ReplicationPadding_cu_4a93dcdf31replication_pad_backward_kernelIN3c107complexIfEEEEvNS_27GenericPackedTensorAccessorIT_Lm4ENS_16DefaultPtrTraitsElEENS6_IKS7_Lm4ES8_lEEiiii,@"STO_CUDA_ENTRY STV_DEFAULT"
_ZN2at6native54_GLOBAL__N__757059ea_21_ReplicationPadding_cu_4a93dcdf31replication_pad_backward_kernelIN3c107complexIfEEEEvNS_27GenericPackedTensorAccessorIT_Lm4ENS_16DefaultPtrTraitsElEENS6_IKS7_Lm4ES8_lEEiiii:
        /* <DEDUP_REMOVED lines=42> */
.L_x_297:
[----:B------:R-:W-:-:S07]  /*02a0*/  MOV R0, 0x2c0 ;  /* 0x000002c000007802 */ /* 0x000fce0000000f00 */
[----:B0-----:R-:W-:Y:S05]  /*02b0*/  CALL.REL.NOINC `($__internal_64_$__cuda_sm20_div_s64) ;  /* 0x0000000400607944 */ /* 0x001fea0003c00000 */
[----:B------:R-:W0:Y:S01]  /*02c0*/  LDCU.64 UR4, c[0x0][0x3e8] ;  /* 0x00007d00ff0477ac */ /* 0x000e220008000a00 */
[----:B------:R-:W-:-:S05]  /*02d0*/  IADD3 R5, P0, PT, RZ, -R6, RZ ;  /* 0x80000006ff057210 */ /* 0x000fca0007f1e0ff */
[----:B------:R-:W-:-:S04]  /*02e0*/  IMAD.X R0, RZ, RZ, ~R7, P0 ;  /* 0x000000ffff007224 */ /* 0x000fc800000e0e07 */
[----:B0-----:R-:W-:Y:S02]  /*02f0*/  IMAD R0, R0, UR4, RZ ;  /* 0x0000000400007c24 */ /* 0x001fe4000f8e02ff */
[----:B------:R-:W-:-:S04]  /*0300*/  IMAD.WIDE.U32 R2, R5, UR4, R2 ;  /* 0x0000000405027c25 */ /* 0x000fc8000f8e0002 */
[----:B------:R-:W-:Y:S02]  /*0310*/  IMAD R5, R5, UR5, R0 ;  /* 0x0000000505057c24 */ /* 0x000fe4000f8e0200 */
[----:B------:R-:W-:Y:S01]  /*0320*/  IMAD.MOV.U32 R0, RZ, RZ, R6 ;  /* 0x000000ffff007224 */ /* 0x000fe200078e0006 */
[----:B------:R-:W-:Y:S01]  /*0330*/  MOV R6, R2 ;  /* 0x0000000200067202 */ /* 0x000fe20000000f00 */
[----:B------:R-:W-:-:S07]  /*0340*/  IMAD.IADD R3, R3, 0x1, R5 ;  /* 0x0000000103037824 */ /* 0x000fce00078e0205 */
.L_x_298:
[----:B0-----:R-:W-:Y:S05]  /*0350*/  BSYNC.RECONVERGENT B0 ;  /* 0x0000000000007941 */ /* 0x001fea0003800200 */
.L_x_296:
[----:B------:R-:W0:Y:S01]  /*0360*/  S2UR UR7, SR_CTAID.Y ;  /* 0x00000000000779c3 */ /* 0x000e220000002600 */
[----:B------:R-:W0:Y:S01]  /*0370*/  LDCU.128 UR16, c[0x0][0x410] ;  /* 0x00008200ff1077ac */ /* 0x000e220008000c00 */
[----:B------:R-:W1:Y:S06]  /*0380*/  LDCU.128 UR20, c[0x0][0x3f0] ;  /* 0x00007e00ff1477ac */ /* 0x000e6c0008000c00 */
[----:B------:R-:W2:Y:S08]  /*0390*/  S2UR UR12, SR_CTAID.Z ;  /* 0x00000000000c79c3 */ /* 0x000eb00000002700 */
[----:B------:R-:W3:Y:S01]  /*03a0*/  LDC.64 R4, c[0x0][0x408] ;  /* 0x00010200ff047b82 */ /* 0x000ee20000000a00 */
[----:B0-----:R-:W-:-:S07]  /*03b0*/  UIADD3 UR7, UPT, UPT, UR7, UR18, URZ ;  /* 0x0000001207077290 */ /* 0x001fce000fffe0ff */
[----:B------:R-:W0:Y:S01]  /*03c0*/  LDC.64 R8, c[0x0][0x400] ;  /* 0x00010000ff087b82 */ /* 0x000e220000000a00 */
[----:B------:R-:W-:Y:S02]  /*03d0*/  USHF.R.S32.HI UR14, URZ, 0x1f, UR7 ;  /* 0x0000001fff0e7899 */ /* 0x000fe40008011407 */
[----:B-1----:R-:W-:Y:S02]  /*03e0*/  UIMAD.WIDE.U32 UR4, UR7, UR22, URZ ;  /* 0x00000016070472a5 */ /* 0x002fe4000f8e00ff */
[----:B------:R-:W-:Y:S02]  /*03f0*/  UIMAD UR8, UR14, UR22, URZ ;  /* 0x000000160e0872a4 */ /* 0x000fe4000f8e02ff */
[----:B--2---:R-:W-:Y:S02]  /*0400*/  UIADD3 UR12, UPT, UPT, UR12, UR19, URZ ;  /* 0x000000130c0c7290 */ /* 0x004fe4000fffe0ff */
[----:B------:R-:W-:Y:S02]  /*0410*/  UIMAD UR8, UR7, UR23, UR8 ;  /* 0x00000017070872a4 */ /* 0x000fe4000f8e0208 */
[----:B------:R-:W-:-:S02]  /*0420*/  USHF.R.S32.HI UR13, URZ, 0x1f, UR12 ;  /* 0x0000001fff0d7899 */ /* 0x000fc4000801140c */
[----:B------:R-:W-:Y:S01]  /*0430*/  UIADD3 UR5, UPT, UPT, UR5, UR8, URZ ;  /* 0x0000000805057290 */ /* 0x000fe2000fffe0ff */
[----:B---3--:R-:W-:Y:S01]  /*0440*/  IMAD R3, R3, R4, RZ ;  /* 0x0000000403037224 */ /* 0x008fe200078e02ff */
[----:B------:R-:W-:Y:S02]  /*0450*/  UIMAD UR8, UR13, UR20, URZ ;  /* 0x000000140d0872a4 */ /* 0x000fe4000f8e02ff */
[----:B------:R-:W-:Y:S01]  /*0460*/  UIMAD.WIDE.U32 UR4, UR12, UR20, UR4 ;  /* 0x000000140c0472a5 */ /* 0x000fe2000f8e0004 */
[----:B------:R-:W-:Y:S01]  /*0470*/  IMAD R7, R6, R5, R3 ;  /* 0x0000000506077224 */ /* 0x000fe200078e0203 */
[----:B------:R-:W-:Y:S01]  /*0480*/  UIMAD UR8, UR12, UR21, UR8 ;  /* 0x000000150c0872a4 */ /* 0x000fe2000f8e0208 */
[----:B------:R-:W-:Y:S01]  /*0490*/  SHF.R.S32.HI R5, RZ, 0x1f, R0 ;  /* 0x0000001fff057819 */ /* 0x000fe20000011400 */
[----:B------:R-:W1:Y:S02]  /*04a0*/  LDCU.128 UR20, c[0x0][0x3c0] ;  /* 0x00007800ff1477ac */ /* 0x000e640008000c00 */
[----:B------:R-:W-:-:S02]  /*04b0*/  UIADD3 UR5, UPT, UPT, UR5, UR8, URZ ;  /* 0x0000000805057290 */ /* 0x000fc4000fffe0ff */
[----:B0-----:R-:W-:-:S04]  /*04c0*/  IMAD R5, R5, R8, RZ ;  /* 0x0000000805057224 */ /* 0x001fc800078e02ff */
[----:B------:R-:W-:Y:S01]  /*04d0*/  IMAD R5, R0, R9, R5 ;  /* 0x0000000900057224 */ /* 0x000fe200078e0205 */
[----:B------:R-:W0:Y:S01]  /*04e0*/  LDCU.128 UR8, c[0x0][0x3b0] ;  /* 0x00007600ff0877ac */ /* 0x000e220008000c00 */
[----:B------:R-:W-:Y:S01]  /*04f0*/  IMAD.WIDE.U32 R2, R6, R4, UR4 ;  /* 0x0000000406027e25 */ /* 0x000fe2000f8e0004 */
[----:B------:R-:W2:Y:S03]  /*0500*/  LDC R9, c[0x0][0x398] ;  /* 0x0000e600ff097b82 */ /* 0x000ea60000000800 */
[----:B------:R-:W-:Y:S02]  /*0510*/  IMAD.IADD R3, R3, 0x1, R7 ;  /* 0x0000000103037824 */ /* 0x000fe400078e0207 */
[----:B------:R-:W-:-:S03]  /*0520*/  IMAD.WIDE.U32 R2, R0, R8, R2 ;  /* 0x0000000800027225 */ /* 0x000fc600078e0002 */
[----:B------:R-:W3:Y:S01]  /*0530*/  LDC R7, c[0x0][0x3a0] ;  /* 0x0000e800ff077b82 */ /* 0x000ee20000000800 */
[----:B-1----:R-:W-:Y:S02]  /*0540*/  LEA R4, P0, R2, UR22, 0x3 ;  /* 0x0000001602047c11 */ /* 0x002fe4000f8018ff */
[----:B------:R-:W-:-:S04]  /*0550*/  IADD3 R3, PT, PT, R3, R5, RZ ;  /* 0x0000000503037210 */ /* 0x000fc80007ffe0ff */
[----:B------:R-:W-:Y:S01]  /*0560*/  LEA.HI.X R5, R2, UR23, R3, 0x3, P0 ;  /* 0x0000001702057c11 */ /* 0x000fe200080f1c03 */
[----:B------:R-:W1:Y:S04]  /*0570*/  LDCU.64 UR22, c[0x0][0x3a8] ;  /* 0x00007500ff1677ac */ /* 0x000e680008000a00 */
[----:B------:R3:W4:Y:S01]  /*0580*/  LDG.E.64 R2, desc[UR24][R4.64] ;  /* 0x0000001804027981 */ /* 0x000722000c1e1b00 */
[----:B------:R-:W-:Y:S02]  /*0590*/  UIADD3 UR15, UPT, UPT, -UR17, URZ, URZ ;  /* 0x000000ff110f7290 */ /* 0x000fe4000fffe1ff */
[----:B------:R-:W-:Y:S01]  /*05a0*/  VIMNMX R6, PT, PT, R6, UR17, !PT ;  /* 0x0000001106067c48 */ /* 0x000fe2000ffe0100 */
[----:B0-----:R-:W-:Y:S01]  /*05b0*/  UIMAD UR14, UR14, UR8, URZ ;  /* 0x000000080e0e72a4 */ /* 0x001fe2000f8e02ff */
[----:B--2---:R-:W-:Y:S01]  /*05c0*/  VIADD R9, R9, UR16 ;  /* 0x0000001009097c36 */ /* 0x004fe20008000000 */
[----:B------:R-:W-:-:S02]  /*05d0*/  UISETP.LT.AND UP0, UPT, URZ, UR15, UPT ;  /* 0x0000000fff00728c */ /* 0x000fc4000bf01270 */
[----:B------:R-:W-:Y:S02]  /*05e0*/  UIMAD.WIDE.U32 UR4, UR7, UR8, URZ ;  /* 0x00000008070472a5 */ /* 0x000fe4000f8e00ff */
[----:B------:R-:W-:Y:S01]  /*05f0*/  UIMAD UR9, UR7, UR9, UR14 ;  /* 0x00000009070972a4 */ /* 0x000fe2000f8e020e */
[----:B---3--:R-:W-:Y:S01]  /*0600*/  VIADD R5, R7, UR17 ;  /* 0x0000001107057c36 */ /* 0x008fe20008000000 */
[----:B------:R-:W-:Y:S01]  /*0610*/  USEL UR7, URZ, UR15, !UP0 ;  /* 0x0000000fff077287 */ /* 0x000fe2000c000000 */
[----:B------:R-:W-:Y:S01]  /*0620*/  VIMNMX R4, PT, PT, RZ, UR17, !PT ;  /* 0x00000011ff047c48 */ /* 0x000fe2000ffe0100 */
[----:B------:R-:W-:Y:S02]  /*0630*/  UIADD3 UR5, UPT, UPT, UR5, UR9, URZ ;  /* 0x0000000905057290 */ /* 0x000fe4000fffe0ff */
[----:B-1----:R-:W-:Y:S01]  /*0640*/  UIMAD UR13, UR13, UR22, URZ ;  /* 0x000000160d0d72a4 */ /* 0x002fe2000f8e02ff */
[----:B------:R-:W-:Y:S01]  /*0650*/  VIADDMNMX R5, R5, 0xffffffff, R6, PT ;  /* 0xffffffff05057846 */ /* 0x000fe20003800106 */
[----:B------:R-:W-:-:S02]  /*0660*/  UIADD3 UR18, UPT, UPT, -UR16, URZ, URZ ;  /* 0x000000ff10127290 */ /* 0x000fc4000fffe1ff */
[----:B------:R-:W-:Y:S01]  /*0670*/  VIMNMX R6, PT, PT, R0, UR16, !PT ;  /* 0x0000001000067c48 */ /* 0x000fe2000ffe0100 */
[----:B------:R-:W-:Y:S01]  /*0680*/  UIMAD UR8, UR12, UR23, UR13 ;  /* 0x000000170c0872a4 */ /* 0x000fe2000f8e020d */
[----:B------:R-:W-:Y:S01]  /*0690*/  IADD3 R7, PT, PT, R5, UR7, -R4 ;  /* 0x0000000705077c10 */ /* 0x000fe2000fffe804 */
[----:B------:R-:W-:Y:S01]  /*06a0*/  UIMAD.WIDE.U32 UR4, UR12, UR22, UR4 ;  /* 0x000000160c0472a5 */ /* 0x000fe2000f8e0004 */
[----:B------:R-:W-:Y:S01]  /*06b0*/  VIMNMX R0, PT, PT, RZ, UR16, !PT ;  /* 0x00000010ff007c48 */ /* 0x000fe2000ffe0100 */
[----:B------:R-:W-:Y:S01]  /*06c0*/  UISETP.LT.AND UP0, UPT, URZ, UR18, UPT ;  /* 0x00000012ff00728c */ /* 0x000fe2000bf01270 */
[----:B------:R-:W-:Y:S01]  /*06d0*/  SHF.R.S32.HI R8, RZ, 0x1f, R7 ;  /* 0x0000001fff087819 */ /* 0x000fe20000011407 */
[----:B------:R-:W-:Y:S01]  /*06e0*/  UIADD3 UR8, UPT, UPT, UR5, UR8, URZ ;  /* 0x0000000805087290 */ /* 0x000fe2000fffe0ff */
[----:B------:R-:W-:Y:S01]  /*06f0*/  VIADDMNMX R9, R9, 0xffffffff, R6, PT ;  /* 0xffffffff09097846 */ /* 0x000fe20003800106 */
[----:B------:R-:W-:Y:S01]  /*0700*/  USEL UR7, URZ, UR18, !UP0 ;  /* 0x00000012ff077287 */ /* 0x000fe2000c000000 */
[----:B------:R-:W-:Y:S01]  /*0710*/  MOV R4, UR4 ;  /* 0x0000000400047c02 */ /* 0x000fe20008000f00 */
[----:B------:R-:W-:-:S02]  /*0720*/  IMAD.U32 R5, RZ, RZ, UR5 ;  /* 0x00000005ff057e24 */ /* 0x000fc4000f8e00ff */
[----:B------:R-:W-:Y:S01]  /*0730*/  IMAD.U32 R5, RZ, RZ, UR8 ;  /* 0x00000008ff057e24 */ /* 0x000fe2000f8e00ff */
[----:B------:R-:W0:Y:S01]  /*0740*/  LDCU.64 UR4, c[0x0][0x380] ;  /* 0x00007000ff0477ac */ /* 0x000e220008000a00 */
[----:B------:R-:W-:Y:S01]  /*0750*/  IMAD R8, R8, UR20, RZ ;  /* 0x0000001408087c24 */ /* 0x000fe2000f8e02ff */
[----:B------:R-:W-:Y:S01]  /*0760*/  IADD3 R9, PT, PT, R9, UR7, -R0 ;  /* 0x0000000709097c10 */ /* 0x000fe2000fffe800 */
[----:B------:R-:W-:-:S03]  /*0770*/  IMAD.WIDE.U32 R4, R7, UR20, R4 ;  /* 0x0000001407047c25 */ /* 0x000fc6000f8e0004 */
[----:B------:R-:W-:Y:S01]  /*0780*/  SHF.R.S32.HI R0, RZ, 0x1f, R9 ;  /* 0x0000001fff007819 */ /* 0x000fe20000011409 */
[----:B------:R-:W-:-:S04]  /*0790*/  IMAD R11, R7, UR21, R8 ;  /* 0x00000015070b7c24 */ /* 0x000fc8000f8e0208 */
[----:B------:R-:W-:Y:S01]  /*07a0*/  IMAD R0, R0, UR10, RZ ;  /* 0x0000000a00007c24 */ /* 0x000fe2000f8e02ff */
[----:B------:R-:W-:-:S03]  /*07b0*/  IADD3 R5, PT, PT, R5, R11, RZ ;  /* 0x0000000b05057210 */ /* 0x000fc60007ffe0ff */
[C---:B------:R-:W-:Y:S02]  /*07c0*/  IMAD R11, R9.reuse, UR11, R0 ;  /* 0x0000000b090b7c24 */ /* 0x040fe4000f8e0200 */
[----:B------:R-:W-:-:S04]  /*07d0*/  IMAD.WIDE.U32 R6, R9, UR10, R4 ;  /* 0x0000000a09067c25 */ /* 0x000fc8000f8e0004 */
[----:B------:R-:W-:Y:S01]  /*07e0*/  IMAD.IADD R5, R7, 0x1, R11 ;  /* 0x0000000107057824 */ /* 0x000fe200078e020b */
[----:B0-----:R-:W-:-:S04]  /*07f0*/  LEA R4, P0, R6, UR4, 0x3 ;  /* 0x0000000406047c11 */ /* 0x001fc8000f8018ff */
[----:B------:R-:W-:-:S05]  /*0800*/  LEA.HI.X R5, R6, UR5, R5, 0x3, P0 ;  /* 0x0000000506057c11 */ /* 0x000fca00080f1c05 */
[----:B----4-:R-:W-:Y:S04]  /*0810*/  REDG.E.ADD.F32.FTZ.RN.STRONG.GPU desc[UR24][R4.64], R2 ;  /* 0x00000002040079a6 */ /* 0x010fe8000c12f318 */
[----:B------:R-:W-:Y:S01]  /*0820*/  REDG.E.ADD.F32.FTZ.RN.STRONG.GPU desc[UR24][R4.64+0x4], R3 ;  /* 0x00000403040079a6 */ /* 0x000fe2000c12f318 */
[----:B------:R-:W-:Y:S05]  /*0830*/  EXIT ;  /* 0x000000000000794d */ /* 0x000fea0003800000 */
        .weak           $__internal_64_$__cuda_sm20_div_s64
        .type           $__internal_64_$__cuda_sm20_div_s64,@function
        .size           $__internal_64_$__cuda_sm20_div_s64,(.L_x_423 - $__internal_64_$__cuda_sm20_div_s64)
$__internal_64_$__cuda_sm20_div_s64:
        /* <DEDUP_REMOVED lines=27> */
[----:B------:R-:W-:-:S03]  /*09f0*/  IMAD.WIDE.U32 R4, R7, UR4, RZ ;  /* 0x0000000407047c25 */ /* 0x000fc6000f8e00ff */
[----:B------:R-:W-:Y:S01]  /*0a00*/  IADD3.X R9, PT, PT, RZ, RZ, R6, P2, P1 ;  /* 0x000000ffff097210 */ /* 0x000fe200017e2406 */
[----:B------:R-:W-:Y:S01]  /*0a10*/  IMAD R6, R7, UR5, R5 ;  /* 0x0000000507067c24 */ /* 0x000fe2000f8e0205 */
[----:B------:R-:W-:Y:S02]  /*0a20*/  IADD3 R11, P0, PT, RZ, -R4, RZ ;  /* 0x80000004ff0b7210 */ /* 0x000fe40007f1e0ff */
[-C--:B------:R-:W-:Y:S01]  /*0a30*/  IADD3 R5, P4, PT, RZ, -R2.reuse, RZ ;  /* 0x80000002ff057210 */ /* 0x080fe20007f9e0ff */
[----:B------:R-:W-:Y:S02]  /*0a40*/  IMAD R4, R9, UR4, R6 ;  /* 0x0000000409047c24 */ /* 0x000fe4000f8e0206 */
[----:B------:R-:W-:Y:S01]  /*0a50*/  IMAD.HI.U32 R6, R7, R11, RZ ;  /* 0x0000000b07067227 */ /* 0x000fe200078e00ff */
[----:B------:R-:W-:Y:S02]  /*0a60*/  SEL R8, R5, R2, !P3 ;  /* 0x0000000205087207 */ /* 0x000fe40005800000 */
[----:B------:R-:W-:Y:S01]  /*0a70*/  IADD3.X R4, PT, PT, RZ, ~R4, RZ, P0, !PT ;  /* 0x80000004ff047210 */ /* 0x000fe200007fe4ff */
[----:B------:R-:W-:-:S04]  /*0a80*/  IMAD.X R5, RZ, RZ, ~R3, P4 ;  /* 0x000000ffff057224 */ /* 0x000fc800020e0e03 */
[----:B------:R-:W-:Y:S01]  /*0a90*/  IMAD.WIDE.U32 R6, P0, R7, R4, R6 ;  /* 0x0000000407067225 */ /* 0x000fe20007800006 */
[----:B------:R-:W-:-:S03]  /*0aa0*/  SEL R10, R5, R3, !P3 ;  /* 0x00000003050a7207 */ /* 0x000fc60005800000 */
[----:B------:R-:W-:Y:S02]  /*0ab0*/  HFMA2 R5, -RZ, RZ, 0, 0 ;  /* 0x00000000ff057431 */ /* 0x000fe400000001ff */
        /* <DEDUP_REMOVED lines=13> */
[----:B------:R-:W-:-:S04]  /*0b90*/  IMAD.WIDE.U32 R4, R7, UR4, RZ ;  /* 0x0000000407047c25 */ /* 0x000fc8000f8e00ff */
[----:B------:R-:W-:Y:S01]  /*0ba0*/  IMAD.X R6, RZ, RZ, R6, P1 ;  /* 0x000000ffff067224 */ /* 0x000fe200008e0606 */
[----:B------:R-:W-:Y:S01]  /*0bb0*/  IADD3 R9, P1, PT, -R4, R8, RZ ;  /* 0x0000000804097210 */ /* 0x000fe20007f3e1ff */
[C---:B------:R-:W-:Y:S01]  /*0bc0*/  IMAD R5, R7.reuse, UR5, R5 ;  /* 0x0000000507057c24 */ /* 0x040fe2000f8e0205 */
[----:B------:R-:W-:Y:S02]  /*0bd0*/  IADD3 R4, P2, PT, R7, 0x1, RZ ;  /* 0x0000000107047810 */ /* 0x000fe40007f5e0ff */
[----:B------:R-:W-:Y:S01]  /*0be0*/  ISETP.GE.U32.AND P0, PT, R9, UR4, PT ;  /* 0x0000000409007c0c */ /* 0x000fe2000bf06070 */
[----:B------:R-:W-:-:S05]  /*0bf0*/  IMAD R5, R6, UR4, R5 ;  /* 0x0000000406057c24 */ /* 0x000fca000f8e0205 */
[----:B------:R-:W-:Y:S02]  /*0c00*/  IADD3.X R5, PT, PT, ~R5, R10, RZ, P1, !PT ;  /* 0x0000000a05057210 */ /* 0x000fe40000ffe5ff */
[----:B------:R-:W-:Y:S02]  /*0c10*/  IADD3 R8, P1, PT, R9, -UR4, RZ ;  /* 0x8000000409087c10 */ /* 0x000fe4000ff3e0ff */
[C---:B------:R-:W-:Y:S02]  /*0c20*/  ISETP.GE.U32.AND.EX P0, PT, R5.reuse, UR5, PT, P0 ;  /* 0x0000000505007c0c */ /* 0x040fe4000bf06100 */
[----:B------:R-:W-:Y:S02]  /*0c30*/  IADD3.X R10, PT, PT, R5, ~UR5, RZ, P1, !PT ;  /* 0x80000005050a7c10 */ /* 0x000fe40008ffe4ff */
[----:B------:R-:W-:Y:S01]  /*0c40*/  SEL R8, R8, R9, P0 ;  /* 0x0000000908087207 */ /* 0x000fe20000000000 */
[----:B------:R-:W-:Y:S01]  /*0c50*/  IMAD.X R9, RZ, RZ, R6, P2 ;  /* 0x000000ffff097224 */ /* 0x000fe200010e0606 */
        /* <DEDUP_REMOVED lines=13> */
[----:B------:R-:W-:Y:S02]  /*0d30*/  IADD3.X R4, PT, PT, RZ, ~R7, RZ, P2, !PT ;  /* 0x80000007ff047210 */ /* 0x000fe400017fe4ff */
[----:B------:R-:W-:-:S02]  /*0d40*/  SEL R6, R5, R6, !P1 ;  /* 0x0000000605067207 */ /* 0x000fc40004800000 */
[----:B------:R-:W-:Y:S01]  /*0d50*/  SEL R7, R4, R7, !P1 ;  /* 0x0000000704077207 */ /* 0x000fe20004800000 */
[----:B------:R-:W-:Y:S01]  /*0d60*/  IMAD.MOV.U32 R4, RZ, RZ, R0 ;  /* 0x000000ffff047224 */ /* 0x000fe200078e0000 */
[----:B------:R-:W-:Y:S02]  /*0d70*/  MOV R5, 0x0 ;  /* 0x0000000000057802 */ /* 0x000fe40000000f00 */
[----:B------:R-:W-:-:S04]  /*0d80*/  ISETP.NE.AND.EX P0, PT, RZ, UR9, PT, P0 ;  /* 0x00000009ff007c0c */ /* 0x000fc8000bf05300 */
[----:B------:R-:W-:Y:S02]  /*0d90*/  SEL R6, R6, 0xffffffff, P0 ;  /* 0xffffffff06067807 */ /* 0x000fe40000000000 */
[----:B------:R-:W-:Y:S01]  /*0da0*/  SEL R7, R7, 0xffffffff, P0 ;  /* 0xffffffff07077807 */ /* 0x000fe20000000000 */
[----:B------:R-:W-:Y:S06]  /*0db0*/  RET.REL.NODEC R4 `(_ZN2at6native54_GLOBAL__N__757059ea_21_ReplicationPadding_cu_4a93dcdf31replication_pad_backward_kernelIN3c107complexIfEEEEvNS_27GenericPackedTensorAccessorIT_Lm4ENS_16DefaultPtrTraitsElEENS6_IKS7_Lm4ES8_lEEiiii) ;  /* 0xfffffff004907950 */ /* 0x000fec0003c3ffff */
.L_x_299:
        /* <DEDUP_REMOVED lines=12> */
.L_x_423:


//--------------------- .text._ZN2at6native54_GLOBAL__N__757059ea_21_ReplicationPadding_cu_4a93dcdf31replication_pad_backward_kernelIN3c107complexIdEEEEvNS_27GenericPackedTensorAccessorIT_Lm4ENS_16DefaultPtrTraitsElEENS6_IKS7_Lm4ES8_lEEiiii --------------------------
	.section	.text._ZN2at6native54_GLOBAL__N__757059ea_21_ReplicationPadding_cu_4a93dcdf31replication_pad_backward_kernelIN3c107complexIdEEEEvNS_27GenericPackedTensorAccessorIT_Lm4ENS_16DefaultPtrTraitsElEENS6_IKS7_Lm4ES8_lEEiiii,"ax",@progbits
	.align	128
.text._ZN2at6native54_GLOBAL__N__757059ea_21_ReplicationPadding_cu_4a93dcdf31replication_pad_backward_kernelIN3c107complexIdEEEEvNS_27GenericPackedTensorAccessorIT_Lm4ENS_16DefaultPtrTraitsElEENS6_IKS7_Lm4ES8_lEEiiii:
        .type           _ZN2at6native54_GLOBAL__N__757059ea_21_ReplicationPadding_cu_4a93dcdf31replication_pad_backward_kernelIN3c107complexIdEEEEvNS_27GenericPackedTensorAccessorIT_Lm4ENS_16DefaultPtrTraitsElEENS6_IKS7_Lm4ES8_lEEiiii,@function
        .size           _ZN2at6native54_GLOBAL__N__757059ea_21_ReplicationPadding_cu_4a93dcdf31replication_pad_backward_kernelIN3c107complexIdEEEEvNS_27GenericPackedTensorAccessorIT_Lm4ENS_16DefaultPtrTraitsElEENS6_IKS7_Lm4ES8_lEEiiii,(.L_x_425 - _ZN2at6native54_GLOBAL__N__757059ea_21_ReplicationPadding_cu_4a93dcdf31replication_pad_backward_kernelIN3c107complexIdEEEEvNS_27GenericPackedTensorAccessorIT_Lm4ENS_16DefaultPtrTraitsElEENS6_IKS7_Lm4ES8_lEEiiii)
        .other          _ZN2at6native54_GLOBAL__N__757059ea_21_ReplicationPadding_cu_4a93dcdf31replication_pad_backward_kernelIN3c107complexIdEEEEvNS_27GenericPackedTensorAccessorIT_Lm4ENS_16DefaultPtrTraitsElEENS6_IKS7_Lm4ES8_lEEiiii,@"STO_CUDA_ENTRY STV_DEFAULT"
_ZN2at6native54_GLOBAL__N__757059ea_21_ReplicationPadding_cu_4a93dcdf31replication_pad_backward_kernelIN3c107complexIdEEEEvNS_27GenericPackedTensorAccessorIT_Lm4ENS_16DefaultPtrTraitsElEENS6_IKS7_Lm4ES8_lEEiiii:
        /* <DEDUP_REMOVED lines=42> */
.L_x_301:
[----:B------:R-:W-:-:S07]  /*02a0*/  MOV R0, 0x2c0 ;  /* 0x000002c000007802 */ /* 0x000fce0000000f00 */
[----:B0-----:R-:W-:Y:S05]  /*02b0*/  CALL.REL.NOINC `($__internal_65_$__cuda_sm20_div_s64) ;  /* 0x00000004005c7944 */ /* 0x001fea0003c00000 */
        /* <DEDUP_REMOVED lines=8> */
.L_x_302:
[----:B0-----:R-:W-:Y:S05]  /*0340*/  BSYNC.RECONVERGENT B0 ;  /* 0x0000000000007941 */ /* 0x001fea0003800200 */
.L_x_300:
        /* <DEDUP_REMOVED lines=9> */
[----:B------:R-:W-:-:S03]  /*03e0*/  UIMAD UR8, UR14, UR22, URZ ;  /* 0x000000160e0872a4 */ /* 0x000fc6000f8e02ff */
[----:B------:R-:W1:Y:S01]  /*03f0*/  LDC R11, c[0x0][0x398] ;  /* 0x0000e600ff0b7b82 */ /* 0x000e620000000800 */
[----:B--2---:R-:W-:Y:S02]  /*0400*/  UIADD3 UR12, UPT, UPT, UR12, UR19, URZ ;  /* 0x000000130c0c7290 */ /* 0x004fe4000fffe0ff */
[----:B------:R-:W-:Y:S02]  /*0410*/  UIMAD UR8, UR7, UR23, UR8 ;  /* 0x00000017070872a4 */ /* 0x000fe4000f8e0208 */
[----:B------:R-:W-:Y:S02]  /*0420*/  USHF.R.S32.HI UR13, URZ, 0x1f, UR12 ;  /* 0x0000001fff0d7899 */ /* 0x000fe4000801140c */
[----:B------:R-:W-:Y:S01]  /*0430*/  UIADD3 UR5, UPT, UPT, UR5, UR8, URZ ;  /* 0x0000000805057290 */ /* 0x000fe2000fffe0ff */
[----:B---3--:R-:W-:Y:S01]  /*0440*/  IMAD R3, R3, R6, RZ ;  /* 0x0000000603037224 */ /* 0x008fe200078e02ff */
[----:B------:R-:W-:Y:S02]  /*0450*/  UIMAD UR8, UR13, UR20, URZ ;  /* 0x000000140d0872a4 */ /* 0x000fe4000f8e02ff */
[----:B------:R-:W-:Y:S01]  /*0460*/  UIMAD.WIDE.U32 UR4, UR12, UR20, UR4 ;  /* 0x000000140c0472a5 */ /* 0x000fe2000f8e0004 */
[----:B------:R-:W-:Y:S01]  /*0470*/  IMAD R7, R2, R7, R3 ;  /* 0x0000000702077224 */ /* 0x000fe200078e0203 */
[----:B------:R-:W-:Y:S01]  /*0480*/  UIMAD UR8, UR12, UR21, UR8 ;  /* 0x000000150c0872a4 */ /* 0x000fe2000f8e0208 */
[----:B------:R-:W-:Y:S01]  /*0490*/  SHF.R.S32.HI R3, RZ, 0x1f, R0 ;  /* 0x0000001fff037819 */ /* 0x000fe20000011400 */
[----:B------:R-:W2:Y:S02]  /*04a0*/  LDCU.128 UR20, c[0x0][0x3c0] ;  /* 0x00007800ff1477ac */ /* 0x000ea40008000c00 */
[----:B------:R-:W-:-:S02]  /*04b0*/  UIADD3 UR5, UPT, UPT, UR5, UR8, URZ ;  /* 0x0000000805057290 */ /* 0x000fc4000fffe0ff */
[----:B0-----:R-:W-:-:S04]  /*04c0*/  IMAD R3, R3, R8, RZ ;  /* 0x0000000803037224 */ /* 0x001fc800078e02ff */
[----:B------:R-:W-:Y:S01]  /*04d0*/  IMAD R3, R0, R9, R3 ;  /* 0x0000000900037224 */ /* 0x000fe200078e0203 */
[----:B------:R-:W0:Y:S01]  /*04e0*/  LDCU.128 UR8, c[0x0][0x3b0] ;  /* 0x00007600ff0877ac */ /* 0x000e220008000c00 */
[----:B------:R-:W-:-:S04]  /*04f0*/  IMAD.WIDE.U32 R4, R2, R6, UR4 ;  /* 0x0000000402047e25 */ /* 0x000fc8000f8e0006 */
[----:B------:R-:W-:Y:S02]  /*0500*/  IMAD.IADD R5, R5, 0x1, R7 ;  /* 0x0000000105057824 */ /* 0x000fe400078e0207 */
[----:B------:R-:W-:-:S04]  /*0510*/  IMAD.WIDE.U32 R4, R0, R8, R4 ;  /* 0x0000000800047225 */ /* 0x000fc800078e0004 */
[----:B------:R-:W-:Y:S01]  /*0520*/  IMAD.IADD R3, R5, 0x1, R3 ;  /* 0x0000000105037824 */ /* 0x000fe200078e0203 */
[----:B--2---:R-:W-:-:S04]  /*0530*/  LEA R6, P0, R4, UR22, 0x4 ;  /* 0x0000001604067c11 */ /* 0x004fc8000f8020ff */
[----:B------:R-:W-:Y:S01]  /*0540*/  LEA.HI.X R7, R4, UR23, R3, 0x4, P0 ;  /* 0x0000001704077c11 */ /* 0x000fe200080f2403 */
[----:B------:R-:W2:Y:S01]  /*0550*/  LDCU.64 UR22, c[0x0][0x3a8] ;  /* 0x00007500ff1677ac */ /* 0x000ea20008000a00 */
[----:B------:R-:W3:Y:S04]  /*0560*/  LDC R3, c[0x0][0x3a0] ;  /* 0x0000e800ff037b82 */ /* 0x000ee80000000800 */
[----:B------:R-:W4:Y:S01]  /*0570*/  LDG.E.128 R4, desc[UR24][R6.64] ;  /* 0x0000001806047981 */ /* 0x000f22000c1e1d00 */
[----:B0-----:R-:W-:Y:S01]  /*0580*/  UIMAD UR14, UR14, UR8, URZ ;  /* 0x000000080e0e72a4 */ /* 0x001fe2000f8e02ff */
[----:B------:R-:W-:Y:S01]  /*0590*/  VIMNMX R2, PT, PT, R2, UR17, !PT ;  /* 0x0000001102027c48 */ /* 0x000fe2000ffe0100 */
[----:B------:R-:W-:Y:S01]  /*05a0*/  UIADD3 UR15, UPT, UPT, -UR17, URZ, URZ ;  /* 0x000000ff110f7290 */ /* 0x000fe2000fffe1ff */
[----:B-1----:R-:W-:Y:S01]  /*05b0*/  VIADD R11, R11, UR16 ;  /* 0x000000100b0b7c36 */ /* 0x002fe20008000000 */
[----:B------:R-:W-:Y:S01]  /*05c0*/  UIMAD.WIDE.U32 UR4, UR7, UR8, URZ ;  /* 0x00000008070472a5 */ /* 0x000fe2000f8e00ff */
[----:B------:R-:W-:Y:S01]  /*05d0*/  VIMNMX R8, PT, PT, R0, UR16, !PT ;  /* 0x0000001000087c48 */ /* 0x000fe2000ffe0100 */
[----:B------:R-:W-:Y:S01]  /*05e0*/  UIMAD UR9, UR7, UR9, UR14 ;  /* 0x00000009070972a4 */ /* 0x000fe2000f8e020e */
[----:B------:R-:W-:Y:S01]  /*05f0*/  VIMNMX R0, PT, PT, RZ, UR16, !PT ;  /* 0x00000010ff007c48 */ /* 0x000fe2000ffe0100 */
[----:B------:R-:W-:Y:S01]  /*0600*/  UISETP.LT.AND UP0, UPT, URZ, UR15, UPT ;  /* 0x0000000fff00728c */ /* 0x000fe2000bf01270 */
[----:B------:R-:W-:Y:S01]  /*0610*/  VIADDMNMX R11, R11, 0xffffffff, R8, PT ;  /* 0xffffffff0b0b7846 */ /* 0x000fe20003800108 */
[----:B------:R-:W-:-:S02]  /*0620*/  UIADD3 UR5, UPT, UPT, UR5, UR9, URZ ;  /* 0x0000000905057290 */ /* 0x000fc4000fffe0ff */
[----:B------:R-:W-:Y:S02]  /*0630*/  UIADD3 UR18, UPT, UPT, -UR16, URZ, URZ ;  /* 0x000000ff10127290 */ /* 0x000fe4000fffe1ff */
[----:B------:R-:W-:Y:S02]  /*0640*/  USEL UR7, URZ, UR15, !UP0 ;  /* 0x0000000fff077287 */ /* 0x000fe4000c000000 */
[----:B--2---:R-:W-:Y:S02]  /*0650*/  UIMAD UR13, UR13, UR22, URZ ;  /* 0x000000160d0d72a4 */ /* 0x004fe4000f8e02ff */
[----:B------:R-:W-:Y:S01]  /*0660*/  UIMAD.WIDE.U32 UR4, UR12, UR22, UR4 ;  /* 0x000000160c0472a5 */ /* 0x000fe2000f8e0004 */
[----:B---3--:R-:W-:Y:S01]  /*0670*/  IADD3 R3, PT, PT, R3, UR17, RZ ;  /* 0x0000001103037c10 */ /* 0x008fe2000fffe0ff */
[----:B------:R-:W-:Y:S02]  /*0680*/  UISETP.LT.AND UP0, UPT, URZ, UR18, UPT ;  /* 0x00000012ff00728c */ /* 0x000fe4000bf01270 */
[----:B------:R-:W-:Y:S01]  /*0690*/  UIMAD UR8, UR12, UR23, UR13 ;  /* 0x000000170c0872a4 */ /* 0x000fe2000f8e020d */
[----:B------:R-:W-:-:S02]  /*06a0*/  VIADDMNMX R3, R3, 0xffffffff, R2, PT ;  /* 0xffffffff03037846 */ /* 0x000fc40003800102 */
[----:B------:R-:W-:Y:S01]  /*06b0*/  VIMNMX R2, PT, PT, RZ, UR17, !PT ;  /* 0x00000011ff027c48 */ /* 0x000fe2000ffe0100 */
[----:B------:R-:W-:-:S03]  /*06c0*/  UIADD3 UR8, UPT, UPT, UR5, UR8, URZ ;  /* 0x0000000805087290 */ /* 0x000fc6000fffe0ff */
[----:B------:R-:W-:Y:S01]  /*06d0*/  IADD3 R9, PT, PT, R3, UR7, -R2 ;  /* 0x0000000703097c10 */ /* 0x000fe2000fffe802 */
[----:B------:R-:W-:Y:S01]  /*06e0*/  USEL UR7, URZ, UR18, !UP0 ;  /* 0x00000012ff077287 */ /* 0x000fe2000c000000 */
[----:B------:R-:W-:Y:S01]  /*06f0*/  IMAD.U32 R2, RZ, RZ, UR4 ;  /* 0x00000004ff027e24 */ /* 0x000fe2000f8e00ff */
[----:B------:R-:W-:Y:S01]  /*0700*/  MOV R3, UR5 ;  /* 0x0000000500037c02 */ /* 0x000fe20008000f00 */
[----:B------:R-:W0:Y:S01]  /*0710*/  LDCU.64 UR4, c[0x0][0x380] ;  /* 0x00007000ff0477ac */ /* 0x000e220008000a00 */
[----:B------:R-:W-:Y:S01]  /*0720*/  SHF.R.S32.HI R10, RZ, 0x1f, R9 ;  /* 0x0000001fff0a7819 */ /* 0x000fe20000011409 */
[----:B------:R-:W-:Y:S01]  /*0730*/  IMAD.U32 R3, RZ, RZ, UR8 ;  /* 0x00000008ff037e24 */ /* 0x000fe2000f8e00ff */
[----:B------:R-:W-:-:S03]  /*0740*/  IADD3 R11, PT, PT, R11, UR7, -R0 ;  /* 0x000000070b0b7c10 */ /* 0x000fc6000fffe800 */
[----:B------:R-:W-:Y:S01]  /*0750*/  IMAD R10, R10, UR20, RZ ;  /* 0x000000140a0a7c24 */ /* 0x000fe2000f8e02ff */
[----:B------:R-:W-:Y:S01]  /*0760*/  SHF.R.S32.HI R0, RZ, 0x1f, R11 ;  /* 0x0000001fff007819 */ /* 0x000fe2000001140b */
[----:B------:R-:W-:-:S04]  /*0770*/  IMAD.WIDE.U32 R2, R9, UR20, R2 ;  /* 0x0000001409027c25 */ /* 0x000fc8000f8e0002 */
[----:B------:R-:W-:Y:S02]  /*0780*/  IMAD R13, R9, UR21, R10 ;  /* 0x00000015090d7c24 */ /* 0x000fe4000f8e020a */
[----:B------:R-:W-:Y:S02]  /*0790*/  IMAD R0, R0, UR10, RZ ;  /* 0x0000000a00007c24 */ /* 0x000fe4000f8e02ff */
[----:B------:R-:W-:Y:S02]  /*07a0*/  IMAD.IADD R3, R3, 0x1, R13 ;  /* 0x0000000103037824 */ /* 0x000fe400078e020d */
[C---:B------:R-:W-:Y:S02]  /*07b0*/  IMAD R13, R11.reuse, UR11, R0 ;  /* 0x0000000b0b0d7c24 */ /* 0x040fe4000f8e0200 */
[----:B------:R-:W-:-:S05]  /*07c0*/  IMAD.WIDE.U32 R8, R11, UR10, R2 ;  /* 0x0000000a0b087c25 */ /* 0x000fca000f8e0002 */
[----:B------:R-:W-:Y:S02]  /*07d0*/  IADD3 R3, PT, PT, R9, R13, RZ ;  /* 0x0000000d09037210 */ /* 0x000fe40007ffe0ff */
[----:B0-----:R-:W-:-:S04]  /*07e0*/  LEA R2, P0, R8, UR4, 0x4 ;  /* 0x0000000408027c11 */ /* 0x001fc8000f8020ff */
[----:B------:R-:W-:-:S05]  /*07f0*/  LEA.HI.X R3, R8, UR5, R3, 0x4, P0 ;  /* 0x0000000508037c11 */ /* 0x000fca00080f2403 */
[----:B----4-:R-:W-:Y:S04]  /*0800*/  REDG.E.ADD.F64.RN.STRONG.GPU desc[UR24][R2.64], R4 ;  /* 0x00000004020079a6 */ /* 0x010fe8000c12ff18 */
[----:B------:R-:W-:Y:S01]  /*0810*/  REDG.E.ADD.F64.RN.STRONG.GPU desc[UR24][R2.64+0x8], R6 ;  /* 0x00000806020079a6 */ /* 0x000fe2000c12ff18 */
[----:B------:R-:W-:Y:S05]  /*0820*/  EXIT ;  /* 0x000000000000794d */ /* 0x000fea0003800000 */
        .weak           $__internal_65_$__cuda_sm20_div_s64
        .type           $__internal_65_$__cuda_sm20_div_s64,@function
        .size           $__internal_65_$__cuda_sm20_div_s64,(.L_x_425 - $__internal_65_$__cuda_sm20_div_s64)
$__internal_65_$__cuda_sm20_div_s64:
        /* <DEDUP_REMOVED lines=87> */
[----:B------:R-:W-:Y:S06]  /*0da0*/  RET.REL.NODEC R4 `(_ZN2at6native54_GLOBAL__N__757059ea_21_ReplicationPadding_cu_4a93dcdf31replication_pad_backward_kernelIN3c107complexIdEEEEvNS_27GenericPackedTensorAccessorIT_Lm4ENS_16DefaultPtrTraitsElEENS6_IKS7_Lm4ES8_lEEiiii) ;  /* 0xfffffff004947950 */ /* 0x000fec0003c3ffff */
.L_x_303:
        /* <DEDUP_REMOVED lines=13> */
.L_x_425:


//--------------------- .text._ZN2at6native54_GLOBAL__N__757059ea_21_ReplicationPadding_cu_4a93dcdf31replication_pad_backward_kernelIfEEvNS_27GenericPackedTensorAccessorIT_Lm4ENS_16DefaultPtrTraitsElEENS3_IKS4_Lm4ES5_lEEiiii --------------------------
	.section	.text._ZN2at6native54_GLOBAL__N__757059ea_21_ReplicationPadding_cu_4a93dcdf31replication_pad_backward_kernelIfEEvNS_27GenericPackedTensorAccessorIT_Lm4ENS_16DefaultPtrTraitsElEENS3_IKS4_Lm4ES5_lEEiiii,"ax",@progbits
	.align	128
.text._ZN2at6native54_GLOBAL__N__757059ea_21_ReplicationPadding_cu_4a93dcdf31replication_pad_backward_kernelIfEEvNS_27GenericPackedTensorAccessorIT_Lm4ENS_16DefaultPtrTraitsElEENS3_IKS4_Lm4ES5_lEEiiii:
        .type           _ZN2at6native54_GLOBAL__N__757059ea_21_ReplicationPadding_cu_4a93dcdf31replication_pad_backward_kernelIfEEvNS_27GenericPackedTensorAccessorIT_Lm4ENS_16DefaultPtrTraitsElEENS3_IKS4_Lm4ES5_lEEiiii,@function
        .size           _ZN2at6native54_GLOBAL__N__757059ea_21_ReplicationPadding_cu_4a93dcdf31replication_pad_backward_kernelIfEEvNS_27GenericPackedTensorAccessorIT_Lm4ENS_16DefaultPtrTraitsElEENS3_IKS4_Lm4ES5_lEEiiii,(.L_x_427 - _ZN2at6native54_GLOBAL__N__757059ea_21_ReplicationPadding_cu_4a93dcdf31replication_pad_backward_kernelIfEEvNS_27GenericPackedTensorAccessorIT_Lm4ENS_16DefaultPtrTraitsElEENS3_IKS4_Lm4ES5_lEEiiii)
        .other          _ZN2at6native54_GLOBAL__N__757059ea_21_ReplicationPadding_cu_4a93dcdf31replication_pad_backward_kernelIfEEvNS_27GenericPackedTensorAccessorIT_Lm4ENS_16DefaultPtrTraitsElEENS3_IKS4_Lm4ES5_lEEiiii,@"STO_CUDA_ENTRY STV_DEFAULT"
_ZN2at6native54_GLOBAL__N__757059ea_21_ReplicationPadding_cu_4a93dcdf31replication_pad_backward_kernelIfEEvNS_27GenericPackedTensorAccessorIT_Lm4ENS_16DefaultPtrTraitsElEENS3_IKS4_Lm4ES5_lEEiiii:
        /* <DEDUP_REMOVED lines=42> */
.L_x_305:
[----:B------:R-:W-:-:S07]  /*02a0*/  MOV R0, 0x2c0 ;  /* 0x000002c000007802 */ /* 0x000fce0000000f00 */
[----:B0-----:R-:W-:Y:S05]  /*02b0*/  CALL.REL.NOINC `($__internal_66_$__cuda_sm20_div_s64) ;  /* 0x00000004005c7944 */ /* 0x001fea0003c00000 */
[----:B------:R-:W0:Y:S01]  /*02c0*/  LDCU.64 UR4, c[0x0][0x3e8] ;  /* 0x00007d00ff0477ac */ /* 0x000e220008000a00 */
[----:B------:R-:W-:-:S05]  /*02d0*/  IADD3 R9, P0, PT, RZ, -R6, RZ ;  /* 0x80000006ff097210 */ /* 0x000fca0007f1e0ff */
[----:B------:R-:W-:-:S04]  /*02e0*/  IMAD.X R0, RZ, RZ, ~R7, P0 ;  /* 0x000000ffff007224 */ /* 0x000fc800000e0e07 */
[----:B0-----:R-:W-:Y:S02]  /*02f0*/  IMAD R0, R0, UR4, RZ ;  /* 0x0000000400007c24 */ /* 0x001fe4000f8e02ff */
[----:B------:R-:W-:-:S04]  /*0300*/  IMAD.WIDE.U32 R4, R9, UR4, R2 ;  /* 0x0000000409047c25 */ /* 0x000fc8000f8e0002 */
[----:B------:R-:W-:Y:S01]  /*0310*/  IMAD R7, R9, UR5, R0 ;  /* 0x0000000509077c24 */ /* 0x000fe2000f8e0200 */
[----:B------:R-:W-:Y:S01]  /*0320*/  MOV R2, R4 ;  /* 0x0000000400027202 */ /* 0x000fe20000000f00 */
[----:B------:R-:W-:Y:S02]  /*0330*/  IMAD.MOV.U32 R3, RZ, RZ, R6 ;  /* 0x000000ffff037224 */ /* 0x000fe400078e0006 */
[----:B------:R-:W-:-:S07]  /*0340*/  IMAD.IADD R5, R5, 0x1, R7 ;  /* 0x0000000105057824 */ /* 0x000fce00078e0207 */
.L_x_306:
[----:B0-----:R-:W-:Y:S05]  /*0350*/  BSYNC.RECONVERGENT B0 ;  /* 0x0000000000007941 */ /* 0x001fea0003800200 */
.L_x_304:
[----:B------:R-:W0:Y:S01]  /*0360*/  S2UR UR7, SR_CTAID.Y ;  /* 0x00000000000779c3 */ /* 0x000e220000002600 */
[----:B------:R-:W0:Y:S01]  /*0370*/  LDCU.128 UR16, c[0x0][0x410] ;  /* 0x00008200ff1077ac */ /* 0x000e220008000c00 */
[----:B------:R-:W-:Y:S01]  /*0380*/  SHF.R.S32.HI R7, RZ, 0x1f, R3 ;  /* 0x0000001fff077819 */ /* 0x000fe20000011403 */
[----:B------:R-:W1:Y:S05]  /*0390*/  LDCU.128 UR20, c[0x0][0x3f0] ;  /* 0x00007e00ff1477ac */ /* 0x000e6a0008000c00 */
        /* <DEDUP_REMOVED lines=16> */
[----:B------:R-:W1:Y:S01]  /*04a0*/  LDCU.128 UR20, c[0x0][0x3c0] ;  /* 0x00007800ff1477ac */ /* 0x000e620008000c00 */
[----:B0-----:R-:W-:Y:S02]  /*04b0*/  IMAD R0, R7, R10, RZ ;  /* 0x0000000a07007224 */ /* 0x001fe400078e02ff */
[----:B------:R-:W-:-:S02]  /*04c0*/  UIADD3 UR5, UPT, UPT, UR5, UR8, URZ ;  /* 0x0000000805057290 */ /* 0x000fc4000fffe0ff */
[----:B------:R-:W-:-:S05]  /*04d0*/  IMAD R7, R3, R11, R0 ;  /* 0x0000000b03077224 */ /* 0x000fca00078e0200 */
[----:B------:R-:W0:Y:S01]  /*04e0*/  LDCU.128 UR8, c[0x0][0x3b0] ;  /* 0x00007600ff0877ac */ /* 0x000e220008000c00 */
[----:B------:R-:W-:-:S04]  /*04f0*/  IMAD.WIDE.U32 R4, R2, R8, UR4 ;  /* 0x0000000402047e25 */ /* 0x000fc8000f8e0008 */
[----:B------:R-:W-:Y:S02]  /*0500*/  IMAD.IADD R5, R5, 0x1, R9 ;  /* 0x0000000105057824 */ /* 0x000fe400078e0209 */
[----:B------:R-:W-:-:S03]  /*0510*/  IMAD.WIDE.U32 R4, R3, R10, R4 ;  /* 0x0000000a03047225 */ /* 0x000fc600078e0004 */
[----:B-1----:R-:W-:Y:S02]  /*0520*/  LEA R6, P0, R4, UR22, 0x2 ;  /* 0x0000001604067c11 */ /* 0x002fe4000f8010ff */
[----:B------:R-:W-:-:S04]  /*0530*/  IADD3 R5, PT, PT, R5, R7, RZ ;  /* 0x0000000705057210 */ /* 0x000fc80007ffe0ff */
[----:B------:R-:W-:Y:S01]  /*0540*/  LEA.HI.X R7, R4, UR23, R5, 0x2, P0 ;  /* 0x0000001704077c11 */ /* 0x000fe200080f1405 */
[----:B------:R-:W1:Y:S01]  /*0550*/  LDCU.64 UR22, c[0x0][0x3a8] ;  /* 0x00007500ff1677ac */ /* 0x000e620008000a00 */
[----:B------:R-:W2:Y:S03]  /*0560*/  LDC R5, c[0x0][0x3a0] ;  /* 0x0000e800ff057b82 */ /* 0x000ea60000000800 */
[----:B------:R3:W4:Y:S01]  /*0570*/  LDG.E R0, desc[UR24][R6.64] ;  /* 0x0000001806007981 */ /* 0x000722000c1e1900 */
[----:B------:R-:W-:Y:S02]  /*0580*/  UIADD3 UR15, UPT, UPT, -UR17, URZ, URZ ;  /* 0x000000ff110f7290 */ /* 0x000fe4000fffe1ff */
[----:B------:R-:W-:Y:S01]  /*0590*/  VIMNMX R2, PT, PT, R2, UR17, !PT ;  /* 0x0000001102027c48 */ /* 0x000fe2000ffe0100 */
[----:B0-----:R-:W-:Y:S01]  /*05a0*/  UIMAD UR14, UR14, UR8, URZ ;  /* 0x000000080e0e72a4 */ /* 0x001fe2000f8e02ff */
[----:B------:R-:W0:Y:S01]  /*05b0*/  LDC R4, c[0x0][0x398] ;  /* 0x0000e600ff047b82 */ /* 0x000e220000000800 */
[----:B------:R-:W-:-:S02]  /*05c0*/  UISETP.LT.AND UP0, UPT, URZ, UR15, UPT ;  /* 0x0000000fff00728c */ /* 0x000fc4000bf01270 */
[----:B------:R-:W-:Y:S02]  /*05d0*/  UIMAD.WIDE.U32 UR4, UR7, UR8, URZ ;  /* 0x00000008070472a5 */ /* 0x000fe4000f8e00ff */
[----:B------:R-:W-:Y:S01]  /*05e0*/  UIMAD UR9, UR7, UR9, UR14 ;  /* 0x00000009070972a4 */ /* 0x000fe2000f8e020e */
[----:B---3--:R-:W-:Y:S01]  /*05f0*/  VIMNMX R6, PT, PT, R3, UR16, !PT ;  /* 0x0000001003067c48 */ /* 0x008fe2000ffe0100 */
[----:B------:R-:W-:Y:S02]  /*0600*/  USEL UR7, URZ, UR15, !UP0 ;  /* 0x0000000fff077287 */ /* 0x000fe4000c000000 */
[----:B------:R-:W-:Y:S02]  /*0610*/  UIADD3 UR5, UPT, UPT, UR5, UR9, URZ ;  /* 0x0000000905057290 */ /* 0x000fe4000fffe0ff */
[----:B-1----:R-:W-:Y:S02]  /*0620*/  UIMAD UR13, UR13, UR22, URZ ;  /* 0x000000160d0d72a4 */ /* 0x002fe4000f8e02ff */
[----:B------:R-:W-:-:S02]  /*0630*/  UIADD3 UR18, UPT, UPT, -UR16, URZ, URZ ;  /* 0x000000ff10127290 */ /* 0x000fc4000fffe1ff */
[----:B------:R-:W-:Y:S01]  /*0640*/  UIMAD UR8, UR12, UR23, UR13 ;  /* 0x000000170c0872a4 */ /* 0x000fe2000f8e020d */
[----:B--2---:R-:W-:Y:S01]  /*0650*/  VIADD R5, R5, UR17 ;  /* 0x0000001105057c36 */ /* 0x004fe20008000000 */
[----:B------:R-:W-:Y:S02]  /*0660*/  UIMAD.WIDE.U32 UR4, UR12, UR22, UR4 ;  /* 0x000000160c0472a5 */ /* 0x000fe4000f8e0004 */
[----:B------:R-:W-:Y:S02]  /*0670*/  UISETP.LT.AND UP0, UPT, URZ, UR18, UPT ;  /* 0x00000012ff00728c */ /* 0x000fe4000bf01270 */
[----:B------:R-:W-:Y:S01]  /*0680*/  VIADDMNMX R5, R5, 0xffffffff, R2, PT ;  /* 0xffffffff05057846 */ /* 0x000fe20003800102 */
[----:B------:R-:W-:Y:S01]  /*0690*/  UIADD3 UR8, UPT, UPT, UR5, UR8, URZ ;  /* 0x0000000805087290 */ /* 0x000fe2000fffe0ff */
[----:B------:R-:W-:Y:S01]  /*06a0*/  VIMNMX R2, PT, PT, RZ, UR17, !PT ;  /* 0x00000011ff027c48 */ /* 0x000fe2000ffe0100 */
[----:B0-----:R-:W-:Y:S01]  /*06b0*/  VIADD R7, R4, UR16 ;  /* 0x0000001004077c36 */ /* 0x001fe20008000000 */
[----:B------:R-:W-:Y:S01]  /*06c0*/  VIMNMX R4, PT, PT, RZ, UR16, !PT ;  /* 0x00000010ff047c48 */ /* 0x000fe2000ffe0100 */
[----:B------:R-:W-:Y:S01]  /*06d0*/  IMAD.U32 R3, RZ, RZ, UR5 ;  /* 0x00000005ff037e24 */ /* 0x000fe2000f8e00ff */
[----:B------:R-:W-:Y:S01]  /*06e0*/  IADD3 R5, PT, PT, R5, UR7, -R2 ;  /* 0x0000000705057c10 */ /* 0x000fe2000fffe802 */
[----:B------:R-:W-:Y:S01]  /*06f0*/  USEL UR7, URZ, UR18, !UP0 ;  /* 0x00000012ff077287 */ /* 0x000fe2000c000000 */
[----:B------:R-:W-:Y:S01]  /*0700*/  VIADDMNMX R7, R7, 0xffffffff, R6, PT ;  /* 0xffffffff07077846 */ /* 0x000fe20003800106 */
[----:B------:R-:W-:Y:S01]  /*0710*/  IMAD.U32 R3, RZ, RZ, UR8 ;  /* 0x00000008ff037e24 */ /* 0x000fe2000f8e00ff */
[----:B------:R-:W-:-:S02]  /*0720*/  SHF.R.S32.HI R8, RZ, 0x1f, R5 ;  /* 0x0000001fff087819 */ /* 0x000fc40000011405 */
[----:B------:R-:W-:Y:S01]  /*0730*/  MOV R2, UR4 ;  /* 0x0000000400027c02 */ /* 0x000fe20008000f00 */
[----:B------:R-:W0:Y:S01]  /*0740*/  LDCU.64 UR4, c[0x0][0x380] ;  /* 0x00007000ff0477ac */ /* 0x000e220008000a00 */
[----:B------:R-:W-:Y:S01]  /*0750*/  IADD3 R7, PT, PT, R7, UR7, -R4 ;  /* 0x0000000707077c10 */ /* 0x000fe2000fffe804 */
[----:B------:R-:W-:Y:S02]  /*0760*/  IMAD R8, R8, UR20, RZ ;  /* 0x0000001408087c24 */ /* 0x000fe4000f8e02ff */
[----:B------:R-:W-:Y:S01]  /*0770*/  IMAD.WIDE.U32 R2, R5, UR20, R2 ;  /* 0x0000001405027c25 */ /* 0x000fe2000f8e0002 */
[----:B------:R-:W-:-:S03]  /*0780*/  SHF.R.S32.HI R4, RZ, 0x1f, R7 ;  /* 0x0000001fff047819 */ /* 0x000fc60000011407 */
[----:B------:R-:W-:Y:S02]  /*0790*/  IMAD R9, R5, UR21, R8 ;  /* 0x0000001505097c24 */ /* 0x000fe4000f8e0208 */
[----:B------:R-:W-:-:S03]  /*07a0*/  IMAD R4, R4, UR10, RZ ;  /* 0x0000000a04047c24 */ /* 0x000fc6000f8e02ff */
[----:B------:R-:W-:Y:S01]  /*07b0*/  IADD3 R3, PT, PT, R3, R9, RZ ;  /* 0x0000000903037210 */ /* 0x000fe20007ffe0ff */
[C---:B------:R-:W-:Y:S02]  /*07c0*/  IMAD R5, R7.reuse, UR11, R4 ;  /* 0x0000000b07057c24 */ /* 0x040fe4000f8e0204 */
[----:B------:R-:W-:-:S04]  /*07d0*/  IMAD.WIDE.U32 R2, R7, UR10, R2 ;  /* 0x0000000a07027c25 */ /* 0x000fc8000f8e0002 */
[----:B------:R-:W-:Y:S01]  /*07e0*/  IMAD.IADD R3, R3, 0x1, R5 ;  /* 0x0000000103037824 */ /* 0x000fe200078e0205 */
[----:B0-----:R-:W-:-:S04]  /*07f0*/  LEA R4, P0, R2, UR4, 0x2 ;  /* 0x0000000402047c11 */ /* 0x001fc8000f8010ff */
[----:B------:R-:W-:-:S05]  /*0800*/  LEA.HI.X R5, R2, UR5, R3, 0x2, P0 ;  /* 0x0000000502057c11 */ /* 0x000fca00080f1403 */
[----:B----4-:R-:W-:Y:S01]  /*0810*/  REDG.E.ADD.F32.FTZ.RN.STRONG.GPU desc[UR24][R4.64], R0 ;  /* 0x00000000040079a6 */ /* 0x010fe2000c12f318 */
[----:B------:R-:W-:Y:S05]  /*0820*/  EXIT ;  /* 0x000000000000794d */ /* 0x000fea0003800000 */
        .weak           $__internal_66_$__cuda_sm20_div_s64
        .type           $__internal_66_$__cuda_sm20_div_s64,@function
        .size           $__internal_66_$__cuda_sm20_div_s64,(.L_x_427 - $__internal_66_$__cuda_sm20_div_s64)
$__internal_66_$__cuda_sm20_div_s64:
        /* <DEDUP_REMOVED lines=87> */
[----:B------:R-:W-:Y:S06]  /*0da0*/  RET.REL.NODEC R4 `(_ZN2at6native54_GLOBAL__N__757059ea_21_ReplicationPadding_cu_4a93dcdf31replication_pad_backward_kernelIfEEvNS_27GenericPackedTensorAccessorIT_Lm4ENS_16DefaultPtrTraitsElEENS3_IKS4_Lm4ES5_lEEiiii) ;  /* 0xfffffff004947950 */ /* 0x000fec0003c3ffff */
.L_x_307:
        /* <DEDUP_REMOVED lines=13> */
.L_x_427:


//--------------------- .text._ZN2at6native54_GLOBAL__N__757059ea_21_ReplicationPadding_cu_4a93dcdf31replication_pad_backward_kernelIdEEvNS_27GenericPackedTensorAccessorIT_Lm4ENS_16DefaultPtrTraitsElEENS3_IKS4_Lm4ES5_lEEiiii --------------------------
	.section	.text._ZN2at6native54_GLOBAL__N__757059ea_21_ReplicationPadding_cu_4a93dcdf31replication_pad_backward_kernelIdEEvNS_27GenericPackedTensorAccessorIT_Lm4ENS_16DefaultPtrTraitsElEENS3_IKS4_Lm4ES5_lEEiiii,"ax",@progbits
	.align	128
.text._ZN2at6native54_GLOBAL__N__757059ea_21_ReplicationPadding_cu_4a93dcdf31replication_pad_backward_kernelIdEEvNS_27GenericPackedTensorAccessorIT_Lm4ENS_16DefaultPtrTraitsElEENS3_IKS4_Lm4ES5_lEEiiii:
        .type           _ZN2at6native54_GLOBAL__N__757059ea_21_ReplicationPadding_cu_4a93dcdf31replication_pad_backward_kernelIdEEvNS_27GenericPackedTensorAccessorIT_Lm4ENS_16DefaultPtrTraitsElEENS3_IKS4_Lm4ES5_lEEiiii,@function
        .size           _ZN2at6native54_GLOBAL__N__757059ea_21_ReplicationPadding_cu_4a93dcdf31replication_pad_backward_kernelIdEEvNS_27GenericPackedTensorAccessorIT_Lm4ENS_16DefaultPtrTraitsElEENS3_IKS4_Lm4ES5_lEEiiii,(.L_x_429 - _ZN2at6native54_GLOBAL__N__757059ea_21_ReplicationPadding_cu_4a93dcdf31replication_pad_backward_kernelIdEEvNS_27GenericPackedTensorAccessorIT_Lm4ENS_16DefaultPtrTraitsElEENS3_IKS4_Lm4ES5_lEEiiii)
        .other          _ZN2at6native54_GLOBAL__N__757059ea_21_ReplicationPadding_cu_4a93dcdf31replication_pad_backward_kernelIdEEvNS_27GenericPackedTensorAccessorIT_Lm4ENS_16DefaultPtrTraitsElEENS3_IKS4_Lm4ES5_lEEiiii,@"STO_CUDA_ENTRY STV_DEFAULT"
_ZN2at6native54_GLOBAL__N__757059ea_21_ReplicationPadding_cu_4a93dcdf31replication_pad_backward_kernelIdEEvNS_27GenericPackedTensorAccessorIT_Lm4ENS_16DefaultPtrTraitsElEENS3_IKS4_Lm4ES5_lEEiiii:
        /* <DEDUP_REMOVED lines=42> */
.L_x_309:
[----:B------:R-:W-:-:S07]  /*02a0*/  MOV R0, 0x2c0 ;  /* 0x000002c000007802 */ /* 0x000fce0000000f00 */
[----:B0-----:R-:W-:Y:S05]  /*02b0*/  CALL.REL.NOINC `($__internal_67_$__cuda_sm20_div_s64) ;  /* 0x00000004005c7944 */ /* 0x001fea0003c00000 */
        /* <DEDUP_REMOVED lines=9> */
.L_x_310:
[----:B0-----:R-:W-:Y:S05]  /*0350*/  BSYNC.RECONVERGENT B0 ;  /* 0x0000000000007941 */ /* 0x001fea0003800200 */
.L_x_308:
        /* <DEDUP_REMOVED lines=75> */
[----:B----4-:R-:W-:Y:S01]  /*0810*/  REDG.E.ADD.F64.RN.STRONG.GPU desc[UR24][R6.64], R2 ;  /* 0x00000002060079a6 */ /* 0x010fe2000c12ff18 */
[----:B------:R-:W-:Y:S05]  /*0820*/  EXIT ;  /* 0x000000000000794d */ /* 0x000fea0003800000 */
        .weak           $__internal_67_$__cuda_sm20_div_s64
        .type           $__internal_67_$__cuda_sm20_div_s64,@function
        .size           $__internal_67_$__cuda_sm20_div_s64,(.L_x_429 - $__internal_67_$__cuda_sm20_div_s64)
$__internal_67_$__cuda_sm20_div_s64:
        /* <DEDUP_REMOVED lines=87> */
[----:B------:R-:W-:Y:S06]  /*0da0*/  RET.REL.NODEC R4 `(_ZN2at6native54_GLOBAL__N__757059ea_21_ReplicationPadding_cu_4a93dcdf31replication_pad_backward_kernelIdEEvNS_27GenericPackedTensorAccessorIT_Lm4ENS_16DefaultPtrTraitsElEENS3_IKS4_Lm4ES5_lEEiiii) ;  /* 0xfffffff004947950 */ /* 0x000fec0003c3ffff */
.L_x_311:
        /* <DEDUP_REMOVED lines=13> */
.L_x_429:


//--------------------- .nv.shared.reserved.0     --------------------------
	.section	.nv.shared.reserved.0,"aw",@nobits
	.weak		__nv_reservedSMEM_offset_0_alias
	.size		__nv_reservedSMEM_offset_0_alias, 0, 64
	.other		__nv_reservedSMEM_offset_0_alias,@"STO_CUDA_RESERVED_SHARED STV_DEFAULT"
__nv_reservedSMEM_offset_0_alias:
	.zero		0
	.zero		64


//--------------------- .nv.global                --------------------------
	.section	.nv.global,"aw",@nobits
.nv.global:
	.type		_ZN52_INTERNAL_757059ea_21_ReplicationPadding_cu_4a93dcdf4cuda3std3__48in_placeE,@object
	.size		_ZN52_INTERNAL_757059ea_21_ReplicationPadding_cu_4a93dcdf4cuda3std3__48in_placeE,(_ZN52_INTERNAL_757059ea_21_ReplicationPadding_cu_4a93dcdf4cuda3std6ranges3__45__cpo8distanceE - _ZN52_INTERNAL_757059ea_21_ReplicationPadding_cu_4a93dcdf4cuda3std3__48in_placeE)
_ZN52_INTERNAL_757059ea_21_ReplicationPadding_cu_4a93dcdf4cuda3std3__48in_placeE:
	.zero		1
	.type		_ZN52_INTERNAL_757059ea_21_ReplicationPadding_cu_4a93dcdf4cuda3std6ranges3__45__cpo8distanceE,@object
	.size		_ZN52_INTERNAL_757059ea_21_ReplicationPadding_cu_4a93dcdf4cuda3std6ranges3__45__cpo8distanceE,(_ZN52_INTERNAL_757059ea_21_ReplicationPadding_cu_4a93dcdf4cuda3std3__45__cpo6cbeginE - _ZN52_INTERNAL_757059ea_21_ReplicationPadding_cu_4a93dcdf4cuda3std6ranges3__45__cpo8distanceE)
_ZN52_INTERNAL_757059ea_21_ReplicationPadding_cu_4a93dcdf4cuda3std6ranges3__45__cpo8distanceE:
	.zero		1
	.type		_ZN52_INTERNAL_757059ea_21_ReplicationPadding_cu_4a93dcdf4cuda3std3__45__cpo6cbeginE,@object
	.size		_ZN52_INTERNAL_757059ea_21_ReplicationPadding_cu_4a93dcdf4cuda3std3__45__cpo6cbeginE,(_ZN52_INTERNAL_757059ea_21_ReplicationPadding_cu_4a93dcdf4cuda3std6ranges3__45__cpo7advanceE - _ZN52_INTERNAL_757059ea_21_ReplicationPadding_cu_4a93dcdf4cuda3std3__45__cpo6cbeginE)
_ZN52_INTERNAL_757059ea_21_ReplicationPadding_cu_4a93dcdf4cuda3std3__45__cpo6cbeginE:
	.zero		1
	.type		_ZN52_INTERNAL_757059ea_21_ReplicationPadding_cu_4a93dcdf4cuda3std6ranges3__45__cpo7advanceE,@object
	.size		_ZN52_INTERNAL_757059ea_21_ReplicationPadding_cu_4a93dcdf4cuda3std6ranges3__45__cpo7advanceE,(_ZN52_INTERNAL_757059ea_21_ReplicationPadding_cu_4a93dcdf4cuda3std3__45__cpo7crbeginE - _ZN52_INTERNAL_757059ea_21_ReplicationPadding_cu_4a93dcdf4cuda3std6ranges3__45__cpo7advanceE)
_ZN52_INTERNAL_757059ea_21_ReplicationPadding_cu_4a93dcdf4cuda3std6ranges3__45__cpo7advanceE:
	.zero		1
	.type		_ZN52_INTERNAL_757059ea_21_ReplicationPadding_cu_4a93dcdf4cuda3std3__45__cpo7crbeginE,@object
	.size		_ZN52_INTERNAL_757059ea_21_ReplicationPadding_cu_4a93dcdf4cuda3std3__45__cpo7crbeginE,(_ZN52_INTERNAL_757059ea_21_ReplicationPadding_cu_4a93dcdf4cuda3std6ranges3__45__cpo4dataE - _ZN52_INTERNAL_757059ea_21_ReplicationPadding_cu_4a93dcdf4cuda3std3__45__cpo7crbeginE)
_ZN52_INTERNAL_757059ea_21_ReplicationPadding_cu_4a93dcdf4cuda3std3__45__cpo7crbeginE:
	.zero		1
	.type		_ZN52_INTERNAL_757059ea_21_ReplicationPadding_cu_4a93dcdf4cuda3std6ranges3__45__cpo4dataE,@object
	.size		_ZN52_INTERNAL_757059ea_21_ReplicationPadding_cu_4a93dcdf4cuda3std6ranges3__45__cpo4dataE,(_ZN52_INTERNAL_757059ea_21_ReplicationPadding_cu_4a93dcdf4cuda3std6ranges3__45__cpo5beginE - _ZN52_INTERNAL_757059ea_21_ReplicationPadding_cu_4a93dcdf4cuda3std6ranges3__45__cpo4dataE)
_ZN52_INTERNAL_757059ea_21_ReplicationPadding_cu_4a93dcdf4cuda3std6ranges3__45__cpo4dataE:
	.zero		1
	.type		_ZN52_INTERNAL_757059ea_21_ReplicationPadding_cu_4a93dcdf4cuda3std6ranges3__45__cpo5beginE,@object
	.size		_ZN52_INTERNAL_757059ea_21_ReplicationPadding_cu_4a93dcdf4cuda3std6ranges3__45__cpo5beginE,(_ZN52_INTERNAL_757059ea_21_ReplicationPadding_cu_4a93dcdf4cuda3std3__454_GLOBAL__N__757059ea_21_ReplicationPadding_cu_4a93dcdf6ignoreE - _ZN52_INTERNAL_757059ea_21_ReplicationPadding_cu_4a93dcdf4cuda3std6ranges3__45__cpo5beginE)
_ZN52_INTERNAL_757059ea_21_ReplicationPadding_cu_4a93dcdf4cuda3std6ranges3__45__cpo5beginE:
	.zero		1
	.type		_ZN52_INTERNAL_757059ea_21_ReplicationPadding_cu_4a93dcdf4cuda3std3__454_GLOBAL__N__757059ea_21_ReplicationPadding_cu_4a93dcdf6ignoreE,@object
	.size		_ZN52_INTERNAL_757059ea_21_ReplicationPadding_cu_4a93dcdf4cuda3std3__454_GLOBAL__N__757059ea_21_ReplicationPadding_cu_4a93dcdf6ignoreE,(_ZN52_INTERNAL_757059ea_21_ReplicationPadding_cu_4a93dcdf4cuda3std6ranges3__45__cpo4sizeE - _ZN52_INTERNAL_757059ea_21_ReplicationPadding_cu_4a93dcdf4cuda3std3__454_GLOBAL__N__757059ea_21_ReplicationPadding_cu_4a93dcdf6ignoreE)
_ZN52_INTERNAL_757059ea_21_ReplicationPadding_cu_4a93dcdf4cuda3std3__454_GLOBAL__N__757059ea_21_ReplicationPadding_cu_4a93dcdf6ignoreE:
	.zero		1
	.type		_ZN52_INTERNAL_757059ea_21_ReplicationPadding_cu_4a93dcdf4cuda3std6ranges3__45__cpo4sizeE,@object
	.size		_ZN52_INTERNAL_757059ea_21_ReplicationPadding_cu_4a93dcdf4cuda3std6ranges3__45__cpo4sizeE,(_ZN52_INTERNAL_757059ea_21_ReplicationPadding_cu_4a93dcdf4cuda3std3__45__cpo5beginE - _ZN52_INTERNAL_757059ea_21_ReplicationPadding_cu_4a93dcdf4cuda3std6ranges3__45__cpo4sizeE)
_ZN52_INTERNAL_757059ea_21_ReplicationPadding_cu_4a93dcdf4cuda3std6ranges3__45__cpo4sizeE:
	.zero		1
	.type		_ZN52_INTERNAL_757059ea_21_ReplicationPadding_cu_4a93dcdf4cuda3std3__45__cpo5beginE,@object
	.size		_ZN52_INTERNAL_757059ea_21_ReplicationPadding_cu_4a93dcdf4cuda3std3__45__cpo5beginE,(_ZN52_INTERNAL_757059ea_21_ReplicationPadding_cu_4a93dcdf4cuda3std6ranges3__45__cpo6cbeginE - _ZN52_INTERNAL_757059ea_21_ReplicationPadding_cu_4a93dcdf4cuda3std3__45__cpo5beginE)
_ZN52_INTERNAL_757059ea_21_ReplicationPadding_cu_4a93dcdf4cuda3std3__45__cpo5beginE:
	.zero		1
	.type		_ZN52_INTERNAL_757059ea_21_ReplicationPadding_cu_4a93dcdf4cuda3std6ranges3__45__cpo6cbeginE,@object
	.size		_ZN52_INTERNAL_757059ea_21_ReplicationPadding_cu_4a93dcdf4cuda3std6ranges3__45__cpo6cbeginE,(_ZN52_INTERNAL_757059ea_21_ReplicationPadding_cu_4a93dcdf4cuda3std3__45__cpo6rbeginE - _ZN52_INTERNAL_757059ea_21_ReplicationPadding_cu_4a93dcdf4cuda3std6ranges3__45__cpo6cbeginE)
_ZN52_INTERNAL_757059ea_21_ReplicationPadding_cu_4a93dcdf4cuda3std6ranges3__45__cpo6cbeginE:
	.zero		1
	.type		_ZN52_INTERNAL_757059ea_21_ReplicationPadding_cu_4a93dcdf4cuda3std3__45__cpo6rbeginE,@object
	.size		_ZN52_INTERNAL_757059ea_21_ReplicationPadding_cu_4a93dcdf4cuda3std3__45__cpo6rbeginE,(_ZN52_INTERNAL_757059ea_21_ReplicationPadding_cu_4a93dcdf4cuda3std6ranges3__45__cpo4nextE - _ZN52_INTERNAL_757059ea_21_ReplicationPadding_cu_4a93dcdf4cuda3std3__45__cpo6rbeginE)
_ZN52_INTERNAL_757059ea_21_ReplicationPadding_cu_4a93dcdf4cuda3std3__45__cpo6rbeginE:
	.zero		1
	.type		_ZN52_INTERNAL_757059ea_21_ReplicationPadding_cu_4a93dcdf4cuda3std6ranges3__45__cpo4nextE,@object
	.size		_ZN52_INTERNAL_757059ea_21_ReplicationPadding_cu_4a93dcdf4cuda3std6ranges3__45__cpo4nextE,(_ZN52_INTERNAL_757059ea_21_ReplicationPadding_cu_4a93dcdf4cuda3std6ranges3__45__cpo4swapE - _ZN52_INTERNAL_757059ea_21_ReplicationPadding_cu_4a93dcdf4cuda3std6ranges3__45__cpo4nextE)
_ZN52_INTERNAL_757059ea_21_ReplicationPadding_cu_4a93dcdf4cuda3std6ranges3__45__cpo4nextE:
	.zero		1
	.type		_ZN52_INTERNAL_757059ea_21_ReplicationPadding_cu_4a93dcdf4cuda3std6ranges3__45__cpo4swapE,@object
	.size		_ZN52_INTERNAL_757059ea_21_ReplicationPadding_cu_4a93dcdf4cuda3std6ranges3__45__cpo4swapE,(_ZN52_INTERNAL_757059ea_21_ReplicationPadding_cu_4a93dcdf4cuda3std3__420unreachable_sentinelE - _ZN52_INTERNAL_757059ea_21_ReplicationPadding_cu_4a93dcdf4cuda3std6ranges3__45__cpo4swapE)
_ZN52_INTERNAL_757059ea_21_ReplicationPadding_cu_4a93dcdf4cuda3std6ranges3__45__cpo4swapE:
	.zero		1
	.type		_ZN52_INTERNAL_757059ea_21_ReplicationPadding_cu_4a93dcdf4cuda3std3__420unreachable_sentinelE,@object
	.size		_ZN52_INTERNAL_757059ea_21_ReplicationPadding_cu_4a93dcdf4cuda3std3__420unreachable_sentinelE,(_ZN52_INTERNAL_757059ea_21_ReplicationPadding_cu_4a93dcdf6thrust24THRUST_300001_SM_1030_NS6system6detail10sequential3seqE - _ZN52_INTERNAL_757059ea_21_ReplicationPadding_cu_4a93dcdf4cuda3std3__420unreachable_sentinelE)
_ZN52_INTERNAL_757059ea_21_ReplicationPadding_cu_4a93dcdf4cuda3std3__420unreachable_sentinelE:
	.zero		1
	.type		_ZN52_INTERNAL_757059ea_21_ReplicationPadding_cu_4a93dcdf6thrust24THRUST_300001_SM_1030_NS6system6detail10sequential3seqE,@object
	.size		_ZN52_INTERNAL_757059ea_21_ReplicationPadding_cu_4a93dcdf6thrust24THRUST_300001_SM_1030_NS6system6detail10sequential3seqE,(_ZN52_INTERNAL_757059ea_21_ReplicationPadding_cu_4a93dcdf4cuda3std3__45__cpo4cendE - _ZN52_INTERNAL_757059ea_21_ReplicationPadding_cu_4a93dcdf6thrust24THRUST_300001_SM_1030_NS6system6detail10sequential3seqE)
_ZN52_INTERNAL_757059ea_21_ReplicationPadding_cu_4a93dcdf6thrust24THRUST_300001_SM_1030_NS6system6detail10sequential3seqE:
	.zero		1
	.type		_ZN52_INTERNAL_757059ea_21_ReplicationPadding_cu_4a93dcdf4cuda3std3__45__cpo4cendE,@object
	.size		_ZN52_INTERNAL_757059ea_21_ReplicationPadding_cu_4a93dcdf4cuda3std3__45__cpo4cendE,(_ZN52_INTERNAL_757059ea_21_ReplicationPadding_cu_4a93dcdf4cuda3std6ranges3__45__cpo9iter_swapE - _ZN52_INTERNAL_757059ea_21_ReplicationPadding_cu_4a93dcdf4cuda3std3__45__cpo4cendE)
_ZN52_INTERNAL_757059ea_21_ReplicationPadding_cu_4a93dcdf4cuda3std3__45__cpo4cendE:
	.zero		1
	.type		_ZN52_INTERNAL_757059ea_21_ReplicationPadding_cu_4a93dcdf4cuda3std6ranges3__45__cpo9iter_swapE,@object
	.size		_ZN52_INTERNAL_757059ea_21_ReplicationPadding_cu_4a93dcdf4cuda3std6ranges3__45__cpo9iter_swapE,(_ZN52_INTERNAL_757059ea_21_ReplicationPadding_cu_4a93dcdf4cuda3std3__45__cpo5crendE - _ZN52_INTERNAL_757059ea_21_ReplicationPadding_cu_4a93dcdf4cuda3std6ranges3__45__cpo9iter_swapE)
_ZN52_INTERNAL_757059ea_21_ReplicationPadding_cu_4a93dcdf4cuda3std6ranges3__45__cpo9iter_swapE:
	.zero		1
	.type		_ZN52_INTERNAL_757059ea_21_ReplicationPadding_cu_4a93dcdf4cuda3std3__45__cpo5crendE,@object
	.size		_ZN52_INTERNAL_757059ea_21_ReplicationPadding_cu_4a93dcdf4cuda3std3__45__cpo5crendE,(_ZN52_INTERNAL_757059ea_21_ReplicationPadding_cu_4a93dcdf4cuda3std6ranges3__45__cpo5cdataE - _ZN52_INTERNAL_757059ea_21_ReplicationPadding_cu_4a93dcdf4cuda3std3__45__cpo5crendE)
_ZN52_INTERNAL_757059ea_21_ReplicationPadding_cu_4a93dcdf4cuda3std3__45__cpo5crendE:
	.zero		1
	.type		_ZN52_INTERNAL_757059ea_21_ReplicationPadding_cu_4a93dcdf4cuda3std6ranges3__45__cpo5cdataE,@object
	.size		_ZN52_INTERNAL_757059ea_21_ReplicationPadding_cu_4a93dcdf4cuda3std6ranges3__45__cpo5cdataE,(_ZN52_INTERNAL_757059ea_21_ReplicationPadding_cu_4a93dcdf4cuda3std6ranges3__45__cpo3endE - _ZN52_INTERNAL_757059ea_21_ReplicationPadding_cu_4a93dcdf4cuda3std6ranges3__45__cpo5cdataE)
_ZN52_INTERNAL_757059ea_21_ReplicationPadding_cu_4a93dcdf4cuda3std6ranges3__45__cpo5cdataE:
	.zero		1
	.type		_ZN52_INTERNAL_757059ea_21_ReplicationPadding_cu_4a93dcdf4cuda3std6ranges3__45__cpo3endE,@object
	.size		_ZN52_INTERNAL_757059ea_21_ReplicationPadding_cu_4a93dcdf4cuda3std6ranges3__45__cpo3endE,(_ZN52_INTERNAL_757059ea_21_ReplicationPadding_cu_4a93dcdf4cuda3std3__419piecewise_constructE - _ZN52_INTERNAL_757059ea_21_ReplicationPadding_cu_4a93dcdf4cuda3std6ranges3__45__cpo3endE)
_ZN52_INTERNAL_757059ea_21_ReplicationPadding_cu_4a93dcdf4cuda3std6ranges3__45__cpo3endE:
	.zero		1
	.type		_ZN52_INTERNAL_757059ea_21_ReplicationPadding_cu_4a93dcdf4cuda3std3__419piecewise_constructE,@object
	.size		_ZN52_INTERNAL_757059ea_21_ReplicationPadding_cu_4a93dcdf4cuda3std3__419piecewise_constructE,(_ZN52_INTERNAL_757059ea_21_ReplicationPadding_cu_4a93dcdf4cuda3std6ranges3__45__cpo5ssizeE - _ZN52_INTERNAL_757059ea_21_ReplicationPadding_cu_4a93dcdf4cuda3std3__419piecewise_constructE)
_ZN52_INTERNAL_757059ea_21_ReplicationPadding_cu_4a93dcdf4cuda3std3__419piecewise_constructE:
	.zero		1
	.type		_ZN52_INTERNAL_757059ea_21_ReplicationPadding_cu_4a93dcdf4cuda3std6ranges3__45__cpo5ssizeE,@object
	.size		_ZN52_INTERNAL_757059ea_21_ReplicationPadding_cu_4a93dcdf4cuda3std6ranges3__45__cpo5ssizeE,(_ZN52_INTERNAL_757059ea_21_ReplicationPadding_cu_4a93dcdf4cuda3std3__45__cpo3endE - _ZN52_INTERNAL_757059ea_21_ReplicationPadding_cu_4a93dcdf4cuda3std6ranges3__45__cpo5ssizeE)
_ZN52_INTERNAL_757059ea_21_ReplicationPadding_cu_4a93dcdf4cuda3std6ranges3__45__cpo5ssizeE:
	.zero		1
	.type		_ZN52_INTERNAL_757059ea_21_ReplicationPadding_cu_4a93dcdf4cuda3std3__45__cpo3endE,@object
	.size		_ZN52_INTERNAL_757059ea_21_ReplicationPadding_cu_4a93dcdf4cuda3std3__45__cpo3endE,(_ZN52_INTERNAL_757059ea_21_ReplicationPadding_cu_4a93dcdf4cuda3std6ranges3__45__cpo4cendE - _ZN52_INTERNAL_757059ea_21_ReplicationPadding_cu_4a93dcdf4cuda3std3__45__cpo3endE)
_ZN52_INTERNAL_757059ea_21_ReplicationPadding_cu_4a93dcdf4cuda3std3__45__cpo3endE:
	.zero		1
	.type		_ZN52_INTERNAL_757059ea_21_ReplicationPadding_cu_4a93dcdf4cuda3std6ranges3__45__cpo4cendE,@object
	.size		_ZN52_INTERNAL_757059ea_21_ReplicationPadding_cu_4a93dcdf4cuda3std6ranges3__45__cpo4cendE,(_ZN52_INTERNAL_757059ea_21_ReplicationPadding_cu_4a93dcdf4cuda3std3__45__cpo4rendE - _ZN52_INTERNAL_757059ea_21_ReplicationPadding_cu_4a93dcdf4cuda3std6ranges3__45__cpo4cendE)
_ZN52_INTERNAL_757059ea_21_ReplicationPadding_cu_4a93dcdf4cuda3std6ranges3__45__cpo4cendE:
	.zero		1
	.type		_ZN52_INTERNAL_757059ea_21_ReplicationPadding_cu_4a93dcdf4cuda3std3__45__cpo4rendE,@object
	.size		_ZN52_INTERNAL_757059ea_21_ReplicationPadding_cu_4a93dcdf4cuda3std3__45__cpo4rendE,(_ZN52_INTERNAL_757059ea_21_ReplicationPadding_cu_4a93dcdf4cuda3std6ranges3__45__cpo4prevE - _ZN52_INTERNAL_757059ea_21_ReplicationPadding_cu_4a93dcdf4cuda3std3__45__cpo4rendE)
_ZN52_INTERNAL_757059ea_21_ReplicationPadding_cu_4a93dcdf4cuda3std3__45__cpo4rendE:
	.zero		1
	.type		_ZN52_INTERNAL_757059ea_21_ReplicationPadding_cu_4a93dcdf4cuda3std6ranges3__45__cpo4prevE,@object
	.size		_ZN52_INTERNAL_757059ea_21_ReplicationPadding_cu_4a93dcdf4cuda3std6ranges3__45__cpo4prevE,(_ZN52_INTERNAL_757059ea_21_ReplicationPadding_cu_4a93dcdf4cuda3std6ranges3__45__cpo9iter_moveE - _ZN52_INTERNAL_757059ea_21_ReplicationPadding_cu_4a93dcdf4cuda3std6ranges3__45__cpo4prevE)
_ZN52_INTERNAL_757059ea_21_ReplicationPadding_cu_4a93dcdf4cuda3std6ranges3__45__cpo4prevE:
	.zero		1
	.type		_ZN52_INTERNAL_757059ea_21_ReplicationPadding_cu_4a93dcdf4cuda3std6ranges3__45__cpo9iter_moveE,@object
	.size		_ZN52_INTERNAL_757059ea_21_ReplicationPadding_cu_4a93dcdf4cuda3std6ranges3__45__cpo9iter_moveE,(.L_13 - _ZN52_INTERNAL_757059ea_21_ReplicationPadding_cu_4a93dcdf4cuda3std6ranges3__45__cpo9iter_moveE)
_ZN52_INTERNAL_757059ea_21_ReplicationPadding_cu_4a93dcdf4cuda3std6ranges3__45__cpo9iter_moveE:
	.zero		1
.L_13:


//--------------------- .nv.constant0._ZN2at6native54_GLOBAL__N__757059ea_21_ReplicationPadding_cu_4a93dcdf32replication_pad_forward_kernel3dIN3c108BFloat16EEEvNS_27GenericPackedTensorAccessorIKT_Lm5ENS_16DefaultPtrTraitsElEENS5_IS6_Lm5ES8_lEEiiiii --------------------------
	.section	.nv.constant0._ZN2at6native54_GLOBAL__N__757059ea_21_ReplicationPadding_cu_4a93dcdf32replication_pad_forward_kernel3dIN3c108BFloat16EEEvNS_27GenericPackedTensorAccessorIKT_Lm5ENS_16DefaultPtrTraitsElEENS5_IS6_Lm5ES8_lEEiiiii,"a",@progbits
	.sectionflags	@""
	.align	4
.nv.constant0._ZN2at6native54_GLOBAL__N__757059ea_21_ReplicationPadding_cu_4a93dcdf32replication_pad_forward_kernel3dIN3c108BFloat16EEEvNS_27GenericPackedTensorAccessorIKT_Lm5ENS_16DefaultPtrTraitsElEENS5_IS6_Lm5ES8_lEEiiiii:
	.zero		1092


//--------------------- .nv.constant0._ZN2at6native54_GLOBAL__N__757059ea_21_ReplicationPadding_cu_4a93dcdf32replication_pad_forward_kernel3dIN3c104HalfEEEvNS_27GenericPackedTensorAccessorIKT_Lm5ENS_16DefaultPtrTraitsElEENS5_IS6_Lm5ES8_lEEiiiii --------------------------
	.section	.nv.constant0._ZN2at6native54_GLOBAL__N__757059ea_21_ReplicationPadding_cu_4a93dcdf32replication_pad_forward_kernel3dIN3c104HalfEEEvNS_27GenericPackedTensorAccessorIKT_Lm5ENS_16DefaultPtrTraitsElEENS5_IS6_Lm5ES8_lEEiiiii,"a",@progbits
	.sectionflags	@""
	.align	4
.nv.constant0._ZN2at6native54_GLOBAL__N__757059ea_21_ReplicationPadding_cu_4a93dcdf32replication_pad_forward_kernel3dIN3c104HalfEEEvNS_27GenericPackedTensorAccessorIKT_Lm5ENS_16DefaultPtrTraitsElEENS5_IS6_Lm5ES8_lEEiiiii:
	.zero		1092


//--------------------- .nv.constant0._ZN2at6native54_GLOBAL__N__757059ea_21_ReplicationPadding_cu_4a93dcdf32replication_pad_forward_kernel3dIN3c107complexIfEEEEvNS_27GenericPackedTensorAccessorIKT_Lm5ENS_16DefaultPtrTraitsElEENS6_IS7_Lm5ES9_lEEiiiii --------------------------
	.section	.nv.constant0._ZN2at6native54_GLOBAL__N__757059ea_21_ReplicationPadding_cu_4a93dcdf32replication_pad_forward_kernel3dIN3c107complexIfEEEEvNS_27GenericPackedTensorAccessorIKT_Lm5ENS_16DefaultPtrTraitsElEENS6_IS7_Lm5ES9_lEEiiiii,"a",@progbits
	.sectionflags	@""
	.align	4
.nv.constant0._ZN2at6native54_GLOBAL__N__757059ea_21_ReplicationPadding_cu_4a93dcdf32replication_pad_forward_kernel3dIN3c107complexIfEEEEvNS_27GenericPackedTensorAccessorIKT_Lm5ENS_16DefaultPtrTraitsElEENS6_IS7_Lm5ES9_lEEiiiii:
	.zero		1092


//--------------------- .nv.constant0._ZN2at6native54_GLOBAL__N__757059ea_21_ReplicationPadding_cu_4a93dcdf32replication_pad_forward_kernel3dIN3c107complexIdEEEEvNS_27GenericPackedTensorAccessorIKT_Lm5ENS_16DefaultPtrTraitsElEENS6_IS7_Lm5ES9_lEEiiiii --------------------------
	.section	.nv.constant0._ZN2at6native54_GLOBAL__N__757059ea_21_ReplicationPadding_cu_4a93dcdf32replication_pad_forward_kernel3dIN3c107complexIdEEEEvNS_27GenericPackedTensorAccessorIKT_Lm5ENS_16DefaultPtrTraitsElEENS6_IS7_Lm5ES9_lEEiiiii,"a",@progbits
	.sectionflags	@""
	.align	4
.nv.constant0._ZN2at6native54_GLOBAL__N__757059ea_21_ReplicationPadding_cu_4a93dcdf32replication_pad_forward_kernel3dIN3c107complexIdEEEEvNS_27GenericPackedTensorAccessorIKT_Lm5ENS_16DefaultPtrTraitsElEENS6_IS7_Lm5ES9_lEEiiiii:
	.zero		1092


//--------------------- .nv.constant0._ZN2at6native54_GLOBAL__N__757059ea_21_ReplicationPadding_cu_4a93dcdf32replication_pad_forward_kernel3dIfEEvNS_27GenericPackedTensorAccessorIKT_Lm5ENS_16DefaultPtrTraitsElEENS3_IS4_Lm5ES6_lEEiiiii --------------------------
	.section	.nv.constant0._ZN2at6native54_GLOBAL__N__757059ea_21_ReplicationPadding_cu_4a93dcdf32replication_pad_forward_kernel3dIfEEvNS_27GenericPackedTensorAccessorIKT_Lm5ENS_16DefaultPtrTraitsElEENS3_IS4_Lm5ES6_lEEiiiii,"a",@progbits
	.sectionflags	@""
	.align	4
.nv.constant0._ZN2at6native54_GLOBAL__N__757059ea_21_ReplicationPadding_cu_4a93dcdf32replication_pad_forward_kernel3dIfEEvNS_27GenericPackedTensorAccessorIKT_Lm5ENS_16DefaultPtrTraitsElEENS3_IS4_Lm5ES6_lEEiiiii:
	.zero		1092


//--------------------- .nv.constant0._ZN2at6native54_GLOBAL__N__757059ea_21_ReplicationPadding_cu_4a93dcdf32replication_pad_forward_kernel3dIdEEvNS_27GenericPackedTensorAccessorIKT_Lm5ENS_16DefaultPtrTraitsElEENS3_IS4_Lm5ES6_lEEiiiii --------------------------
	.section	.nv.constant0._ZN2at6native54_GLOBAL__N__757059ea_21_ReplicationPadding_cu_4a93dcdf32replication_pad_forward_kernel3dIdEEvNS_27GenericPackedTensorAccessorIKT_Lm5ENS_16DefaultPtrTraitsElEENS3_IS4_Lm5ES6_lEEiiiii,"a",@progbits
	.sectionflags	@""
	.align	4
.nv.constant0._ZN2at6native54_GLOBAL__N__757059ea_21_ReplicationPadding_cu_4a93dcdf32replication_pad_forward_kernel3dIdEEvNS_27GenericPackedTensorAccessorIKT_Lm5ENS_16DefaultPtrTraitsElEENS3_IS4_Lm5ES6_lEEiiiii:
	.zero		1092


//--------------------- .nv.constant0._ZN2at6native54_GLOBAL__N__757059ea_21_ReplicationPadding_cu_4a93dcdf32replication_pad_forward_kernel3dIsEEvNS_27GenericPackedTensorAccessorIKT_Lm5ENS_16DefaultPtrTraitsElEENS3_IS4_Lm5ES6_lEEiiiii --------------------------
	.section	.nv.constant0._ZN2at6native54_GLOBAL__N__757059ea_21_ReplicationPadding_cu_4a93dcdf32replication_pad_forward_kernel3dIsEEvNS_27GenericPackedTensorAccessorIKT_Lm5ENS_16DefaultPtrTraitsElEENS3_IS4_Lm5ES6_lEEiiiii,"a",@progbits
	.sectionflags	@""
	.align	4
.nv.constant0._ZN2at6native54_GLOBAL__N__757059ea_21_ReplicationPadding_cu_4a93dcdf32replication_pad_forward_kernel3dIsEEvNS_27GenericPackedTensorAccessorIKT_Lm5ENS_16DefaultPtrTraitsElEENS3_IS4_Lm5ES6_lEEiiiii:
	.zero		1092


//--------------------- .nv.constant0._ZN2at6native54_GLOBAL__N__757059ea_21_ReplicationPadding_cu_4a93dcdf32replication_pad_forward_kernel3dIlEEvNS_27GenericPackedTensorAccessorIKT_Lm5ENS_16DefaultPtrTraitsElEENS3_IS4_Lm5ES6_lEEiiiii --------------------------
	.section	.nv.constant0._ZN2at6native54_GLOBAL__N__757059ea_21_ReplicationPadding_cu_4a93dcdf32replication_pad_forward_kernel3dIlEEvNS_27GenericPackedTensorAccessorIKT_Lm5ENS_16DefaultPtrTraitsElEENS3_IS4_Lm5ES6_lEEiiiii,"a",@progbits
	.sectionflags	@""
	.align	4
.nv.constant0._ZN2at6native54_GLOBAL__N__757059ea_21_ReplicationPadding_cu_4a93dcdf32replication_pad_forward_kernel3dIlEEvNS_27GenericPackedTensorAccessorIKT_Lm5ENS_16DefaultPtrTraitsElEENS3_IS4_Lm5ES6_lEEiiiii:
	.zero		1092


//--------------------- .nv.constant0._ZN2at6native54_GLOBAL__N__757059ea_21_ReplicationPadding_cu_4a93dcdf32replication_pad_forward_kernel3dIiEEvNS_27GenericPackedTensorAccessorIKT_Lm5ENS_16DefaultPtrTraitsElEENS3_IS4_Lm5ES6_lEEiiiii --------------------------
	.section	.nv.constant0._ZN2at6native54_GLOBAL__N__757059ea_21_ReplicationPadding_cu_4a93dcdf32replication_pad_forward_kernel3dIiEEvNS_27GenericPackedTensorAccessorIKT_Lm5ENS_16DefaultPtrTraitsElEENS3_IS4_Lm5ES6_lEEiiiii,"a",@progbits
	.sectionflags	@""
	.align	4
.nv.constant0._ZN2at6native54_GLOBAL__N__757059ea_21_ReplicationPadding_cu_4a93dcdf32replication_pad_forward_kernel3dIiEEvNS_27GenericPackedTensorAccessorIKT_Lm5ENS_16DefaultPtrTraitsElEENS3_IS4_Lm5ES6_lEEiiiii:
	.zero		1092


//--------------------- .nv.constant0._ZN2at6native54_GLOBAL__N__757059ea_21_ReplicationPadding_cu_4a93dcdf32replication_pad_forward_kernel3dIaEEvNS_27GenericPackedTensorAccessorIKT_Lm5ENS_16DefaultPtrTraitsElEENS3_IS4_Lm5ES6_lEEiiiii --------------------------
	.section	.nv.constant0._ZN2at6native54_GLOBAL__N__757059ea_21_ReplicationPadding_cu_4a93dcdf32replication_pad_forward_kernel3dIaEEvNS_27GenericPackedTensorAccessorIKT_Lm5ENS_16DefaultPtrTraitsElEENS3_IS4_Lm5ES6_lEEiiiii,"a",@progbits
	.sectionflags	@""
	.align	4
.nv.constant0._ZN2at6native54_GLOBAL__N__757059ea_21_ReplicationPadding_cu_4a93dcdf32replication_pad_forward_kernel3dIaEEvNS_27GenericPackedTensorAccessorIKT_Lm5ENS_16DefaultPtrTraitsElEENS3_IS4_Lm5ES6_lEEiiiii:
	.zero		1092


//--------------------- .nv.constant0._ZN2at6native54_GLOBAL__N__757059ea_21_ReplicationPadding_cu_4a93dcdf32replication_pad_forward_kernel3dIhEEvNS_27GenericPackedTensorAccessorIKT_Lm5ENS_16DefaultPtrTraitsElEENS3_IS4_Lm5ES6_lEEiiiii --------------------------
	.section	.nv.constant0._ZN2at6native54_GLOBAL__N__757059ea_21_ReplicationPadding_cu_4a93dcdf32replication_pad_forward_kernel3dIhEEvNS_27GenericPackedTensorAccessorIKT_Lm5ENS_16DefaultPtrTraitsElEENS3_IS4_Lm5ES6_lEEiiiii,"a",@progbits
	.sectionflags	@""
	.align	4
.nv.constant0._ZN2at6native54_GLOBAL__N__757059ea_21_ReplicationPadding_cu_4a93dcdf32replication_pad_forward_kernel3dIhEEvNS_27GenericPackedTensorAccessorIKT_Lm5ENS_16DefaultPtrTraitsElEENS3_IS4_Lm5ES6_lEEiiiii:
	.zero		1092


//--------------------- .nv.constant0._ZN2at6native54_GLOBAL__N__757059ea_21_ReplicationPadding_cu_4a93dcdf32replication_pad_forward_kernel2dIN3c108BFloat16EEEvNS_27GenericPackedTensorAccessorIKT_Lm4ENS_16DefaultPtrTraitsElEENS5_IS6_Lm4ES8_lEEiiii --------------------------
	.section	.nv.constant0._ZN2at6native54_GLOBAL__N__757059ea_21_ReplicationPadding_cu_4a93dcdf32replication_pad_forward_kernel2dIN3c108BFloat16EEEvNS_27GenericPackedTensorAccessorIKT_Lm4ENS_16DefaultPtrTraitsElEENS5_IS6_Lm4ES8_lEEiiii,"a",@progbits
	.sectionflags	@""
	.align	4
.nv.constant0._ZN2at6native54_GLOBAL__N__757059ea_21_ReplicationPadding_cu_4a93dcdf32replication_pad_forward_kernel2dIN3c108BFloat16EEEvNS_27GenericPackedTensorAccessorIKT_Lm4ENS_16DefaultPtrTraitsElEENS5_IS6_Lm4ES8_lEEiiii:
	.zero		1056


//--------------------- .nv.constant0._ZN2at6native54_GLOBAL__N__757059ea_21_ReplicationPadding_cu_4a93dcdf32replication_pad_forward_kernel2dIN3c104HalfEEEvNS_27GenericPackedTensorAccessorIKT_Lm4ENS_16DefaultPtrTraitsElEENS5_IS6_Lm4ES8_lEEiiii --------------------------
	.section	.nv.constant0._ZN2at6native54_GLOBAL__N__757059ea_21_ReplicationPadding_cu_4a93dcdf32replication_pad_forward_kernel2dIN3c104HalfEEEvNS_27GenericPackedTensorAccessorIKT_Lm4ENS_16DefaultPtrTraitsElEENS5_IS6_Lm4ES8_lEEiiii,"a",@progbits
	.sectionflags	@""
	.align	4
.nv.constant0._ZN2at6native54_GLOBAL__N__757059ea_21_ReplicationPadding_cu_4a93dcdf32replication_pad_forward_kernel2dIN3c104HalfEEEvNS_27GenericPackedTensorAccessorIKT_Lm4ENS_16DefaultPtrTraitsElEENS5_IS6_Lm4ES8_lEEiiii:
	.zero		1056


//--------------------- .nv.constant0._ZN2at6native54_GLOBAL__N__757059ea_21_ReplicationPadding_cu_4a93dcdf32replication_pad_forward_kernel2dIN3c107complexIfEEEEvNS_27GenericPackedTensorAccessorIKT_Lm4ENS_16DefaultPtrTraitsElEENS6_IS7_Lm4ES9_lEEiiii --------------------------
	.section	.nv.constant0._ZN2at6native54_GLOBAL__N__757059ea_21_ReplicationPadding_cu_4a93dcdf32replication_pad_forward_kernel2dIN3c107complexIfEEEEvNS_27GenericPackedTensorAccessorIKT_Lm4ENS_16DefaultPtrTraitsElEENS6_IS7_Lm4ES9_lEEiiii,"a",@progbits
	.sectionflags	@""
	.align	4
.nv.constant0._ZN2at6native54_GLOBAL__N__757059ea_21_ReplicationPadding_cu_4a93dcdf32replication_pad_forward_kernel2dIN3c107complexIfEEEEvNS_27GenericPackedTensorAccessorIKT_Lm4ENS_16DefaultPtrTraitsElEENS6_IS7_Lm4ES9_lEEiiii:
	.zero		1056


//--------------------- .nv.constant0._ZN2at6native54_GLOBAL__N__757059ea_21_ReplicationPadding_cu_4a93dcdf32replication_pad_forward_kernel2dIN3c107complexIdEEEEvNS_27GenericPackedTensorAccessorIKT_Lm4ENS_16DefaultPtrTraitsElEENS6_IS7_Lm4ES9_lEEiiii --------------------------
	.section	.nv.constant0._ZN2at6native54_GLOBAL__N__757059ea_21_ReplicationPadding_cu_4a93dcdf32replication_pad_forward_kernel2dIN3c107complexIdEEEEvNS_27GenericPackedTensorAccessorIKT_Lm4ENS_16DefaultPtrTraitsElEENS6_IS7_Lm4ES9_lEEiiii,"a",@progbits
	.sectionflags	@""
	.align	4
.nv.constant0._ZN2at6native54_GLOBAL__N__757059ea_21_ReplicationPadding_cu_4a93dcdf32replication_pad_forward_kernel2dIN3c107complexIdEEEEvNS_27GenericPackedTensorAccessorIKT_Lm4ENS_16DefaultPtrTraitsElEENS6_IS7_Lm4ES9_lEEiiii:
	.zero		1056


//--------------------- .nv.constant0._ZN2at6native54_GLOBAL__N__757059ea_21_ReplicationPadding_cu_4a93dcdf32replication_pad_forward_kernel2dIfEEvNS_27GenericPackedTensorAccessorIKT_Lm4ENS_16DefaultPtrTraitsElEENS3_IS4_Lm4ES6_lEEiiii --------------------------
	.section	.nv.constant0._ZN2at6native54_GLOBAL__N__757059ea_21_ReplicationPadding_cu_4a93dcdf32replication_pad_forward_kernel2dIfEEvNS_27GenericPackedTensorAccessorIKT_Lm4ENS_16DefaultPtrTraitsElEENS3_IS4_Lm4ES6_lEEiiii,"a",@progbits
	.sectionflags	@""
	.align	4
.nv.constant0._ZN2at6native54_GLOBAL__N__757059ea_21_ReplicationPadding_cu_4a93dcdf32replication_pad_forward_kernel2dIfEEvNS_27GenericPackedTensorAccessorIKT_Lm4ENS_16DefaultPtrTraitsElEENS3_IS4_Lm4ES6_lEEiiii:
	.zero		1056


//--------------------- .nv.constant0._ZN2at6native54_GLOBAL__N__757059ea_21_ReplicationPadding_cu_4a93dcdf32replication_pad_forward_kernel2dIdEEvNS_27GenericPackedTensorAccessorIKT_Lm4ENS_16DefaultPtrTraitsElEENS3_IS4_Lm4ES6_lEEiiii --------------------------
	.section	.nv.constant0._ZN2at6native54_GLOBAL__N__757059ea_21_ReplicationPadding_cu_4a93dcdf32replication_pad_forward_kernel2dIdEEvNS_27GenericPackedTensorAccessorIKT_Lm4ENS_16DefaultPtrTraitsElEENS3_IS4_Lm4ES6_lEEiiii,"a",@progbits
	.sectionflags	@""
	.align	4
.nv.constant0._ZN2at6native54_GLOBAL__N__757059ea_21_ReplicationPadding_cu_4a93dcdf32replication_pad_forward_kernel2dIdEEvNS_27GenericPackedTensorAccessorIKT_Lm4ENS_16DefaultPtrTraitsElEENS3_IS4_Lm4ES6_lEEiiii:
	.zero		1056


//--------------------- .nv.constant0._ZN2at6native54_GLOBAL__N__757059ea_21_ReplicationPadding_cu_4a93dcdf32replication_pad_forward_kernel2dIsEEvNS_27GenericPackedTensorAccessorIKT_Lm4ENS_16DefaultPtrTraitsElEENS3_IS4_Lm4ES6_lEEiiii --------------------------
	.section	.nv.constant0._ZN2at6native54_GLOBAL__N__757059ea_21_ReplicationPadding_cu_4a93dcdf32replication_pad_forward_kernel2dIsEEvNS_27GenericPackedTensorAccessorIKT_Lm4ENS_16DefaultPtrTraitsElEENS3_IS4_Lm4ES6_lEEiiii,"a",@progbits
	.sectionflags	@""
	.align	4
.nv.constant0._ZN2at6native54_GLOBAL__N__757059ea_21_ReplicationPadding_cu_4a93dcdf32replication_pad_forward_kernel2dIsEEvNS_27GenericPackedTensorAccessorIKT_Lm4ENS_16DefaultPtrTraitsElEENS3_IS4_Lm4ES6_lEEiiii:
	.zero		1056


//--------------------- .nv.constant0._ZN2at6native54_GLOBAL__N__757059ea_21_ReplicationPadding_cu_4a93dcdf32replication_pad_forward_kernel2dIlEEvNS_27GenericPackedTensorAccessorIKT_Lm4ENS_16DefaultPtrTraitsElEENS3_IS4_Lm4ES6_lEEiiii --------------------------
	.section	.nv.constant0._ZN2at6native54_GLOBAL__N__757059ea_21_ReplicationPadding_cu_4a93dcdf32replication_pad_forward_kernel2dIlEEvNS_27GenericPackedTensorAccessorIKT_Lm4ENS_16DefaultPtrTraitsElEENS3_IS4_Lm4ES6_lEEiiii,"a",@progbits
	.sectionflags	@""
	.align	4
.nv.constant0._ZN2at6native54_GLOBAL__N__757059ea_21_ReplicationPadding_cu_4a93dcdf32replication_pad_forward_kernel2dIlEEvNS_27GenericPackedTensorAccessorIKT_Lm4ENS_16DefaultPtrTraitsElEENS3_IS4_Lm4ES6_lEEiiii:
	.zero		1056


//--------------------- .nv.constant0._ZN2at6native54_GLOBAL__N__757059ea_21_ReplicationPadding_cu_4a93dcdf32replication_pad_forward_kernel2dIiEEvNS_27GenericPackedTensorAccessorIKT_Lm4ENS_16DefaultPtrTraitsElEENS3_IS4_Lm4ES6_lEEiiii --------------------------
	.section	.nv.constant0._ZN2at6native54_GLOBAL__N__757059ea_21_ReplicationPadding_cu_4a93dcdf32replication_pad_forward_kernel2dIiEEvNS_27GenericPackedTensorAccessorIKT_Lm4ENS_16DefaultPtrTraitsElEENS3_IS4_Lm4ES6_lEEiiii,"a",@progbits
	.sectionflags	@""
	.align	4
.nv.constant0._ZN2at6native54_GLOBAL__N__757059ea_21_ReplicationPadding_cu_4a93dcdf32replication_pad_forward_kernel2dIiEEvNS_27GenericPackedTensorAccessorIKT_Lm4ENS_16DefaultPtrTraitsElEENS3_IS4_Lm4ES6_lEEiiii:
	.zero		1056


//--------------------- .nv.constant0._ZN2at6native54_GLOBAL__N__757059ea_21_ReplicationPadding_cu_4a93dcdf32replication_pad_forward_kernel2dIaEEvNS_27GenericPackedTensorAccessorIKT_Lm4ENS_16DefaultPtrTraitsElEENS3_IS4_Lm4ES6_lEEiiii --------------------------
	.section	.nv.constant0._ZN2at6native54_GLOBAL__N__757059ea_21_ReplicationPadding_cu_4a93dcdf32replication_pad_forward_kernel2dIaEEvNS_27GenericPackedTensorAccessorIKT_Lm4ENS_16DefaultPtrTraitsElEENS3_IS4_Lm4ES6_lEEiiii,"a",@progbits
	.sectionflags	@""
	.align	4
.nv.constant0._ZN2at6native54_GLOBAL__N__757059ea_21_ReplicationPadding_cu_4a93dcdf32replication_pad_forward_kernel2dIaEEvNS_27GenericPackedTensorAccessorIKT_Lm4ENS_16DefaultPtrTraitsElEENS3_IS4_Lm4ES6_lEEiiii:
	.zero		1056


//--------------------- .nv.constant0._ZN2at6native54_GLOBAL__N__757059ea_21_ReplicationPadding_cu_4a93dcdf32replication_pad_forward_kernel2dIhEEvNS_27GenericPackedTensorAccessorIKT_Lm4ENS_16DefaultPtrTraitsElEENS3_IS4_Lm4ES6_lEEiiii --------------------------
	.section	.nv.constant0._ZN2at6native54_GLOBAL__N__757059ea_21_ReplicationPadding_cu_4a93dcdf32replication_pad_forward_kernel2dIhEEvNS_27GenericPackedTensorAccessorIKT_Lm4ENS_16DefaultPtrTraitsElEENS3_IS4_Lm4ES6_lEEiiii,"a",@progbits
	.sectionflags	@""
	.align	4
.nv.constant0._ZN2at6native54_GLOBAL__N__757059ea_21_ReplicationPadding_cu_4a93dcdf32replication_pad_forward_kernel2dIhEEvNS_27GenericPackedTensorAccessorIKT_Lm4ENS_16DefaultPtrTraitsElEENS3_IS4_Lm4ES6_lEEiiii:
	.zero		1056


//--------------------- .nv.constant0._ZN2at6native54_GLOBAL__N__757059ea_21_ReplicationPadding_cu_4a93dcdf31replication_pad_backward_kernelIN3c108BFloat16EEEvNS_27GenericPackedTensorAccessorIT_Lm3ENS_16DefaultPtrTraitsElEENS5_IKS6_Lm3ES7_lEEiii --------------------------
	.section	.nv.constant0._ZN2at6native54_GLOBAL__N__757059ea_21_ReplicationPadding_cu_4a93dcdf31replication_pad_backward_kernelIN3c108BFloat16EEEvNS_27GenericPackedTensorAccessorIT_Lm3ENS_16DefaultPtrTraitsElEENS5_IKS6_Lm3ES7_lEEiii,"a",@progbits
	.sectionflags	@""
	.align	4
.nv.constant0._ZN2at6native54_GLOBAL__N__757059ea_21_ReplicationPadding_cu_4a93dcdf31replication_pad_backward_kernelIN3c108BFloat16EEEvNS_27GenericPackedTensorAccessorIT_Lm3ENS_16DefaultPtrTraitsElEENS5_IKS6_Lm3ES7_lEEiii:
	.zero		1020


//--------------------- .nv.constant0._ZN2at6native54_GLOBAL__N__757059ea_21_ReplicationPadding_cu_4a93dcdf31replication_pad_backward_kernelIN3c104HalfEEEvNS_27GenericPackedTensorAccessorIT_Lm3ENS_16DefaultPtrTraitsElEENS5_IKS6_Lm3ES7_lEEiii --------------------------
	.section	.nv.constant0._ZN2at6native54_GLOBAL__N__757059ea_21_ReplicationPadding_cu_4a93dcdf31replication_pad_backward_kernelIN3c104HalfEEEvNS_27GenericPackedTensorAccessorIT_Lm3ENS_16DefaultPtrTraitsElEENS5_IKS6_Lm3ES7_lEEiii,"a",@progbits
	.sectionflags	@""
	.align	4
.nv.constant0._ZN2at6native54_GLOBAL__N__757059ea_21_ReplicationPadding_cu_4a93dcdf31replication_pad_backward_kernelIN3c104HalfEEEvNS_27GenericPackedTensorAccessorIT_Lm3ENS_16DefaultPtrTraitsElEENS5_IKS6_Lm3ES7_lEEiii:
	.zero		1020


//--------------------- .nv.constant0._ZN2at6native54_GLOBAL__N__757059ea_21_ReplicationPadding_cu_4a93dcdf31replication_pad_backward_kernelIN3c107complexIfEEEEvNS_27GenericPackedTensorAccessorIT_Lm3ENS_16DefaultPtrTraitsElEENS6_IKS7_Lm3ES8_lEEiii --------------------------
	.section	.nv.constant0._ZN2at6native54_GLOBAL__N__757059ea_21_ReplicationPadding_cu_4a93dcdf31replication_pad_backward_kernelIN3c107complexIfEEEEvNS_27GenericPackedTensorAccessorIT_Lm3ENS_16DefaultPtrTraitsElEENS6_IKS7_Lm3ES8_lEEiii,"a",@progbits
	.sectionflags	@""
	.align	4
.nv.constant0._ZN2at6native54_GLOBAL__N__757059ea_21_ReplicationPadding_cu_4a93dcdf31replication_pad_backward_kernelIN3c107complexIfEEEEvNS_27GenericPackedTensorAccessorIT_Lm3ENS_16DefaultPtrTraitsElEENS6_IKS7_Lm3ES8_lEEiii:
	.zero		1020


//--------------------- .nv.constant0._ZN2at6native54_GLOBAL__N__757059ea_21_ReplicationPadding_cu_4a93dcdf31replication_pad_backward_kernelIN3c107complexIdEEEEvNS_27GenericPackedTensorAccessorIT_Lm3ENS_16DefaultPtrTraitsElEENS6_IKS7_Lm3ES8_lEEiii --------------------------
	.section	.nv.constant0._ZN2at6native54_GLOBAL__N__757059ea_21_ReplicationPadding_cu_4a93dcdf31replication_pad_backward_kernelIN3c107complexIdEEEEvNS_27GenericPackedTensorAccessorIT_Lm3ENS_16DefaultPtrTraitsElEENS6_IKS7_Lm3ES8_lEEiii,"a",@progbits
	.sectionflags	@""
	.align	4
.nv.constant0._ZN2at6native54_GLOBAL__N__757059ea_21_ReplicationPadding_cu_4a93dcdf31replication_pad_backward_kernelIN3c107complexIdEEEEvNS_27GenericPackedTensorAccessorIT_Lm3ENS_16DefaultPtrTraitsElEENS6_IKS7_Lm3ES8_lEEiii:
	.zero		1020


//--------------------- .nv.constant0._ZN2at6native54_GLOBAL__N__757059ea_21_ReplicationPadding_cu_4a93dcdf31replication_pad_backward_kernelIfEEvNS_27GenericPackedTensorAccessorIT_Lm3ENS_16DefaultPtrTraitsElEENS3_IKS4_Lm3ES5_lEEiii --------------------------
	.section	.nv.constant0._ZN2at6native54_GLOBAL__N__757059ea_21_ReplicationPadding_cu_4a93dcdf31replication_pad_backward_kernelIfEEvNS_27GenericPackedTensorAccessorIT_Lm3ENS_16DefaultPtrTraitsElEENS3_IKS4_Lm3ES5_lEEiii,"a",@progbits
	.sectionflags	@""
	.align	4
.nv.constant0._ZN2at6native54_GLOBAL__N__757059ea_21_ReplicationPadding_cu_4a93dcdf31replication_pad_backward_kernelIfEEvNS_27GenericPackedTensorAccessorIT_Lm3ENS_16DefaultPtrTraitsElEENS3_IKS4_Lm3ES5_lEEiii:
	.zero		1020


//--------------------- .nv.constant0._ZN2at6native54_GLOBAL__N__757059ea_21_ReplicationPadding_cu_4a93dcdf31replication_pad_backward_kernelIdEEvNS_27GenericPackedTensorAccessorIT_Lm3ENS_16DefaultPtrTraitsElEENS3_IKS4_Lm3ES5_lEEiii --------------------------
	.section	.nv.constant0._ZN2at6native54_GLOBAL__N__757059ea_21_ReplicationPadding_cu_4a93dcdf31replication_pad_backward_kernelIdEEvNS_27GenericPackedTensorAccessorIT_Lm3ENS_16DefaultPtrTraitsElEENS3_IKS4_Lm3ES5_lEEiii,"a",@progbits
	.sectionflags	@""
	.align	4
.nv.constant0._ZN2at6native54_GLOBAL__N__757059ea_21_ReplicationPadding_cu_4a93dcdf31replication_pad_backward_kernelIdEEvNS_27GenericPackedTensorAccessorIT_Lm3ENS_16DefaultPtrTraitsElEENS3_IKS4_Lm3ES5_lEEiii:
	.zero		1020


//--------------------- .nv.constant0._ZN2at6native54_GLOBAL__N__757059ea_21_ReplicationPadding_cu_4a93dcdf32replication_pad_forward_kernel1dIN3c108BFloat16EEEvNS_27GenericPackedTensorAccessorIKT_Lm3ENS_16DefaultPtrTraitsElEENS5_IS6_Lm3ES8_lEEiii --------------------------
	.section	.nv.constant0._ZN2at6native54_GLOBAL__N__757059ea_21_ReplicationPadding_cu_4a93dcdf32replication_pad_forward_kernel1dIN3c108BFloat16EEEvNS_27GenericPackedTensorAccessorIKT_Lm3ENS_16DefaultPtrTraitsElEENS5_IS6_Lm3ES8_lEEiii,"a",@progbits
	.sectionflags	@""
	.align	4
.nv.constant0._ZN2at6native54_GLOBAL__N__757059ea_21_ReplicationPadding_cu_4a93dcdf32replication_pad_forward_kernel1dIN3c108BFloat16EEEvNS_27GenericPackedTensorAccessorIKT_Lm3ENS_16DefaultPtrTraitsElEENS5_IS6_Lm3ES8_lEEiii:
	.zero		1020


//--------------------- .nv.constant0._ZN2at6native54_GLOBAL__N__757059ea_21_ReplicationPadding_cu_4a93dcdf32replication_pad_forward_kernel1dIN3c104HalfEEEvNS_27GenericPackedTensorAccessorIKT_Lm3ENS_16DefaultPtrTraitsElEENS5_IS6_Lm3ES8_lEEiii --------------------------
	.section	.nv.constant0._ZN2at6native54_GLOBAL__N__757059ea_21_ReplicationPadding_cu_4a93dcdf32replication_pad_forward_kernel1dIN3c104HalfEEEvNS_27GenericPackedTensorAccessorIKT_Lm3ENS_16DefaultPtrTraitsElEENS5_IS6_Lm3ES8_lEEiii,"a",@progbits
	.sectionflags	@""
	.align	4
.nv.constant0._ZN2at6native54_GLOBAL__N__757059ea_21_ReplicationPadding_cu_4a93dcdf32replication_pad_forward_kernel1dIN3c104HalfEEEvNS_27GenericPackedTensorAccessorIKT_Lm3ENS_16DefaultPtrTraitsElEENS5_IS6_Lm3ES8_lEEiii:
	.zero		1020


//--------------------- .nv.constant0._ZN2at6native54_GLOBAL__N__757059ea_21_ReplicationPadding_cu_4a93dcdf32replication_pad_forward_kernel1dIN3c107complexIfEEEEvNS_27GenericPackedTensorAccessorIKT_Lm3ENS_16DefaultPtrTraitsElEENS6_IS7_Lm3ES9_lEEiii --------------------------
	.section	.nv.constant0._ZN2at6native54_GLOBAL__N__757059ea_21_ReplicationPadding_cu_4a93dcdf32replication_pad_forward_kernel1dIN3c107complexIfEEEEvNS_27GenericPackedTensorAccessorIKT_Lm3ENS_16DefaultPtrTraitsElEENS6_IS7_Lm3ES9_lEEiii,"a",@progbits
	.sectionflags	@""
	.align	4
.nv.constant0._ZN2at6native54_GLOBAL__N__757059ea_21_ReplicationPadding_cu_4a93dcdf32replication_pad_forward_kernel1dIN3c107complexIfEEEEvNS_27GenericPackedTensorAccessorIKT_Lm3ENS_16DefaultPtrTraitsElEENS6_IS7_Lm3ES9_lEEiii:
	.zero		1020


//--------------------- .nv.constant0._ZN2at6native54_GLOBAL__N__757059ea_21_ReplicationPadding_cu_4a93dcdf32replication_pad_forward_kernel1dIN3c107complexIdEEEEvNS_27GenericPackedTensorAccessorIKT_Lm3ENS_16DefaultPtrTraitsElEENS6_IS7_Lm3ES9_lEEiii --------------------------
	.section	.nv.constant0._ZN2at6native54_GLOBAL__N__757059ea_21_ReplicationPadding_cu_4a93dcdf32replication_pad_forward_kernel1dIN3c107complexIdEEEEvNS_27GenericPackedTensorAccessorIKT_Lm3ENS_16DefaultPtrTraitsElEENS6_IS7_Lm3ES9_lEEiii,"a",@progbits
	.sectionflags	@""
	.align	4
.nv.constant0._ZN2at6native54_GLOBAL__N__757059ea_21_ReplicationPadding_cu_4a93dcdf32replication_pad_forward_kernel1dIN3c107complexIdEEEEvNS_27GenericPackedTensorAccessorIKT_Lm3ENS_16DefaultPtrTraitsElEENS6_IS7_Lm3ES9_lEEiii:
	.zero		1020


//--------------------- .nv.constant0._ZN2at6native54_GLOBAL__N__757059ea_21_ReplicationPadding_cu_4a93dcdf32replication_pad_forward_kernel1dIfEEvNS_27GenericPackedTensorAccessorIKT_Lm3ENS_16DefaultPtrTraitsElEENS3_IS4_Lm3ES6_lEEiii --------------------------
	.section	.nv.constant0._ZN2at6native54_GLOBAL__N__757059ea_21_ReplicationPadding_cu_4a93dcdf32replication_pad_forward_kernel1dIfEEvNS_27GenericPackedTensorAccessorIKT_Lm3ENS_16DefaultPtrTraitsElEENS3_IS4_Lm3ES6_lEEiii,"a",@progbits
	.sectionflags	@""
	.align	4
.nv.constant0._ZN2at6native54_GLOBAL__N__757059ea_21_ReplicationPadding_cu_4a93dcdf32replication_pad_forward_kernel1dIfEEvNS_27GenericPackedTensorAccessorIKT_Lm3ENS_16DefaultPtrTraitsElEENS3_IS4_Lm3ES6_lEEiii:
	.zero		1020


//--------------------- .nv.constant0._ZN2at6native54_GLOBAL__N__757059ea_21_ReplicationPadding_cu_4a93dcdf32replication_pad_forward_kernel1dIdEEvNS_27GenericPackedTensorAccessorIKT_Lm3ENS_16DefaultPtrTraitsElEENS3_IS4_Lm3ES6_lEEiii --------------------------
	.section	.nv.constant0._ZN2at6native54_GLOBAL__N__757059ea_21_ReplicationPadding_cu_4a93dcdf32replication_pad_forward_kernel1dIdEEvNS_27GenericPackedTensorAccessorIKT_Lm3ENS_16DefaultPtrTraitsElEENS3_IS4_Lm3ES6_lEEiii,"a",@progbits
	.sectionflags	@""
	.align	4
.nv.constant0._ZN2at6native54_GLOBAL__N__757059ea_21_ReplicationPadding_cu_4a93dcdf32replication_pad_forward_kernel1dIdEEvNS_27GenericPackedTensorAccessorIKT_Lm3ENS_16DefaultPtrTraitsElEENS3_IS4_Lm3ES6_lEEiii:
	.zero		1020


//--------------------- .nv.constant0._ZN2at6native54_GLOBAL__N__757059ea_21_ReplicationPadding_cu_4a93dcdf32replication_pad_forward_kernel1dIsEEvNS_27GenericPackedTensorAccessorIKT_Lm3ENS_16DefaultPtrTraitsElEENS3_IS4_Lm3ES6_lEEiii --------------------------
	.section	.nv.constant0._ZN2at6native54_GLOBAL__N__757059ea_21_ReplicationPadding_cu_4a93dcdf32replication_pad_forward_kernel1dIsEEvNS_27GenericPackedTensorAccessorIKT_Lm3ENS_16DefaultPtrTraitsElEENS3_IS4_Lm3ES6_lEEiii,"a",@progbits
	.sectionflags	@""
	.align	4
.nv.constant0._ZN2at6native54_GLOBAL__N__757059ea_21_ReplicationPadding_cu_4a93dcdf32replication_pad_forward_kernel1dIsEEvNS_27GenericPackedTensorAccessorIKT_Lm3ENS_16DefaultPtrTraitsElEENS3_IS4_Lm3ES6_lEEiii:
	.zero		1020


//--------------------- .nv.constant0._ZN2at6native54_GLOBAL__N__757059ea_21_ReplicationPadding_cu_4a93dcdf32replication_pad_forward_kernel1dIlEEvNS_27GenericPackedTensorAccessorIKT_Lm3ENS_16DefaultPtrTraitsElEENS3_IS4_Lm3ES6_lEEiii --------------------------
	.section	.nv.constant0._ZN2at6native54_GLOBAL__N__757059ea_21_ReplicationPadding_cu_4a93dcdf32replication_pad_forward_kernel1dIlEEvNS_27GenericPackedTensorAccessorIKT_Lm3ENS_16DefaultPtrTraitsElEENS3_IS4_Lm3ES6_lEEiii,"a",@progbits
	.sectionflags	@""
	.align	4
.nv.constant0._ZN2at6native54_GLOBAL__N__757059ea_21_ReplicationPadding_cu_4a93dcdf32replication_pad_forward_kernel1dIlEEvNS_27GenericPackedTensorAccessorIKT_Lm3ENS_16DefaultPtrTraitsElEENS3_IS4_Lm3ES6_lEEiii:
	.zero		1020


//--------------------- .nv.constant0._ZN2at6native54_GLOBAL__N__757059ea_21_ReplicationPadding_cu_4a93dcdf32replication_pad_forward_kernel1dIiEEvNS_27GenericPackedTensorAccessorIKT_Lm3ENS_16DefaultPtrTraitsElEENS3_IS4_Lm3ES6_lEEiii --------------------------
	.section	.nv.constant0._ZN2at6native54_GLOBAL__N__757059ea_21_ReplicationPadding_cu_4a93dcdf32replication_pad_forward_kernel1dIiEEvNS_27GenericPackedTensorAccessorIKT_Lm3ENS_16DefaultPtrTraitsElEENS3_IS4_Lm3ES6_lEEiii,"a",@progbits
	.sectionflags	@""
	.align	4
.nv.constant0._ZN2at6native54_GLOBAL__N__757059ea_21_ReplicationPadding_cu_4a93dcdf32replication_pad_forward_kernel1dIiEEvNS_27GenericPackedTensorAccessorIKT_Lm3ENS_16DefaultPtrTraitsElEENS3_IS4_Lm3ES6_lEEiii:
	.zero		1020


//--------------------- .nv.constant0._ZN2at6native54_GLOBAL__N__757059ea_21_ReplicationPadding_cu_4a93dcdf32replication_pad_forward_kernel1dIaEEvNS_27GenericPackedTensorAccessorIKT_Lm3ENS_16DefaultPtrTraitsElEENS3_IS4_Lm3ES6_lEEiii --------------------------
	.section	.nv.constant0._ZN2at6native54_GLOBAL__N__757059ea_21_ReplicationPadding_cu_4a93dcdf32replication_pad_forward_kernel1dIaEEvNS_27GenericPackedTensorAccessorIKT_Lm3ENS_16DefaultPtrTraitsElEENS3_IS4_Lm3ES6_lEEiii,"a",@progbits
	.sectionflags	@""
	.align	4
.nv.constant0._ZN2at6native54_GLOBAL__N__757059ea_21_ReplicationPadding_cu_4a93dcdf32replication_pad_forward_kernel1dIaEEvNS_27GenericPackedTensorAccessorIKT_Lm3ENS_16DefaultPtrTraitsElEENS3_IS4_Lm3ES6_lEEiii:
	.zero		1020


//--------------------- .nv.constant0._ZN2at6native54_GLOBAL__N__757059ea_21_ReplicationPadding_cu_4a93dcdf32replication_pad_forward_kernel1dIhEEvNS_27GenericPackedTensorAccessorIKT_Lm3ENS_16DefaultPtrTraitsElEENS3_IS4_Lm3ES6_lEEiii --------------------------
	.section	.nv.constant0._ZN2at6native54_GLOBAL__N__757059ea_21_ReplicationPadding_cu_4a93dcdf32replication_pad_forward_kernel1dIhEEvNS_27GenericPackedTensorAccessorIKT_Lm3ENS_16DefaultPtrTraitsElEENS3_IS4_Lm3ES6_lEEiii,"a",@progbits
	.sectionflags	@""
	.align	4
.nv.constant0._ZN2at6native54_GLOBAL__N__757059ea_21_ReplicationPadding_cu_4a93dcdf32replication_pad_forward_kernel1dIhEEvNS_27GenericPackedTensorAccessorIKT_Lm3ENS_16DefaultPtrTraitsElEENS3_IS4_Lm3ES6_lEEiii:
	.zero		1020


//--------------------- .nv.constant0._ZN2at6native54_GLOBAL__N__757059ea_21_ReplicationPadding_cu_4a93dcdf31replication_pad_backward_kernelIN3c108BFloat16EEEvNS_27GenericPackedTensorAccessorIT_Lm5ENS_16DefaultPtrTraitsElEENS5_IKS6_Lm5ES7_lEEiiiii --------------------------
	.section	.nv.constant0._ZN2at6native54_GLOBAL__N__757059ea_21_ReplicationPadding_cu_4a93dcdf31replication_pad_backward_kernelIN3c108BFloat16EEEvNS_27GenericPackedTensorAccessorIT_Lm5ENS_16DefaultPtrTraitsElEENS5_IKS6_Lm5ES7_lEEiiiii,"a",@progbits
	.sectionflags	@""
	.align	4
.nv.constant0._ZN2at6native54_GLOBAL__N__757059ea_21_ReplicationPadding_cu_4a93dcdf31replication_pad_backward_kernelIN3c108BFloat16EEEvNS_27GenericPackedTensorAccessorIT_Lm5ENS_16DefaultPtrTraitsElEENS5_IKS6_Lm5ES7_lEEiiiii:
	.zero		1092


//--------------------- .nv.constant0._ZN2at6native54_GLOBAL__N__757059ea_21_ReplicationPadding_cu_4a93dcdf31replication_pad_backward_kernelIN3c104HalfEEEvNS_27GenericPackedTensorAccessorIT_Lm5ENS_16DefaultPtrTraitsElEENS5_IKS6_Lm5ES7_lEEiiiii --------------------------
	.section	.nv.constant0._ZN2at6native54_GLOBAL__N__757059ea_21_ReplicationPadding_cu_4a93dcdf31replication_pad_backward_kernelIN3c104HalfEEEvNS_27GenericPackedTensorAccessorIT_Lm5ENS_16DefaultPtrTraitsElEENS5_IKS6_Lm5ES7_lEEiiiii,"a",@progbits
	.sectionflags	@""
	.align	4
.nv.constant0._ZN2at6native54_GLOBAL__N__757059ea_21_ReplicationPadding_cu_4a93dcdf31replication_pad_backward_kernelIN3c104HalfEEEvNS_27GenericPackedTensorAccessorIT_Lm5ENS_16DefaultPtrTraitsElEENS5_IKS6_Lm5ES7_lEEiiiii:
	.zero		1092


//--------------------- .nv.constant0._ZN2at6native54_GLOBAL__N__757059ea_21_ReplicationPadding_cu_4a93dcdf31replication_pad_backward_kernelIN3c107complexIfEEEEvNS_27GenericPackedTensorAccessorIT_Lm5ENS_16DefaultPtrTraitsElEENS6_IKS7_Lm5ES8_lEEiiiii --------------------------
	.section	.nv.constant0._ZN2at6native54_GLOBAL__N__757059ea_21_ReplicationPadding_cu_4a93dcdf31replication_pad_backward_kernelIN3c107complexIfEEEEvNS_27GenericPackedTensorAccessorIT_Lm5ENS_16DefaultPtrTraitsElEENS6_IKS7_Lm5ES8_lEEiiiii,"a",@progbits
	.sectionflags	@""
	.align	4
.nv.constant0._ZN2at6native54_GLOBAL__N__757059ea_21_ReplicationPadding_cu_4a93dcdf31replication_pad_backward_kernelIN3c107complexIfEEEEvNS_27GenericPackedTensorAccessorIT_Lm5ENS_16DefaultPtrTraitsElEENS6_IKS7_Lm5ES8_lEEiiiii:
	.zero		1092


//--------------------- .nv.constant0._ZN2at6native54_GLOBAL__N__757059ea_21_ReplicationPadding_cu_4a93dcdf31replication_pad_backward_kernelIN3c107complexIdEEEEvNS_27GenericPackedTensorAccessorIT_Lm5ENS_16DefaultPtrTraitsElEENS6_IKS7_Lm5ES8_lEEiiiii --------------------------
	.section	.nv.constant0._ZN2at6native54_GLOBAL__N__757059ea_21_ReplicationPadding_cu_4a93dcdf31replication_pad_backward_kernelIN3c107complexIdEEEEvNS_27GenericPackedTensorAccessorIT_Lm5ENS_16DefaultPtrTraitsElEENS6_IKS7_Lm5ES8_lEEiiiii,"a",@progbits
	.sectionflags	@""
	.align	4
.nv.constant0._ZN2at6native54_GLOBAL__N__757059ea_21_ReplicationPadding_cu_4a93dcdf31replication_pad_backward_kernelIN3c107complexIdEEEEvNS_27GenericPackedTensorAccessorIT_Lm5ENS_16DefaultPtrTraitsElEENS6_IKS7_Lm5ES8_lEEiiiii:
	.zero		1092


//--------------------- .nv.constant0._ZN2at6native54_GLOBAL__N__757059ea_21_ReplicationPadding_cu_4a93dcdf31replication_pad_backward_kernelIfEEvNS_27GenericPackedTensorAccessorIT_Lm5ENS_16DefaultPtrTraitsElEENS3_IKS4_Lm5ES5_lEEiiiii --------------------------
	.section	.nv.constant0._ZN2at6native54_GLOBAL__N__757059ea_21_ReplicationPadding_cu_4a93dcdf31replication_pad_backward_kernelIfEEvNS_27GenericPackedTensorAccessorIT_Lm5ENS_16DefaultPtrTraitsElEENS3_IKS4_Lm5ES5_lEEiiiii,"a",@progbits
	.sectionflags	@""
	.align	4
.nv.constant0._ZN2at6native54_GLOBAL__N__757059ea_21_ReplicationPadding_cu_4a93dcdf31replication_pad_backward_kernelIfEEvNS_27GenericPackedTensorAccessorIT_Lm5ENS_16DefaultPtrTraitsElEENS3_IKS4_Lm5ES5_lEEiiiii:
	.zero		1092


//--------------------- .nv.constant0._ZN2at6native54_GLOBAL__N__757059ea_21_ReplicationPadding_cu_4a93dcdf31replication_pad_backward_kernelIdEEvNS_27GenericPackedTensorAccessorIT_Lm5ENS_16DefaultPtrTraitsElEENS3_IKS4_Lm5ES5_lEEiiiii --------------------------
	.section	.nv.constant0._ZN2at6native54_GLOBAL__N__757059ea_21_ReplicationPadding_cu_4a93dcdf31replication_pad_backward_kernelIdEEvNS_27GenericPackedTensorAccessorIT_Lm5ENS_16DefaultPtrTraitsElEENS3_IKS4_Lm5ES5_lEEiiiii,"a",@progbits
	.sectionflags	@""
	.align	4
.nv.constant0._ZN2at6native54_GLOBAL__N__757059ea_21_ReplicationPadding_cu_4a93dcdf31replication_pad_backward_kernelIdEEvNS_27GenericPackedTensorAccessorIT_Lm5ENS_16DefaultPtrTraitsElEENS3_IKS4_Lm5ES5_lEEiiiii:
	.zero		1092


//--------------------- .nv.constant0._ZN2at6native54_GLOBAL__N__757059ea_21_ReplicationPadding_cu_4a93dcdf31replication_pad_backward_kernelIN3c108BFloat16EEEvNS_27GenericPackedTensorAccessorIT_Lm4ENS_16DefaultPtrTraitsElEENS5_IKS6_Lm4ES7_lEEiiii --------------------------
	.section	.nv.constant0._ZN2at6native54_GLOBAL__N__757059ea_21_ReplicationPadding_cu_4a93dcdf31replication_pad_backward_kernelIN3c108BFloat16EEEvNS_27GenericPackedTensorAccessorIT_Lm4ENS_16DefaultPtrTraitsElEENS5_IKS6_Lm4ES7_lEEiiii,"a",@progbits
	.sectionflags	@""
	.align	4
.nv.constant0._ZN2at6native54_GLOBAL__N__757059ea_21_ReplicationPadding_cu_4a93dcdf31replication_pad_backward_kernelIN3c108BFloat16EEEvNS_27GenericPackedTensorAccessorIT_Lm4ENS_16DefaultPtrTraitsElEENS5_IKS6_Lm4ES7_lEEiiii:
	.zero		1056


//--------------------- .nv.constant0._ZN2at6native54_GLOBAL__N__757059ea_21_ReplicationPadding_cu_4a93dcdf31replication_pad_backward_kernelIN3c104HalfEEEvNS_27GenericPackedTensorAccessorIT_Lm4ENS_16DefaultPtrTraitsElEENS5_IKS6_Lm4ES7_lEEiiii --------------------------
	.section	.nv.constant0._ZN2at6native54_GLOBAL__N__757059ea_21_ReplicationPadding_cu_4a93dcdf31replication_pad_backward_kernelIN3c104HalfEEEvNS_27GenericPackedTensorAccessorIT_Lm4ENS_16DefaultPtrTraitsElEENS5_IKS6_Lm4ES7_lEEiiii,"a",@progbits
	.sectionflags	@""
	.align	4
.nv.constant0._ZN2at6native54_GLOBAL__N__757059ea_21_ReplicationPadding_cu_4a93dcdf31replication_pad_backward_kernelIN3c104HalfEEEvNS_27GenericPackedTensorAccessorIT_Lm4ENS_16DefaultPtrTraitsElEENS5_IKS6_Lm4ES7_lEEiiii:
	.zero		1056


//--------------------- .nv.constant0._ZN2at6native54_GLOBAL__N__757059ea_21_ReplicationPadding_cu_4a93dcdf31replication_pad_backward_kernelIN3c107complexIfEEEEvNS_27GenericPackedTensorAccessorIT_Lm4ENS_16DefaultPtrTraitsElEENS6_IKS7_Lm4ES8_lEEiiii --------------------------
	.section	.nv.constant0._ZN2at6native54_GLOBAL__N__757059ea_21_ReplicationPadding_cu_4a93dcdf31replication_pad_backward_kernelIN3c107complexIfEEEEvNS_27GenericPackedTensorAccessorIT_Lm4ENS_16DefaultPtrTraitsElEENS6_IKS7_Lm4ES8_lEEiiii,"a",@progbits
	.sectionflags	@""
	.align	4
.nv.constant0._ZN2at6native54_GLOBAL__N__757059ea_21_ReplicationPadding_cu_4a93dcdf31replication_pad_backward_kernelIN3c107complexIfEEEEvNS_27GenericPackedTensorAccessorIT_Lm4ENS_16DefaultPtrTraitsElEENS6_IKS7_Lm4ES8_lEEiiii:
	.zero		1056


//--------------------- .nv.constant0._ZN2at6native54_GLOBAL__N__757059ea_21_ReplicationPadding_cu_4a93dcdf31replication_pad_backward_kernelIN3c107complexIdEEEEvNS_27GenericPackedTensorAccessorIT_Lm4ENS_16DefaultPtrTraitsElEENS6_IKS7_Lm4ES8_lEEiiii --------------------------
	.section	.nv.constant0._ZN2at6native54_GLOBAL__N__757059ea_21_ReplicationPadding_cu_4a93dcdf31replication_pad_backward_kernelIN3c107complexIdEEEEvNS_27GenericPackedTensorAccessorIT_Lm4ENS_16DefaultPtrTraitsElEENS6_IKS7_Lm4ES8_lEEiiii,"a",@progbits
	.sectionflags	@""
	.align	4
.nv.constant0._ZN2at6native54_GLOBAL__N__757059ea_21_ReplicationPadding_cu_4a93dcdf31replication_pad_backward_kernelIN3c107complexIdEEEEvNS_27GenericPackedTensorAccessorIT_Lm4ENS_16DefaultPtrTraitsElEENS6_IKS7_Lm4ES8_lEEiiii:
	.zero		1056


//--------------------- .nv.constant0._ZN2at6native54_GLOBAL__N__757059ea_21_ReplicationPadding_cu_4a93dcdf31replication_pad_backward_kernelIfEEvNS_27GenericPackedTensorAccessorIT_Lm4ENS_16DefaultPtrTraitsElEENS3_IKS4_Lm4ES5_lEEiiii --------------------------
	.section	.nv.constant0._ZN2at6native54_GLOBAL__N__757059ea_21_ReplicationPadding_cu_4a93dcdf31replication_pad_backward_kernelIfEEvNS_27GenericPackedTensorAccessorIT_Lm4ENS_16DefaultPtrTraitsElEENS3_IKS4_Lm4ES5_lEEiiii,"a",@progbits
	.sectionflags	@""
	.align	4
.nv.constant0._ZN2at6native54_GLOBAL__N__757059ea_21_ReplicationPadding_cu_4a93dcdf31replication_pad_backward_kernelIfEEvNS_27GenericPackedTensorAccessorIT_Lm4ENS_16DefaultPtrTraitsElEENS3_IKS4_Lm4ES5_lEEiiii:
	.zero		1056


//--------------------- .nv.constant0._ZN2at6native54_GLOBAL__N__757059ea_21_ReplicationPadding_cu_4a93dcdf31replication_pad_backward_kernelIdEEvNS_27GenericPackedTensorAccessorIT_Lm4ENS_16DefaultPtrTraitsElEENS3_IKS4_Lm4ES5_lEEiiii --------------------------
	.section	.nv.constant0._ZN2at6native54_GLOBAL__N__757059ea_21_ReplicationPadding_cu_4a93dcdf31replication_pad_backward_kernelIdEEvNS_27GenericPackedTensorAccessorIT_Lm4ENS_16DefaultPtrTraitsElEENS3_IKS4_Lm4ES5_lEEiiii,"a",@progbits
	.sectionflags	@""
	.align	4
.nv.constant0._ZN2at6native54_GLOBAL__N__757059ea_21_ReplicationPadding_cu_4a93dcdf31replication_pad_backward_kernelIdEEvNS_27GenericPackedTensorAccessorIT_Lm4ENS_16DefaultPtrTraitsElEENS3_IKS4_Lm4ES5_lEEiiii:
	.zero		1056


//--------------------- SYMBOLS --------------------------

	.type		.nv.reservedSmem.offset0,@object
	.size		.nv.reservedSmem.offset0,0x4
